//
// Generated by NVIDIA NVVM Compiler
//
// Compiler Build ID: CL-36424714
// Cuda compilation tools, release 13.0, V13.0.88
// Based on NVVM 20.0.0
//

.version 9.0
.target sm_100
.address_size 64

	// .globl	_Z22matrix_multiply_kernelPKfS0_Pfiii
// _ZZN3cub18CUB_300001_SM_10006detail6reduce28DeviceReduceSingleTileKernelINS2_10policy_hubIfjN4cuda3__47maximumIvEEE10Policy1000EPfSB_jS8_ffNS5_3std3__410__identityEEEvT0_T1_T2_T3_T4_T6_E12temp_storage has been demoted
// _ZZN3cub18CUB_300001_SM_10006detail6reduce18DeviceReduceKernelINS2_10policy_hubIfjN4cuda3__47maximumIvEEE10Policy1000EPfjS8_fNS5_3std3__410__identityEEEvT0_PT3_T1_NS0_13GridEvenShareISI_EET2_T4_E12temp_storage has been demoted
// _ZZN3cub18CUB_300001_SM_10006detail6reduce28DeviceReduceSingleTileKernelINS2_10policy_hubIfjN4cuda3__47maximumIvEEE10Policy1000EPfSB_iS8_ffNS5_3std3__410__identityEEEvT0_T1_T2_T3_T4_T6_E12temp_storage has been demoted
.global .align 1 .b8 _ZN34_INTERNAL_f1afa4b3_4_k_cu_1517d0634cuda3std3__45__cpo5beginE[1];
.global .align 1 .b8 _ZN34_INTERNAL_f1afa4b3_4_k_cu_1517d0634cuda3std3__45__cpo3endE[1];
.global .align 1 .b8 _ZN34_INTERNAL_f1afa4b3_4_k_cu_1517d0634cuda3std3__45__cpo6cbeginE[1];
.global .align 1 .b8 _ZN34_INTERNAL_f1afa4b3_4_k_cu_1517d0634cuda3std3__45__cpo4cendE[1];
.global .align 1 .b8 _ZN34_INTERNAL_f1afa4b3_4_k_cu_1517d0634cuda3std3__45__cpo6rbeginE[1];
.global .align 1 .b8 _ZN34_INTERNAL_f1afa4b3_4_k_cu_1517d0634cuda3std3__45__cpo4rendE[1];
.global .align 1 .b8 _ZN34_INTERNAL_f1afa4b3_4_k_cu_1517d0634cuda3std3__45__cpo7crbeginE[1];
.global .align 1 .b8 _ZN34_INTERNAL_f1afa4b3_4_k_cu_1517d0634cuda3std3__45__cpo5crendE[1];
.global .align 1 .b8 _ZN34_INTERNAL_f1afa4b3_4_k_cu_1517d0634cuda3std3__436_GLOBAL__N__f1afa4b3_4_k_cu_1517d0636ignoreE[1];
.global .align 1 .b8 _ZN34_INTERNAL_f1afa4b3_4_k_cu_1517d0634cuda3std3__419piecewise_constructE[1];
.global .align 1 .b8 _ZN34_INTERNAL_f1afa4b3_4_k_cu_1517d0634cuda3std3__48in_placeE[1];
.global .align 1 .b8 _ZN34_INTERNAL_f1afa4b3_4_k_cu_1517d0634cuda3std3__420unreachable_sentinelE[1];
.global .align 1 .b8 _ZN34_INTERNAL_f1afa4b3_4_k_cu_1517d0634cuda3std3__47nulloptE[1];
.global .align 1 .b8 _ZN34_INTERNAL_f1afa4b3_4_k_cu_1517d0634cuda3std3__48unexpectE[1];
.global .align 1 .b8 _ZN34_INTERNAL_f1afa4b3_4_k_cu_1517d0634cuda3std6ranges3__45__cpo4swapE[1];
.global .align 1 .b8 _ZN34_INTERNAL_f1afa4b3_4_k_cu_1517d0634cuda3std6ranges3__45__cpo9iter_moveE[1];
.global .align 1 .b8 _ZN34_INTERNAL_f1afa4b3_4_k_cu_1517d0634cuda3std6ranges3__45__cpo5beginE[1];
.global .align 1 .b8 _ZN34_INTERNAL_f1afa4b3_4_k_cu_1517d0634cuda3std6ranges3__45__cpo3endE[1];
.global .align 1 .b8 _ZN34_INTERNAL_f1afa4b3_4_k_cu_1517d0634cuda3std6ranges3__45__cpo6cbeginE[1];
.global .align 1 .b8 _ZN34_INTERNAL_f1afa4b3_4_k_cu_1517d0634cuda3std6ranges3__45__cpo4cendE[1];
.global .align 1 .b8 _ZN34_INTERNAL_f1afa4b3_4_k_cu_1517d0634cuda3std6ranges3__45__cpo7advanceE[1];
.global .align 1 .b8 _ZN34_INTERNAL_f1afa4b3_4_k_cu_1517d0634cuda3std6ranges3__45__cpo9iter_swapE[1];
.global .align 1 .b8 _ZN34_INTERNAL_f1afa4b3_4_k_cu_1517d0634cuda3std6ranges3__45__cpo4nextE[1];
.global .align 1 .b8 _ZN34_INTERNAL_f1afa4b3_4_k_cu_1517d0634cuda3std6ranges3__45__cpo4prevE[1];
.global .align 1 .b8 _ZN34_INTERNAL_f1afa4b3_4_k_cu_1517d0634cuda3std6ranges3__45__cpo4dataE[1];
.global .align 1 .b8 _ZN34_INTERNAL_f1afa4b3_4_k_cu_1517d0634cuda3std6ranges3__45__cpo5cdataE[1];
.global .align 1 .b8 _ZN34_INTERNAL_f1afa4b3_4_k_cu_1517d0634cuda3std6ranges3__45__cpo4sizeE[1];
.global .align 1 .b8 _ZN34_INTERNAL_f1afa4b3_4_k_cu_1517d0634cuda3std6ranges3__45__cpo5ssizeE[1];
.global .align 1 .b8 _ZN34_INTERNAL_f1afa4b3_4_k_cu_1517d0634cuda3std6ranges3__45__cpo8distanceE[1];
.global .align 1 .b8 _ZN34_INTERNAL_f1afa4b3_4_k_cu_1517d0636thrust24THRUST_300001_SM_1000_NS6system6detail10sequential3seqE[1];
.global .align 1 .b8 _ZN34_INTERNAL_f1afa4b3_4_k_cu_1517d0636thrust24THRUST_300001_SM_1000_NS12placeholders2_1E[1];
.global .align 1 .b8 _ZN34_INTERNAL_f1afa4b3_4_k_cu_1517d0636thrust24THRUST_300001_SM_1000_NS12placeholders2_2E[1];
.global .align 1 .b8 _ZN34_INTERNAL_f1afa4b3_4_k_cu_1517d0636thrust24THRUST_300001_SM_1000_NS12placeholders2_3E[1];
.global .align 1 .b8 _ZN34_INTERNAL_f1afa4b3_4_k_cu_1517d0636thrust24THRUST_300001_SM_1000_NS12placeholders2_4E[1];
.global .align 1 .b8 _ZN34_INTERNAL_f1afa4b3_4_k_cu_1517d0636thrust24THRUST_300001_SM_1000_NS12placeholders2_5E[1];
.global .align 1 .b8 _ZN34_INTERNAL_f1afa4b3_4_k_cu_1517d0636thrust24THRUST_300001_SM_1000_NS12placeholders2_6E[1];
.global .align 1 .b8 _ZN34_INTERNAL_f1afa4b3_4_k_cu_1517d0636thrust24THRUST_300001_SM_1000_NS12placeholders2_7E[1];
.global .align 1 .b8 _ZN34_INTERNAL_f1afa4b3_4_k_cu_1517d0636thrust24THRUST_300001_SM_1000_NS12placeholders2_8E[1];
.global .align 1 .b8 _ZN34_INTERNAL_f1afa4b3_4_k_cu_1517d0636thrust24THRUST_300001_SM_1000_NS12placeholders2_9E[1];
.global .align 1 .b8 _ZN34_INTERNAL_f1afa4b3_4_k_cu_1517d0636thrust24THRUST_300001_SM_1000_NS12placeholders3_10E[1];

.visible .entry _Z22matrix_multiply_kernelPKfS0_Pfiii(
	.param .u64 .ptr .align 1 _Z22matrix_multiply_kernelPKfS0_Pfiii_param_0,
	.param .u64 .ptr .align 1 _Z22matrix_multiply_kernelPKfS0_Pfiii_param_1,
	.param .u64 .ptr .align 1 _Z22matrix_multiply_kernelPKfS0_Pfiii_param_2,
	.param .u32 _Z22matrix_multiply_kernelPKfS0_Pfiii_param_3,
	.param .u32 _Z22matrix_multiply_kernelPKfS0_Pfiii_param_4,
	.param .u32 _Z22matrix_multiply_kernelPKfS0_Pfiii_param_5
)
{
	.reg .pred 	%p<13>;
	.reg .b32 	%r<50>;
	.reg .b32 	%f<112>;
	.reg .b64 	%rd<70>;

	ld.param.u64 	%rd10, [_Z22matrix_multiply_kernelPKfS0_Pfiii_param_0];
	ld.param.u64 	%rd11, [_Z22matrix_multiply_kernelPKfS0_Pfiii_param_1];
	ld.param.u64 	%rd9, [_Z22matrix_multiply_kernelPKfS0_Pfiii_param_2];
	ld.param.u32 	%r27, [_Z22matrix_multiply_kernelPKfS0_Pfiii_param_3];
	ld.param.u32 	%r28, [_Z22matrix_multiply_kernelPKfS0_Pfiii_param_4];
	ld.param.u32 	%r26, [_Z22matrix_multiply_kernelPKfS0_Pfiii_param_5];
	cvta.to.global.u64 	%rd1, %rd11;
	cvta.to.global.u64 	%rd2, %rd10;
	mov.u32 	%r29, %ctaid.x;
	mov.u32 	%r30, %ntid.x;
	mov.u32 	%r31, %tid.x;
	mad.lo.s32 	%r1, %r29, %r30, %r31;
	mov.u32 	%r32, %ctaid.y;
	mov.u32 	%r33, %ntid.y;
	mov.u32 	%r34, %tid.y;
	mad.lo.s32 	%r35, %r32, %r33, %r34;
	setp.ge.s32 	%p1, %r1, %r27;
	setp.ge.s32 	%p2, %r35, %r28;
	or.pred  	%p3, %p1, %p2;
	@%p3 bra 	$L__BB0_15;
	setp.lt.s32 	%p4, %r26, 1;
	mov.f32 	%f111, 0f00000000;
	@%p4 bra 	$L__BB0_14;
	mul.lo.s32 	%r3, %r26, %r35;
	and.b32  	%r4, %r26, 15;
	setp.lt.u32 	%p5, %r26, 16;
	mov.f32 	%f111, 0f00000000;
	mov.b32 	%r46, 0;
	@%p5 bra 	$L__BB0_5;
	and.b32  	%r46, %r26, 2147483632;
	neg.s32 	%r44, %r46;
	shl.b32 	%r7, %r28, 4;
	mul.wide.u32 	%rd12, %r3, 4;
	add.s64 	%rd13, %rd12, %rd2;
	add.s64 	%rd68, %rd13, 32;
	mov.f32 	%f111, 0f00000000;
	mul.wide.s32 	%rd16, %r28, 4;
	mov.u32 	%r43, %r1;
$L__BB0_4:
	.pragma "nounroll";
	ld.global.f32 	%f18, [%rd68+-32];
	mul.wide.s32 	%rd14, %r43, 4;
	add.s64 	%rd15, %rd1, %rd14;
	ld.global.f32 	%f19, [%rd15];
	fma.rn.f32 	%f20, %f18, %f19, %f111;
	ld.global.f32 	%f21, [%rd68+-28];
	add.s64 	%rd17, %rd15, %rd16;
	ld.global.f32 	%f22, [%rd17];
	fma.rn.f32 	%f23, %f21, %f22, %f20;
	ld.global.f32 	%f24, [%rd68+-24];
	add.s64 	%rd18, %rd17, %rd16;
	ld.global.f32 	%f25, [%rd18];
	fma.rn.f32 	%f26, %f24, %f25, %f23;
	ld.global.f32 	%f27, [%rd68+-20];
	add.s64 	%rd19, %rd18, %rd16;
	ld.global.f32 	%f28, [%rd19];
	fma.rn.f32 	%f29, %f27, %f28, %f26;
	ld.global.f32 	%f30, [%rd68+-16];
	add.s64 	%rd20, %rd19, %rd16;
	ld.global.f32 	%f31, [%rd20];
	fma.rn.f32 	%f32, %f30, %f31, %f29;
	ld.global.f32 	%f33, [%rd68+-12];
	add.s64 	%rd21, %rd20, %rd16;
	ld.global.f32 	%f34, [%rd21];
	fma.rn.f32 	%f35, %f33, %f34, %f32;
	ld.global.f32 	%f36, [%rd68+-8];
	add.s64 	%rd22, %rd21, %rd16;
	ld.global.f32 	%f37, [%rd22];
	fma.rn.f32 	%f38, %f36, %f37, %f35;
	ld.global.f32 	%f39, [%rd68+-4];
	add.s64 	%rd23, %rd22, %rd16;
	ld.global.f32 	%f40, [%rd23];
	fma.rn.f32 	%f41, %f39, %f40, %f38;
	ld.global.f32 	%f42, [%rd68];
	add.s64 	%rd24, %rd23, %rd16;
	ld.global.f32 	%f43, [%rd24];
	fma.rn.f32 	%f44, %f42, %f43, %f41;
	ld.global.f32 	%f45, [%rd68+4];
	add.s64 	%rd25, %rd24, %rd16;
	ld.global.f32 	%f46, [%rd25];
	fma.rn.f32 	%f47, %f45, %f46, %f44;
	ld.global.f32 	%f48, [%rd68+8];
	add.s64 	%rd26, %rd25, %rd16;
	ld.global.f32 	%f49, [%rd26];
	fma.rn.f32 	%f50, %f48, %f49, %f47;
	ld.global.f32 	%f51, [%rd68+12];
	add.s64 	%rd27, %rd26, %rd16;
	ld.global.f32 	%f52, [%rd27];
	fma.rn.f32 	%f53, %f51, %f52, %f50;
	ld.global.f32 	%f54, [%rd68+16];
	add.s64 	%rd28, %rd27, %rd16;
	ld.global.f32 	%f55, [%rd28];
	fma.rn.f32 	%f56, %f54, %f55, %f53;
	ld.global.f32 	%f57, [%rd68+20];
	add.s64 	%rd29, %rd28, %rd16;
	ld.global.f32 	%f58, [%rd29];
	fma.rn.f32 	%f59, %f57, %f58, %f56;
	ld.global.f32 	%f60, [%rd68+24];
	add.s64 	%rd30, %rd29, %rd16;
	ld.global.f32 	%f61, [%rd30];
	fma.rn.f32 	%f62, %f60, %f61, %f59;
	ld.global.f32 	%f63, [%rd68+28];
	add.s64 	%rd31, %rd30, %rd16;
	ld.global.f32 	%f64, [%rd31];
	fma.rn.f32 	%f111, %f63, %f64, %f62;
	add.s32 	%r44, %r44, 16;
	add.s32 	%r43, %r43, %r7;
	add.s64 	%rd68, %rd68, 64;
	setp.ne.s32 	%p6, %r44, 0;
	@%p6 bra 	$L__BB0_4;
$L__BB0_5:
	setp.eq.s32 	%p7, %r4, 0;
	@%p7 bra 	$L__BB0_14;
	and.b32  	%r13, %r26, 7;
	setp.lt.u32 	%p8, %r4, 8;
	@%p8 bra 	$L__BB0_8;
	add.s32 	%r37, %r46, %r3;
	mul.wide.u32 	%rd32, %r37, 4;
	add.s64 	%rd33, %rd2, %rd32;
	ld.global.f32 	%f66, [%rd33];
	mad.lo.s32 	%r38, %r46, %r28, %r1;
	mul.wide.s32 	%rd34, %r38, 4;
	add.s64 	%rd35, %rd1, %rd34;
	ld.global.f32 	%f67, [%rd35];
	fma.rn.f32 	%f68, %f66, %f67, %f111;
	cvt.u64.u32 	%rd36, %r3;
	cvt.u64.u32 	%rd37, %r46;
	add.s64 	%rd38, %rd37, %rd36;
	shl.b64 	%rd39, %rd38, 2;
	add.s64 	%rd40, %rd2, %rd39;
	ld.global.f32 	%f69, [%rd40+4];
	mul.wide.s32 	%rd41, %r28, 4;
	add.s64 	%rd42, %rd35, %rd41;
	ld.global.f32 	%f70, [%rd42];
	fma.rn.f32 	%f71, %f69, %f70, %f68;
	ld.global.f32 	%f72, [%rd40+8];
	add.s64 	%rd43, %rd42, %rd41;
	ld.global.f32 	%f73, [%rd43];
	fma.rn.f32 	%f74, %f72, %f73, %f71;
	ld.global.f32 	%f75, [%rd40+12];
	add.s64 	%rd44, %rd43, %rd41;
	ld.global.f32 	%f76, [%rd44];
	fma.rn.f32 	%f77, %f75, %f76, %f74;
	ld.global.f32 	%f78, [%rd40+16];
	add.s64 	%rd45, %rd44, %rd41;
	ld.global.f32 	%f79, [%rd45];
	fma.rn.f32 	%f80, %f78, %f79, %f77;
	ld.global.f32 	%f81, [%rd40+20];
	add.s64 	%rd46, %rd45, %rd41;
	ld.global.f32 	%f82, [%rd46];
	fma.rn.f32 	%f83, %f81, %f82, %f80;
	ld.global.f32 	%f84, [%rd40+24];
	add.s64 	%rd47, %rd46, %rd41;
	ld.global.f32 	%f85, [%rd47];
	fma.rn.f32 	%f86, %f84, %f85, %f83;
	ld.global.f32 	%f87, [%rd40+28];
	add.s64 	%rd48, %rd47, %rd41;
	ld.global.f32 	%f88, [%rd48];
	fma.rn.f32 	%f111, %f87, %f88, %f86;
	add.s32 	%r46, %r46, 8;
$L__BB0_8:
	setp.eq.s32 	%p9, %r13, 0;
	@%p9 bra 	$L__BB0_14;
	and.b32  	%r16, %r26, 3;
	setp.lt.u32 	%p10, %r13, 4;
	@%p10 bra 	$L__BB0_11;
	add.s32 	%r39, %r46, %r3;
	mul.wide.u32 	%rd49, %r39, 4;
	add.s64 	%rd50, %rd2, %rd49;
	ld.global.f32 	%f90, [%rd50];
	mad.lo.s32 	%r40, %r46, %r28, %r1;
	mul.wide.s32 	%rd51, %r40, 4;
	add.s64 	%rd52, %rd1, %rd51;
	ld.global.f32 	%f91, [%rd52];
	fma.rn.f32 	%f92, %f90, %f91, %f111;
	cvt.u64.u32 	%rd53, %r3;
	cvt.u64.u32 	%rd54, %r46;
	add.s64 	%rd55, %rd54, %rd53;
	shl.b64 	%rd56, %rd55, 2;
	add.s64 	%rd57, %rd2, %rd56;
	ld.global.f32 	%f93, [%rd57+4];
	mul.wide.s32 	%rd58, %r28, 4;
	add.s64 	%rd59, %rd52, %rd58;
	ld.global.f32 	%f94, [%rd59];
	fma.rn.f32 	%f95, %f93, %f94, %f92;
	ld.global.f32 	%f96, [%rd57+8];
	add.s64 	%rd60, %rd59, %rd58;
	ld.global.f32 	%f97, [%rd60];
	fma.rn.f32 	%f98, %f96, %f97, %f95;
	ld.global.f32 	%f99, [%rd57+12];
	add.s64 	%rd61, %rd60, %rd58;
	ld.global.f32 	%f100, [%rd61];
	fma.rn.f32 	%f111, %f99, %f100, %f98;
	add.s32 	%r46, %r46, 4;
$L__BB0_11:
	setp.eq.s32 	%p11, %r16, 0;
	@%p11 bra 	$L__BB0_14;
	mad.lo.s32 	%r49, %r46, %r28, %r1;
	add.s32 	%r41, %r46, %r3;
	mul.wide.u32 	%rd62, %r41, 4;
	add.s64 	%rd69, %rd2, %rd62;
	neg.s32 	%r48, %r16;
$L__BB0_13:
	.pragma "nounroll";
	ld.global.f32 	%f101, [%rd69];
	mul.wide.s32 	%rd63, %r49, 4;
	add.s64 	%rd64, %rd1, %rd63;
	ld.global.f32 	%f102, [%rd64];
	fma.rn.f32 	%f111, %f101, %f102, %f111;
	add.s32 	%r49, %r49, %r28;
	add.s64 	%rd69, %rd69, 4;
	add.s32 	%r48, %r48, 1;
	setp.ne.s32 	%p12, %r48, 0;
	@%p12 bra 	$L__BB0_13;
$L__BB0_14:
	mad.lo.s32 	%r42, %r28, %r1, %r35;
	cvta.to.global.u64 	%rd65, %rd9;
	mul.wide.s32 	%rd66, %r42, 4;
	add.s64 	%rd67, %rd65, %rd66;
	st.global.f32 	[%rd67], %f111;
$L__BB0_15:
	ret;

}
	// .globl	_Z16compute_abs_diffPKfS0_Pfi
.visible .entry _Z16compute_abs_diffPKfS0_Pfi(
	.param .u64 .ptr .align 1 _Z16compute_abs_diffPKfS0_Pfi_param_0,
	.param .u64 .ptr .align 1 _Z16compute_abs_diffPKfS0_Pfi_param_1,
	.param .u64 .ptr .align 1 _Z16compute_abs_diffPKfS0_Pfi_param_2,
	.param .u32 _Z16compute_abs_diffPKfS0_Pfi_param_3
)
{
	.reg .pred 	%p<2>;
	.reg .b32 	%r<6>;
	.reg .b32 	%f<5>;
	.reg .b64 	%rd<11>;

	ld.param.u64 	%rd1, [_Z16compute_abs_diffPKfS0_Pfi_param_0];
	ld.param.u64 	%rd2, [_Z16compute_abs_diffPKfS0_Pfi_param_1];
	ld.param.u64 	%rd3, [_Z16compute_abs_diffPKfS0_Pfi_param_2];
	ld.param.u32 	%r2, [_Z16compute_abs_diffPKfS0_Pfi_param_3];
	mov.u32 	%r3, %ctaid.x;
	mov.u32 	%r4, %ntid.x;
	mov.u32 	%r5, %tid.x;
	mad.lo.s32 	%r1, %r3, %r4, %r5;
	setp.ge.s32 	%p1, %r1, %r2;
	@%p1 bra 	$L__BB1_2;
	cvta.to.global.u64 	%rd4, %rd1;
	cvta.to.global.u64 	%rd5, %rd2;
	cvta.to.global.u64 	%rd6, %rd3;
	mul.wide.s32 	%rd7, %r1, 4;
	add.s64 	%rd8, %rd4, %rd7;
	ld.global.f32 	%f1, [%rd8];
	add.s64 	%rd9, %rd5, %rd7;
	ld.global.f32 	%f2, [%rd9];
	sub.f32 	%f3, %f1, %f2;
	abs.f32 	%f4, %f3;
	add.s64 	%rd10, %rd6, %rd7;
	st.global.f32 	[%rd10], %f4;
$L__BB1_2:
	ret;

}
	// .globl	_ZN3cub18CUB_300001_SM_10006detail11EmptyKernelIvEEvv
.visible .entry _ZN3cub18CUB_300001_SM_10006detail11EmptyKernelIvEEvv()
{


	ret;

}
	// .globl	_ZN3cub18CUB_300001_SM_10006detail6reduce28DeviceReduceSingleTileKernelINS2_10policy_hubIfjN4cuda3__47maximumIvEEE10Policy1000EPfSB_jS8_ffNS5_3std3__410__identityEEEvT0_T1_T2_T3_T4_T6_
.visible .entry _ZN3cub18CUB_300001_SM_10006detail6reduce28DeviceReduceSingleTileKernelINS2_10policy_hubIfjN4cuda3__47maximumIvEEE10Policy1000EPfSB_jS8_ffNS5_3std3__410__identityEEEvT0_T1_T2_T3_T4_T6_(
	.param .u64 .ptr .align 1 _ZN3cub18CUB_300001_SM_10006detail6reduce28DeviceReduceSingleTileKernelINS2_10policy_hubIfjN4cuda3__47maximumIvEEE10Policy1000EPfSB_jS8_ffNS5_3std3__410__identityEEEvT0_T1_T2_T3_T4_T6__param_0,
	.param .u64 .ptr .align 1 _ZN3cub18CUB_300001_SM_10006detail6reduce28DeviceReduceSingleTileKernelINS2_10policy_hubIfjN4cuda3__47maximumIvEEE10Policy1000EPfSB_jS8_ffNS5_3std3__410__identityEEEvT0_T1_T2_T3_T4_T6__param_1,
	.param .u32 _ZN3cub18CUB_300001_SM_10006detail6reduce28DeviceReduceSingleTileKernelINS2_10policy_hubIfjN4cuda3__47maximumIvEEE10Policy1000EPfSB_jS8_ffNS5_3std3__410__identityEEEvT0_T1_T2_T3_T4_T6__param_2,
	.param .align 1 .b8 _ZN3cub18CUB_300001_SM_10006detail6reduce28DeviceReduceSingleTileKernelINS2_10policy_hubIfjN4cuda3__47maximumIvEEE10Policy1000EPfSB_jS8_ffNS5_3std3__410__identityEEEvT0_T1_T2_T3_T4_T6__param_3[1],
	.param .f32 _ZN3cub18CUB_300001_SM_10006detail6reduce28DeviceReduceSingleTileKernelINS2_10policy_hubIfjN4cuda3__47maximumIvEEE10Policy1000EPfSB_jS8_ffNS5_3std3__410__identityEEEvT0_T1_T2_T3_T4_T6__param_4,
	.param .align 1 .b8 _ZN3cub18CUB_300001_SM_10006detail6reduce28DeviceReduceSingleTileKernelINS2_10policy_hubIfjN4cuda3__47maximumIvEEE10Policy1000EPfSB_jS8_ffNS5_3std3__410__identityEEEvT0_T1_T2_T3_T4_T6__param_5[1]
)
.maxntid 256
.minnctapersm 1
{
	.reg .pred 	%p<252>;
	.reg .b32 	%r<419>;
	.reg .b32 	%f<445>;
	.reg .b64 	%rd<122>;
	// demoted variable
	.shared .align 4 .b8 _ZZN3cub18CUB_300001_SM_10006detail6reduce28DeviceReduceSingleTileKernelINS2_10policy_hubIfjN4cuda3__47maximumIvEEE10Policy1000EPfSB_jS8_ffNS5_3std3__410__identityEEEvT0_T1_T2_T3_T4_T6_E12temp_storage[44];
	ld.param.u64 	%rd15, [_ZN3cub18CUB_300001_SM_10006detail6reduce28DeviceReduceSingleTileKernelINS2_10policy_hubIfjN4cuda3__47maximumIvEEE10Policy1000EPfSB_jS8_ffNS5_3std3__410__identityEEEvT0_T1_T2_T3_T4_T6__param_0];
	ld.param.u64 	%rd16, [_ZN3cub18CUB_300001_SM_10006detail6reduce28DeviceReduceSingleTileKernelINS2_10policy_hubIfjN4cuda3__47maximumIvEEE10Policy1000EPfSB_jS8_ffNS5_3std3__410__identityEEEvT0_T1_T2_T3_T4_T6__param_1];
	ld.param.u32 	%r70, [_ZN3cub18CUB_300001_SM_10006detail6reduce28DeviceReduceSingleTileKernelINS2_10policy_hubIfjN4cuda3__47maximumIvEEE10Policy1000EPfSB_jS8_ffNS5_3std3__410__identityEEEvT0_T1_T2_T3_T4_T6__param_2];
	ld.param.f32 	%f58, [_ZN3cub18CUB_300001_SM_10006detail6reduce28DeviceReduceSingleTileKernelINS2_10policy_hubIfjN4cuda3__47maximumIvEEE10Policy1000EPfSB_jS8_ffNS5_3std3__410__identityEEEvT0_T1_T2_T3_T4_T6__param_4];
	cvta.to.global.u64 	%rd1, %rd16;
	setp.ne.s32 	%p1, %r70, 0;
	@%p1 bra 	$L__BB3_3;
	mov.u32 	%r392, %tid.x;
	setp.ne.s32 	%p251, %r392, 0;
	@%p251 bra 	$L__BB3_76;
	st.global.f32 	[%rd1], %f58;
	bra.uni 	$L__BB3_76;
$L__BB3_3:
	and.b64  	%rd17, %rd15, 15;
	setp.ne.s64 	%p2, %rd17, 0;
	@%p2 bra 	$L__BB3_39;
	setp.gt.u32 	%p126, %r70, 4095;
	@%p126 bra 	$L__BB3_23;
	mov.u32 	%r1, %tid.x;
	setp.ge.u32 	%p191, %r1, %r70;
	mov.f32 	%f423, 0f00000000;
	mov.u32 	%r396, %r1;
	@%p191 bra 	$L__BB3_7;
	mul.wide.u32 	%rd110, %r1, 4;
	add.s64 	%rd109, %rd15, %rd110;
	// begin inline asm
	ld.global.nc.u32 %r312, [%rd109];
	// end inline asm
	mov.b32 	%f423, %r312;
	add.s32 	%r396, %r1, 256;
$L__BB3_7:
	setp.ge.u32 	%p192, %r396, %r70;
	@%p192 bra 	$L__BB3_14;
	not.b32 	%r313, %r396;
	add.s32 	%r4, %r70, %r313;
	and.b32  	%r314, %r4, 768;
	setp.eq.s32 	%p193, %r314, 768;
	@%p193 bra 	$L__BB3_11;
	mul.wide.u32 	%rd111, %r396, 4;
	add.s64 	%rd118, %rd15, %rd111;
	shr.u32 	%r315, %r4, 8;
	add.s32 	%r316, %r315, 1;
	and.b32  	%r317, %r316, 3;
	neg.s32 	%r394, %r317;
$L__BB3_10:
	.pragma "nounroll";
	// begin inline asm
	ld.global.nc.u32 %r318, [%rd118];
	// end inline asm
	mov.b32 	%f336, %r318;
	setp.lt.f32 	%p194, %f423, %f336;
	selp.f32 	%f423, %f336, %f423, %p194;
	add.s32 	%r396, %r396, 256;
	add.s64 	%rd118, %rd118, 1024;
	add.s32 	%r394, %r394, 1;
	setp.ne.s32 	%p195, %r394, 0;
	@%p195 bra 	$L__BB3_10;
$L__BB3_11:
	setp.lt.u32 	%p196, %r4, 768;
	@%p196 bra 	$L__BB3_14;
	mul.wide.u32 	%rd113, %r396, 4;
	add.s64 	%rd119, %rd15, %rd113;
$L__BB3_13:
	// begin inline asm
	ld.global.nc.u32 %r319, [%rd119];
	// end inline asm
	mov.b32 	%f337, %r319;
	setp.lt.f32 	%p197, %f423, %f337;
	selp.f32 	%f338, %f337, %f423, %p197;
	add.s64 	%rd115, %rd119, 1024;
	// begin inline asm
	ld.global.nc.u32 %r320, [%rd115];
	// end inline asm
	mov.b32 	%f339, %r320;
	setp.lt.f32 	%p198, %f338, %f339;
	selp.f32 	%f340, %f339, %f338, %p198;
	add.s64 	%rd116, %rd119, 2048;
	// begin inline asm
	ld.global.nc.u32 %r321, [%rd116];
	// end inline asm
	mov.b32 	%f341, %r321;
	setp.lt.f32 	%p199, %f340, %f341;
	selp.f32 	%f342, %f341, %f340, %p199;
	add.s64 	%rd117, %rd119, 3072;
	// begin inline asm
	ld.global.nc.u32 %r322, [%rd117];
	// end inline asm
	mov.b32 	%f343, %r322;
	setp.lt.f32 	%p200, %f342, %f343;
	selp.f32 	%f423, %f343, %f342, %p200;
	add.s32 	%r396, %r396, 1024;
	add.s64 	%rd119, %rd119, 4096;
	setp.lt.s32 	%p201, %r396, %r70;
	@%p201 bra 	$L__BB3_13;
$L__BB3_14:
	setp.lt.u32 	%p202, %r70, 256;
	@%p202 bra 	$L__BB3_19;
	// begin inline asm
	mov.u32 %r361, %laneid;
	// end inline asm
	mov.b32 	%r363, %f423;
	mov.b32 	%r364, 1;
	mov.b32 	%r385, 31;
	mov.b32 	%r386, -1;
	// begin inline asm
	shfl.sync.down.b32 %r362, %r363, %r364, %r385, %r386;
	// end inline asm
	mov.b32 	%f391, %r362;
	setp.gt.s32 	%p230, %r361, 30;
	setp.lt.f32 	%p231, %f423, %f391;
	selp.f32 	%f392, %f391, %f423, %p231;
	selp.f32 	%f393, %f423, %f392, %p230;
	mov.b32 	%r368, %f393;
	mov.b32 	%r369, 2;
	// begin inline asm
	shfl.sync.down.b32 %r367, %r368, %r369, %r385, %r386;
	// end inline asm
	mov.b32 	%f394, %r367;
	setp.gt.s32 	%p232, %r361, 29;
	setp.lt.f32 	%p233, %f393, %f394;
	selp.f32 	%f395, %f394, %f393, %p233;
	selp.f32 	%f396, %f393, %f395, %p232;
	mov.b32 	%r373, %f396;
	mov.b32 	%r374, 4;
	// begin inline asm
	shfl.sync.down.b32 %r372, %r373, %r374, %r385, %r386;
	// end inline asm
	mov.b32 	%f397, %r372;
	setp.gt.s32 	%p234, %r361, 27;
	setp.lt.f32 	%p235, %f396, %f397;
	selp.f32 	%f398, %f397, %f396, %p235;
	selp.f32 	%f399, %f396, %f398, %p234;
	mov.b32 	%r378, %f399;
	mov.b32 	%r379, 8;
	// begin inline asm
	shfl.sync.down.b32 %r377, %r378, %r379, %r385, %r386;
	// end inline asm
	mov.b32 	%f400, %r377;
	setp.gt.s32 	%p236, %r361, 23;
	setp.lt.f32 	%p237, %f399, %f400;
	selp.f32 	%f401, %f400, %f399, %p237;
	selp.f32 	%f402, %f399, %f401, %p236;
	mov.b32 	%r383, %f402;
	mov.b32 	%r384, 16;
	// begin inline asm
	shfl.sync.down.b32 %r382, %r383, %r384, %r385, %r386;
	// end inline asm
	mov.b32 	%f403, %r382;
	setp.gt.s32 	%p238, %r361, 15;
	setp.lt.f32 	%p239, %f402, %f403;
	selp.f32 	%f10, %f403, %f402, %p239;
	selp.f32 	%f444, %f402, %f10, %p238;
	setp.ne.s32 	%p240, %r361, 0;
	@%p240 bra 	$L__BB3_17;
	shr.u32 	%r387, %r1, 3;
	and.b32  	%r388, %r387, 124;
	mov.u32 	%r389, _ZZN3cub18CUB_300001_SM_10006detail6reduce28DeviceReduceSingleTileKernelINS2_10policy_hubIfjN4cuda3__47maximumIvEEE10Policy1000EPfSB_jS8_ffNS5_3std3__410__identityEEEvT0_T1_T2_T3_T4_T6_E12temp_storage;
	add.s32 	%r390, %r389, %r388;
	st.shared.f32 	[%r390+8], %f10;
$L__BB3_17:
	bar.sync 	0;
	setp.ne.s32 	%p241, %r1, 0;
	@%p241 bra 	$L__BB3_74;
	ld.shared.f32 	%f404, [_ZZN3cub18CUB_300001_SM_10006detail6reduce28DeviceReduceSingleTileKernelINS2_10policy_hubIfjN4cuda3__47maximumIvEEE10Policy1000EPfSB_jS8_ffNS5_3std3__410__identityEEEvT0_T1_T2_T3_T4_T6_E12temp_storage+12];
	setp.lt.f32 	%p242, %f444, %f404;
	selp.f32 	%f405, %f404, %f444, %p242;
	ld.shared.f32 	%f406, [_ZZN3cub18CUB_300001_SM_10006detail6reduce28DeviceReduceSingleTileKernelINS2_10policy_hubIfjN4cuda3__47maximumIvEEE10Policy1000EPfSB_jS8_ffNS5_3std3__410__identityEEEvT0_T1_T2_T3_T4_T6_E12temp_storage+16];
	setp.lt.f32 	%p243, %f405, %f406;
	selp.f32 	%f407, %f406, %f405, %p243;
	ld.shared.f32 	%f408, [_ZZN3cub18CUB_300001_SM_10006detail6reduce28DeviceReduceSingleTileKernelINS2_10policy_hubIfjN4cuda3__47maximumIvEEE10Policy1000EPfSB_jS8_ffNS5_3std3__410__identityEEEvT0_T1_T2_T3_T4_T6_E12temp_storage+20];
	setp.lt.f32 	%p244, %f407, %f408;
	selp.f32 	%f409, %f408, %f407, %p244;
	ld.shared.f32 	%f410, [_ZZN3cub18CUB_300001_SM_10006detail6reduce28DeviceReduceSingleTileKernelINS2_10policy_hubIfjN4cuda3__47maximumIvEEE10Policy1000EPfSB_jS8_ffNS5_3std3__410__identityEEEvT0_T1_T2_T3_T4_T6_E12temp_storage+24];
	setp.lt.f32 	%p245, %f409, %f410;
	selp.f32 	%f411, %f410, %f409, %p245;
	ld.shared.f32 	%f412, [_ZZN3cub18CUB_300001_SM_10006detail6reduce28DeviceReduceSingleTileKernelINS2_10policy_hubIfjN4cuda3__47maximumIvEEE10Policy1000EPfSB_jS8_ffNS5_3std3__410__identityEEEvT0_T1_T2_T3_T4_T6_E12temp_storage+28];
	setp.lt.f32 	%p246, %f411, %f412;
	selp.f32 	%f413, %f412, %f411, %p246;
	ld.shared.f32 	%f414, [_ZZN3cub18CUB_300001_SM_10006detail6reduce28DeviceReduceSingleTileKernelINS2_10policy_hubIfjN4cuda3__47maximumIvEEE10Policy1000EPfSB_jS8_ffNS5_3std3__410__identityEEEvT0_T1_T2_T3_T4_T6_E12temp_storage+32];
	setp.lt.f32 	%p247, %f413, %f414;
	selp.f32 	%f415, %f414, %f413, %p247;
	ld.shared.f32 	%f416, [_ZZN3cub18CUB_300001_SM_10006detail6reduce28DeviceReduceSingleTileKernelINS2_10policy_hubIfjN4cuda3__47maximumIvEEE10Policy1000EPfSB_jS8_ffNS5_3std3__410__identityEEEvT0_T1_T2_T3_T4_T6_E12temp_storage+36];
	setp.lt.f32 	%p248, %f415, %f416;
	selp.f32 	%f444, %f416, %f415, %p248;
	bra.uni 	$L__BB3_74;
$L__BB3_19:
	// begin inline asm
	mov.u32 %r323, %laneid;
	// end inline asm
	and.b32  	%r349, %r1, 992;
	add.s32 	%r350, %r349, 32;
	setp.gt.u32 	%p203, %r350, %r70;
	not.b32 	%r351, %r349;
	add.s32 	%r352, %r70, %r351;
	selp.b32 	%r347, %r352, 31, %p203;
	mov.b32 	%r325, %f423;
	mov.b32 	%r326, 1;
	mov.b32 	%r348, -1;
	// begin inline asm
	shfl.sync.down.b32 %r324, %r325, %r326, %r347, %r348;
	// end inline asm
	mov.b32 	%f344, %r324;
	setp.lt.s32 	%p204, %r323, %r347;
	setp.lt.f32 	%p205, %f423, %f344;
	selp.f32 	%f345, %f344, %f423, %p205;
	selp.f32 	%f346, %f345, %f423, %p204;
	mov.b32 	%r330, %f346;
	mov.b32 	%r331, 2;
	// begin inline asm
	shfl.sync.down.b32 %r329, %r330, %r331, %r347, %r348;
	// end inline asm
	mov.b32 	%f347, %r329;
	add.s32 	%r353, %r323, 2;
	setp.gt.s32 	%p206, %r353, %r347;
	setp.lt.f32 	%p207, %f346, %f347;
	selp.f32 	%f348, %f347, %f346, %p207;
	selp.f32 	%f349, %f346, %f348, %p206;
	mov.b32 	%r335, %f349;
	mov.b32 	%r336, 4;
	// begin inline asm
	shfl.sync.down.b32 %r334, %r335, %r336, %r347, %r348;
	// end inline asm
	mov.b32 	%f350, %r334;
	add.s32 	%r354, %r323, 4;
	setp.gt.s32 	%p208, %r354, %r347;
	setp.lt.f32 	%p209, %f349, %f350;
	selp.f32 	%f351, %f350, %f349, %p209;
	selp.f32 	%f352, %f349, %f351, %p208;
	mov.b32 	%r340, %f352;
	mov.b32 	%r341, 8;
	// begin inline asm
	shfl.sync.down.b32 %r339, %r340, %r341, %r347, %r348;
	// end inline asm
	mov.b32 	%f353, %r339;
	add.s32 	%r355, %r323, 8;
	setp.gt.s32 	%p210, %r355, %r347;
	setp.lt.f32 	%p211, %f352, %f353;
	selp.f32 	%f354, %f353, %f352, %p211;
	selp.f32 	%f355, %f352, %f354, %p210;
	mov.b32 	%r345, %f355;
	mov.b32 	%r346, 16;
	// begin inline asm
	shfl.sync.down.b32 %r344, %r345, %r346, %r347, %r348;
	// end inline asm
	mov.b32 	%f356, %r344;
	add.s32 	%r356, %r323, 16;
	setp.gt.s32 	%p212, %r356, %r347;
	setp.lt.f32 	%p213, %f355, %f356;
	selp.f32 	%f357, %f356, %f355, %p213;
	selp.f32 	%f444, %f355, %f357, %p212;
	setp.ne.s32 	%p214, %r323, 0;
	@%p214 bra 	$L__BB3_21;
	shr.u32 	%r357, %r1, 3;
	and.b32  	%r358, %r357, 124;
	mov.u32 	%r359, _ZZN3cub18CUB_300001_SM_10006detail6reduce28DeviceReduceSingleTileKernelINS2_10policy_hubIfjN4cuda3__47maximumIvEEE10Policy1000EPfSB_jS8_ffNS5_3std3__410__identityEEEvT0_T1_T2_T3_T4_T6_E12temp_storage;
	add.s32 	%r360, %r359, %r358;
	st.shared.f32 	[%r360+8], %f444;
$L__BB3_21:
	bar.sync 	0;
	setp.ne.s32 	%p215, %r1, 0;
	@%p215 bra 	$L__BB3_74;
	setp.gt.u32 	%p216, %r70, 32;
	ld.shared.f32 	%f358, [_ZZN3cub18CUB_300001_SM_10006detail6reduce28DeviceReduceSingleTileKernelINS2_10policy_hubIfjN4cuda3__47maximumIvEEE10Policy1000EPfSB_jS8_ffNS5_3std3__410__identityEEEvT0_T1_T2_T3_T4_T6_E12temp_storage+12];
	setp.lt.f32 	%p217, %f444, %f358;
	selp.f32 	%f360, %f358, %f444, %p217;
	selp.f32 	%f361, %f360, %f444, %p216;
	setp.gt.u32 	%p218, %r70, 64;
	ld.shared.f32 	%f363, [_ZZN3cub18CUB_300001_SM_10006detail6reduce28DeviceReduceSingleTileKernelINS2_10policy_hubIfjN4cuda3__47maximumIvEEE10Policy1000EPfSB_jS8_ffNS5_3std3__410__identityEEEvT0_T1_T2_T3_T4_T6_E12temp_storage+16];
	setp.lt.f32 	%p219, %f361, %f363;
	selp.f32 	%f365, %f363, %f361, %p219;
	selp.f32 	%f366, %f365, %f361, %p218;
	setp.gt.u32 	%p220, %r70, 96;
	ld.shared.f32 	%f368, [_ZZN3cub18CUB_300001_SM_10006detail6reduce28DeviceReduceSingleTileKernelINS2_10policy_hubIfjN4cuda3__47maximumIvEEE10Policy1000EPfSB_jS8_ffNS5_3std3__410__identityEEEvT0_T1_T2_T3_T4_T6_E12temp_storage+20];
	setp.lt.f32 	%p221, %f366, %f368;
	selp.f32 	%f370, %f368, %f366, %p221;
	selp.f32 	%f371, %f370, %f366, %p220;
	setp.gt.u32 	%p222, %r70, 128;
	ld.shared.f32 	%f373, [_ZZN3cub18CUB_300001_SM_10006detail6reduce28DeviceReduceSingleTileKernelINS2_10policy_hubIfjN4cuda3__47maximumIvEEE10Policy1000EPfSB_jS8_ffNS5_3std3__410__identityEEEvT0_T1_T2_T3_T4_T6_E12temp_storage+24];
	setp.lt.f32 	%p223, %f371, %f373;
	selp.f32 	%f375, %f373, %f371, %p223;
	selp.f32 	%f376, %f375, %f371, %p222;
	setp.gt.u32 	%p224, %r70, 160;
	ld.shared.f32 	%f378, [_ZZN3cub18CUB_300001_SM_10006detail6reduce28DeviceReduceSingleTileKernelINS2_10policy_hubIfjN4cuda3__47maximumIvEEE10Policy1000EPfSB_jS8_ffNS5_3std3__410__identityEEEvT0_T1_T2_T3_T4_T6_E12temp_storage+28];
	setp.lt.f32 	%p225, %f376, %f378;
	selp.f32 	%f380, %f378, %f376, %p225;
	selp.f32 	%f381, %f380, %f376, %p224;
	setp.gt.u32 	%p226, %r70, 192;
	ld.shared.f32 	%f383, [_ZZN3cub18CUB_300001_SM_10006detail6reduce28DeviceReduceSingleTileKernelINS2_10policy_hubIfjN4cuda3__47maximumIvEEE10Policy1000EPfSB_jS8_ffNS5_3std3__410__identityEEEvT0_T1_T2_T3_T4_T6_E12temp_storage+32];
	setp.lt.f32 	%p227, %f381, %f383;
	selp.f32 	%f385, %f383, %f381, %p227;
	selp.f32 	%f386, %f385, %f381, %p226;
	setp.gt.u32 	%p228, %r70, 224;
	ld.shared.f32 	%f388, [_ZZN3cub18CUB_300001_SM_10006detail6reduce28DeviceReduceSingleTileKernelINS2_10policy_hubIfjN4cuda3__47maximumIvEEE10Policy1000EPfSB_jS8_ffNS5_3std3__410__identityEEEvT0_T1_T2_T3_T4_T6_E12temp_storage+36];
	setp.lt.f32 	%p229, %f386, %f388;
	selp.f32 	%f390, %f388, %f386, %p229;
	selp.f32 	%f444, %f390, %f386, %p228;
	bra.uni 	$L__BB3_74;
$L__BB3_23:
	mov.u32 	%r13, %tid.x;
	shl.b32 	%r14, %r13, 2;
	mul.wide.u32 	%rd85, %r14, 4;
	add.s64 	%rd75, %rd15, %rd85;
	// begin inline asm
	ld.global.nc.v2.u64 {%rd73, %rd74}, [%rd75];
	// end inline asm
	mov.b64 	{%r232, %r233}, %rd74;
	mov.b64 	{%r234, %r235}, %rd73;
	mov.b32 	%f238, %r235;
	mov.b32 	%f239, %r234;
	mov.b32 	%f240, %r233;
	mov.b32 	%f241, %r232;
	add.s64 	%rd78, %rd75, 4096;
	// begin inline asm
	ld.global.nc.v2.u64 {%rd76, %rd77}, [%rd78];
	// end inline asm
	mov.b64 	{%r236, %r237}, %rd77;
	mov.b64 	{%r238, %r239}, %rd76;
	mov.b32 	%f242, %r239;
	mov.b32 	%f243, %r238;
	mov.b32 	%f244, %r237;
	mov.b32 	%f245, %r236;
	add.s64 	%rd81, %rd75, 8192;
	// begin inline asm
	ld.global.nc.v2.u64 {%rd79, %rd80}, [%rd81];
	// end inline asm
	mov.b64 	{%r240, %r241}, %rd80;
	mov.b64 	{%r242, %r243}, %rd79;
	mov.b32 	%f246, %r243;
	mov.b32 	%f247, %r242;
	mov.b32 	%f248, %r241;
	mov.b32 	%f249, %r240;
	add.s64 	%rd84, %rd75, 12288;
	// begin inline asm
	ld.global.nc.v2.u64 {%rd82, %rd83}, [%rd84];
	// end inline asm
	mov.b64 	{%r244, %r245}, %rd83;
	mov.b64 	{%r246, %r247}, %rd82;
	mov.b32 	%f250, %r247;
	mov.b32 	%f251, %r246;
	mov.b32 	%f252, %r245;
	mov.b32 	%f253, %r244;
	setp.lt.f32 	%p127, %f239, %f238;
	selp.f32 	%f254, %f238, %f239, %p127;
	setp.lt.f32 	%p128, %f241, %f240;
	selp.f32 	%f255, %f240, %f241, %p128;
	setp.lt.f32 	%p129, %f243, %f242;
	selp.f32 	%f256, %f242, %f243, %p129;
	setp.lt.f32 	%p130, %f245, %f244;
	selp.f32 	%f257, %f244, %f245, %p130;
	setp.lt.f32 	%p131, %f247, %f246;
	selp.f32 	%f258, %f246, %f247, %p131;
	setp.lt.f32 	%p132, %f249, %f248;
	selp.f32 	%f259, %f248, %f249, %p132;
	setp.lt.f32 	%p133, %f251, %f250;
	selp.f32 	%f260, %f250, %f251, %p133;
	setp.lt.f32 	%p134, %f253, %f252;
	selp.f32 	%f261, %f252, %f253, %p134;
	setp.lt.f32 	%p135, %f254, %f255;
	selp.f32 	%f262, %f255, %f254, %p135;
	setp.lt.f32 	%p136, %f256, %f257;
	selp.f32 	%f263, %f257, %f256, %p136;
	setp.lt.f32 	%p137, %f258, %f259;
	selp.f32 	%f264, %f259, %f258, %p137;
	setp.lt.f32 	%p138, %f260, %f261;
	selp.f32 	%f265, %f261, %f260, %p138;
	setp.lt.f32 	%p139, %f262, %f263;
	selp.f32 	%f266, %f263, %f262, %p139;
	setp.lt.f32 	%p140, %f264, %f265;
	selp.f32 	%f267, %f265, %f264, %p140;
	setp.lt.f32 	%p141, %f266, %f267;
	selp.f32 	%f430, %f267, %f266, %p141;
	add.s32 	%r15, %r70, -4096;
	setp.lt.u32 	%p142, %r15, 4096;
	mov.b32 	%r399, 4096;
	@%p142 bra 	$L__BB3_27;
	mov.b32 	%r399, 4096;
$L__BB3_25:
	add.s32 	%r249, %r399, %r14;
	mul.wide.u32 	%rd98, %r249, 4;
	add.s64 	%rd88, %rd15, %rd98;
	// begin inline asm
	ld.global.nc.v2.u64 {%rd86, %rd87}, [%rd88];
	// end inline asm
	mov.b64 	{%r250, %r251}, %rd87;
	mov.b64 	{%r252, %r253}, %rd86;
	mov.b32 	%f268, %r253;
	mov.b32 	%f269, %r252;
	mov.b32 	%f270, %r251;
	mov.b32 	%f271, %r250;
	add.s64 	%rd91, %rd88, 4096;
	// begin inline asm
	ld.global.nc.v2.u64 {%rd89, %rd90}, [%rd91];
	// end inline asm
	mov.b64 	{%r254, %r255}, %rd90;
	mov.b64 	{%r256, %r257}, %rd89;
	mov.b32 	%f272, %r257;
	mov.b32 	%f273, %r256;
	mov.b32 	%f274, %r255;
	mov.b32 	%f275, %r254;
	add.s64 	%rd94, %rd88, 8192;
	// begin inline asm
	ld.global.nc.v2.u64 {%rd92, %rd93}, [%rd94];
	// end inline asm
	mov.b64 	{%r258, %r259}, %rd93;
	mov.b64 	{%r260, %r261}, %rd92;
	mov.b32 	%f276, %r261;
	mov.b32 	%f277, %r260;
	mov.b32 	%f278, %r259;
	mov.b32 	%f279, %r258;
	add.s64 	%rd97, %rd88, 12288;
	// begin inline asm
	ld.global.nc.v2.u64 {%rd95, %rd96}, [%rd97];
	// end inline asm
	mov.b64 	{%r262, %r263}, %rd96;
	mov.b64 	{%r264, %r265}, %rd95;
	mov.b32 	%f280, %r265;
	mov.b32 	%f281, %r264;
	mov.b32 	%f282, %r263;
	mov.b32 	%f283, %r262;
	setp.lt.f32 	%p143, %f430, %f269;
	selp.f32 	%f284, %f269, %f430, %p143;
	setp.lt.f32 	%p144, %f268, %f271;
	selp.f32 	%f285, %f271, %f268, %p144;
	setp.lt.f32 	%p145, %f270, %f273;
	selp.f32 	%f286, %f273, %f270, %p145;
	setp.lt.f32 	%p146, %f272, %f275;
	selp.f32 	%f287, %f275, %f272, %p146;
	setp.lt.f32 	%p147, %f274, %f277;
	selp.f32 	%f288, %f277, %f274, %p147;
	setp.lt.f32 	%p148, %f276, %f279;
	selp.f32 	%f289, %f279, %f276, %p148;
	setp.lt.f32 	%p149, %f278, %f281;
	selp.f32 	%f290, %f281, %f278, %p149;
	setp.lt.f32 	%p150, %f280, %f283;
	selp.f32 	%f291, %f283, %f280, %p150;
	setp.lt.f32 	%p151, %f284, %f285;
	selp.f32 	%f292, %f285, %f284, %p151;
	setp.lt.f32 	%p152, %f286, %f287;
	selp.f32 	%f293, %f287, %f286, %p152;
	setp.lt.f32 	%p153, %f288, %f289;
	selp.f32 	%f294, %f289, %f288, %p153;
	setp.lt.f32 	%p154, %f290, %f291;
	selp.f32 	%f295, %f291, %f290, %p154;
	setp.lt.f32 	%p155, %f292, %f293;
	selp.f32 	%f296, %f293, %f292, %p155;
	setp.lt.f32 	%p156, %f294, %f295;
	selp.f32 	%f297, %f295, %f294, %p156;
	setp.lt.f32 	%p157, %f296, %f297;
	selp.f32 	%f298, %f297, %f296, %p157;
	setp.lt.f32 	%p158, %f298, %f282;
	selp.f32 	%f430, %f282, %f298, %p158;
	sub.s32 	%r266, %r70, %r399;
	setp.lt.u32 	%p159, %r266, 4096;
	@%p159 bra 	$L__BB3_35;
	add.s32 	%r399, %r399, 4096;
	setp.le.u32 	%p160, %r399, %r15;
	@%p160 bra 	$L__BB3_25;
$L__BB3_27:
	setp.le.u32 	%p161, %r70, %r399;
	@%p161 bra 	$L__BB3_35;
	sub.s32 	%r19, %r70, %r399;
	setp.ge.s32 	%p162, %r13, %r19;
	@%p162 bra 	$L__BB3_35;
	not.b32 	%r267, %r13;
	add.s32 	%r268, %r70, %r267;
	sub.s32 	%r20, %r268, %r399;
	and.b32  	%r269, %r20, 768;
	setp.eq.s32 	%p163, %r269, 768;
	mov.u32 	%r403, %r13;
	@%p163 bra 	$L__BB3_32;
	add.s32 	%r401, %r13, %r399;
	shr.u32 	%r270, %r20, 8;
	add.s32 	%r271, %r270, 1;
	and.b32  	%r272, %r271, 3;
	neg.s32 	%r400, %r272;
	mov.u32 	%r403, %r13;
$L__BB3_31:
	.pragma "nounroll";
	mul.wide.u32 	%rd100, %r401, 4;
	add.s64 	%rd99, %rd15, %rd100;
	// begin inline asm
	ld.global.nc.u32 %r273, [%rd99];
	// end inline asm
	mov.b32 	%f300, %r273;
	setp.lt.f32 	%p164, %f430, %f300;
	selp.f32 	%f430, %f300, %f430, %p164;
	add.s32 	%r403, %r403, 256;
	add.s32 	%r401, %r401, 256;
	add.s32 	%r400, %r400, 1;
	setp.ne.s32 	%p165, %r400, 0;
	@%p165 bra 	$L__BB3_31;
$L__BB3_32:
	setp.lt.u32 	%p166, %r20, 768;
	@%p166 bra 	$L__BB3_35;
	add.s32 	%r405, %r403, 512;
	add.s32 	%r404, %r403, %r399;
$L__BB3_34:
	mul.wide.u32 	%rd105, %r404, 4;
	add.s64 	%rd101, %rd15, %rd105;
	// begin inline asm
	ld.global.nc.u32 %r274, [%rd101];
	// end inline asm
	mov.b32 	%f301, %r274;
	setp.lt.f32 	%p167, %f430, %f301;
	selp.f32 	%f302, %f301, %f430, %p167;
	add.s32 	%r278, %r404, 256;
	mul.wide.u32 	%rd106, %r278, 4;
	add.s64 	%rd102, %rd15, %rd106;
	// begin inline asm
	ld.global.nc.u32 %r275, [%rd102];
	// end inline asm
	mov.b32 	%f303, %r275;
	setp.lt.f32 	%p168, %f302, %f303;
	selp.f32 	%f304, %f303, %f302, %p168;
	add.s32 	%r279, %r404, 512;
	mul.wide.u32 	%rd107, %r279, 4;
	add.s64 	%rd103, %rd15, %rd107;
	// begin inline asm
	ld.global.nc.u32 %r276, [%rd103];
	// end inline asm
	mov.b32 	%f305, %r276;
	setp.lt.f32 	%p169, %f304, %f305;
	selp.f32 	%f306, %f305, %f304, %p169;
	add.s32 	%r280, %r404, 768;
	mul.wide.u32 	%rd108, %r280, 4;
	add.s64 	%rd104, %rd15, %rd108;
	// begin inline asm
	ld.global.nc.u32 %r277, [%rd104];
	// end inline asm
	mov.b32 	%f307, %r277;
	setp.lt.f32 	%p170, %f306, %f307;
	selp.f32 	%f430, %f307, %f306, %p170;
	add.s32 	%r34, %r405, 1024;
	add.s32 	%r281, %r405, 512;
	add.s32 	%r404, %r404, 1024;
	setp.lt.s32 	%p171, %r281, %r19;
	mov.u32 	%r405, %r34;
	@%p171 bra 	$L__BB3_34;
$L__BB3_35:
	// begin inline asm
	mov.u32 %r282, %laneid;
	// end inline asm
	mov.b32 	%r284, %f430;
	mov.b32 	%r285, 1;
	mov.b32 	%r306, 31;
	mov.b32 	%r307, -1;
	// begin inline asm
	shfl.sync.down.b32 %r283, %r284, %r285, %r306, %r307;
	// end inline asm
	mov.b32 	%f308, %r283;
	setp.gt.s32 	%p172, %r282, 30;
	setp.lt.f32 	%p173, %f430, %f308;
	selp.f32 	%f309, %f308, %f430, %p173;
	selp.f32 	%f310, %f430, %f309, %p172;
	mov.b32 	%r289, %f310;
	mov.b32 	%r290, 2;
	// begin inline asm
	shfl.sync.down.b32 %r288, %r289, %r290, %r306, %r307;
	// end inline asm
	mov.b32 	%f311, %r288;
	setp.gt.s32 	%p174, %r282, 29;
	setp.lt.f32 	%p175, %f310, %f311;
	selp.f32 	%f312, %f311, %f310, %p175;
	selp.f32 	%f313, %f310, %f312, %p174;
	mov.b32 	%r294, %f313;
	mov.b32 	%r295, 4;
	// begin inline asm
	shfl.sync.down.b32 %r293, %r294, %r295, %r306, %r307;
	// end inline asm
	mov.b32 	%f314, %r293;
	setp.gt.s32 	%p176, %r282, 27;
	setp.lt.f32 	%p177, %f313, %f314;
	selp.f32 	%f315, %f314, %f313, %p177;
	selp.f32 	%f316, %f313, %f315, %p176;
	mov.b32 	%r299, %f316;
	mov.b32 	%r300, 8;
	// begin inline asm
	shfl.sync.down.b32 %r298, %r299, %r300, %r306, %r307;
	// end inline asm
	mov.b32 	%f317, %r298;
	setp.gt.s32 	%p178, %r282, 23;
	setp.lt.f32 	%p179, %f316, %f317;
	selp.f32 	%f318, %f317, %f316, %p179;
	selp.f32 	%f319, %f316, %f318, %p178;
	mov.b32 	%r304, %f319;
	mov.b32 	%r305, 16;
	// begin inline asm
	shfl.sync.down.b32 %r303, %r304, %r305, %r306, %r307;
	// end inline asm
	mov.b32 	%f320, %r303;
	setp.gt.s32 	%p180, %r282, 15;
	setp.lt.f32 	%p181, %f319, %f320;
	selp.f32 	%f26, %f320, %f319, %p181;
	selp.f32 	%f444, %f319, %f26, %p180;
	setp.ne.s32 	%p182, %r282, 0;
	@%p182 bra 	$L__BB3_37;
	shr.u32 	%r308, %r13, 3;
	and.b32  	%r309, %r308, 124;
	mov.u32 	%r310, _ZZN3cub18CUB_300001_SM_10006detail6reduce28DeviceReduceSingleTileKernelINS2_10policy_hubIfjN4cuda3__47maximumIvEEE10Policy1000EPfSB_jS8_ffNS5_3std3__410__identityEEEvT0_T1_T2_T3_T4_T6_E12temp_storage;
	add.s32 	%r311, %r310, %r309;
	st.shared.f32 	[%r311+8], %f26;
$L__BB3_37:
	bar.sync 	0;
	setp.ne.s32 	%p183, %r13, 0;
	@%p183 bra 	$L__BB3_74;
	ld.shared.f32 	%f321, [_ZZN3cub18CUB_300001_SM_10006detail6reduce28DeviceReduceSingleTileKernelINS2_10policy_hubIfjN4cuda3__47maximumIvEEE10Policy1000EPfSB_jS8_ffNS5_3std3__410__identityEEEvT0_T1_T2_T3_T4_T6_E12temp_storage+12];
	setp.lt.f32 	%p184, %f444, %f321;
	selp.f32 	%f322, %f321, %f444, %p184;
	ld.shared.f32 	%f323, [_ZZN3cub18CUB_300001_SM_10006detail6reduce28DeviceReduceSingleTileKernelINS2_10policy_hubIfjN4cuda3__47maximumIvEEE10Policy1000EPfSB_jS8_ffNS5_3std3__410__identityEEEvT0_T1_T2_T3_T4_T6_E12temp_storage+16];
	setp.lt.f32 	%p185, %f322, %f323;
	selp.f32 	%f324, %f323, %f322, %p185;
	ld.shared.f32 	%f325, [_ZZN3cub18CUB_300001_SM_10006detail6reduce28DeviceReduceSingleTileKernelINS2_10policy_hubIfjN4cuda3__47maximumIvEEE10Policy1000EPfSB_jS8_ffNS5_3std3__410__identityEEEvT0_T1_T2_T3_T4_T6_E12temp_storage+20];
	setp.lt.f32 	%p186, %f324, %f325;
	selp.f32 	%f326, %f325, %f324, %p186;
	ld.shared.f32 	%f327, [_ZZN3cub18CUB_300001_SM_10006detail6reduce28DeviceReduceSingleTileKernelINS2_10policy_hubIfjN4cuda3__47maximumIvEEE10Policy1000EPfSB_jS8_ffNS5_3std3__410__identityEEEvT0_T1_T2_T3_T4_T6_E12temp_storage+24];
	setp.lt.f32 	%p187, %f326, %f327;
	selp.f32 	%f328, %f327, %f326, %p187;
	ld.shared.f32 	%f329, [_ZZN3cub18CUB_300001_SM_10006detail6reduce28DeviceReduceSingleTileKernelINS2_10policy_hubIfjN4cuda3__47maximumIvEEE10Policy1000EPfSB_jS8_ffNS5_3std3__410__identityEEEvT0_T1_T2_T3_T4_T6_E12temp_storage+28];
	setp.lt.f32 	%p188, %f328, %f329;
	selp.f32 	%f330, %f329, %f328, %p188;
	ld.shared.f32 	%f331, [_ZZN3cub18CUB_300001_SM_10006detail6reduce28DeviceReduceSingleTileKernelINS2_10policy_hubIfjN4cuda3__47maximumIvEEE10Policy1000EPfSB_jS8_ffNS5_3std3__410__identityEEEvT0_T1_T2_T3_T4_T6_E12temp_storage+32];
	setp.lt.f32 	%p189, %f330, %f331;
	selp.f32 	%f332, %f331, %f330, %p189;
	ld.shared.f32 	%f333, [_ZZN3cub18CUB_300001_SM_10006detail6reduce28DeviceReduceSingleTileKernelINS2_10policy_hubIfjN4cuda3__47maximumIvEEE10Policy1000EPfSB_jS8_ffNS5_3std3__410__identityEEEvT0_T1_T2_T3_T4_T6_E12temp_storage+36];
	setp.lt.f32 	%p190, %f332, %f333;
	selp.f32 	%f444, %f333, %f332, %p190;
	bra.uni 	$L__BB3_74;
$L__BB3_39:
	setp.gt.u32 	%p3, %r70, 4095;
	@%p3 bra 	$L__BB3_58;
	mov.u32 	%r36, %tid.x;
	setp.ge.u32 	%p68, %r36, %r70;
	mov.f32 	%f436, 0f00000000;
	mov.u32 	%r409, %r36;
	@%p68 bra 	$L__BB3_42;
	mul.wide.u32 	%rd65, %r36, 4;
	add.s64 	%rd64, %rd15, %rd65;
	// begin inline asm
	ld.global.nc.u32 %r152, [%rd64];
	// end inline asm
	mov.b32 	%f436, %r152;
	add.s32 	%r409, %r36, 256;
$L__BB3_42:
	setp.ge.u32 	%p69, %r409, %r70;
	@%p69 bra 	$L__BB3_49;
	not.b32 	%r153, %r409;
	add.s32 	%r39, %r70, %r153;
	and.b32  	%r154, %r39, 768;
	setp.eq.s32 	%p70, %r154, 768;
	@%p70 bra 	$L__BB3_46;
	mul.wide.u32 	%rd66, %r409, 4;
	add.s64 	%rd120, %rd15, %rd66;
	shr.u32 	%r155, %r39, 8;
	add.s32 	%r156, %r155, 1;
	and.b32  	%r157, %r156, 3;
	neg.s32 	%r407, %r157;
$L__BB3_45:
	.pragma "nounroll";
	// begin inline asm
	ld.global.nc.u32 %r158, [%rd120];
	// end inline asm
	mov.b32 	%f157, %r158;
	setp.lt.f32 	%p71, %f436, %f157;
	selp.f32 	%f436, %f157, %f436, %p71;
	add.s32 	%r409, %r409, 256;
	add.s64 	%rd120, %rd120, 1024;
	add.s32 	%r407, %r407, 1;
	setp.ne.s32 	%p72, %r407, 0;
	@%p72 bra 	$L__BB3_45;
$L__BB3_46:
	setp.lt.u32 	%p73, %r39, 768;
	@%p73 bra 	$L__BB3_49;
	mul.wide.u32 	%rd68, %r409, 4;
	add.s64 	%rd121, %rd15, %rd68;
$L__BB3_48:
	// begin inline asm
	ld.global.nc.u32 %r159, [%rd121];
	// end inline asm
	mov.b32 	%f158, %r159;
	setp.lt.f32 	%p74, %f436, %f158;
	selp.f32 	%f159, %f158, %f436, %p74;
	add.s64 	%rd70, %rd121, 1024;
	// begin inline asm
	ld.global.nc.u32 %r160, [%rd70];
	// end inline asm
	mov.b32 	%f160, %r160;
	setp.lt.f32 	%p75, %f159, %f160;
	selp.f32 	%f161, %f160, %f159, %p75;
	add.s64 	%rd71, %rd121, 2048;
	// begin inline asm
	ld.global.nc.u32 %r161, [%rd71];
	// end inline asm
	mov.b32 	%f162, %r161;
	setp.lt.f32 	%p76, %f161, %f162;
	selp.f32 	%f163, %f162, %f161, %p76;
	add.s64 	%rd72, %rd121, 3072;
	// begin inline asm
	ld.global.nc.u32 %r162, [%rd72];
	// end inline asm
	mov.b32 	%f164, %r162;
	setp.lt.f32 	%p77, %f163, %f164;
	selp.f32 	%f436, %f164, %f163, %p77;
	add.s32 	%r409, %r409, 1024;
	add.s64 	%rd121, %rd121, 4096;
	setp.lt.s32 	%p78, %r409, %r70;
	@%p78 bra 	$L__BB3_48;
$L__BB3_49:
	setp.lt.u32 	%p79, %r70, 256;
	@%p79 bra 	$L__BB3_54;
	// begin inline asm
	mov.u32 %r201, %laneid;
	// end inline asm
	mov.b32 	%r203, %f436;
	mov.b32 	%r204, 1;
	mov.b32 	%r225, 31;
	mov.b32 	%r226, -1;
	// begin inline asm
	shfl.sync.down.b32 %r202, %r203, %r204, %r225, %r226;
	// end inline asm
	mov.b32 	%f212, %r202;
	setp.gt.s32 	%p107, %r201, 30;
	setp.lt.f32 	%p108, %f436, %f212;
	selp.f32 	%f213, %f212, %f436, %p108;
	selp.f32 	%f214, %f436, %f213, %p107;
	mov.b32 	%r208, %f214;
	mov.b32 	%r209, 2;
	// begin inline asm
	shfl.sync.down.b32 %r207, %r208, %r209, %r225, %r226;
	// end inline asm
	mov.b32 	%f215, %r207;
	setp.gt.s32 	%p109, %r201, 29;
	setp.lt.f32 	%p110, %f214, %f215;
	selp.f32 	%f216, %f215, %f214, %p110;
	selp.f32 	%f217, %f214, %f216, %p109;
	mov.b32 	%r213, %f217;
	mov.b32 	%r214, 4;
	// begin inline asm
	shfl.sync.down.b32 %r212, %r213, %r214, %r225, %r226;
	// end inline asm
	mov.b32 	%f218, %r212;
	setp.gt.s32 	%p111, %r201, 27;
	setp.lt.f32 	%p112, %f217, %f218;
	selp.f32 	%f219, %f218, %f217, %p112;
	selp.f32 	%f220, %f217, %f219, %p111;
	mov.b32 	%r218, %f220;
	mov.b32 	%r219, 8;
	// begin inline asm
	shfl.sync.down.b32 %r217, %r218, %r219, %r225, %r226;
	// end inline asm
	mov.b32 	%f221, %r217;
	setp.gt.s32 	%p113, %r201, 23;
	setp.lt.f32 	%p114, %f220, %f221;
	selp.f32 	%f222, %f221, %f220, %p114;
	selp.f32 	%f223, %f220, %f222, %p113;
	mov.b32 	%r223, %f223;
	mov.b32 	%r224, 16;
	// begin inline asm
	shfl.sync.down.b32 %r222, %r223, %r224, %r225, %r226;
	// end inline asm
	mov.b32 	%f224, %r222;
	setp.gt.s32 	%p115, %r201, 15;
	setp.lt.f32 	%p116, %f223, %f224;
	selp.f32 	%f38, %f224, %f223, %p116;
	selp.f32 	%f444, %f223, %f38, %p115;
	setp.ne.s32 	%p117, %r201, 0;
	@%p117 bra 	$L__BB3_52;
	shr.u32 	%r227, %r36, 3;
	and.b32  	%r228, %r227, 124;
	mov.u32 	%r229, _ZZN3cub18CUB_300001_SM_10006detail6reduce28DeviceReduceSingleTileKernelINS2_10policy_hubIfjN4cuda3__47maximumIvEEE10Policy1000EPfSB_jS8_ffNS5_3std3__410__identityEEEvT0_T1_T2_T3_T4_T6_E12temp_storage;
	add.s32 	%r230, %r229, %r228;
	st.shared.f32 	[%r230+8], %f38;
$L__BB3_52:
	bar.sync 	0;
	setp.ne.s32 	%p118, %r36, 0;
	@%p118 bra 	$L__BB3_74;
	ld.shared.f32 	%f225, [_ZZN3cub18CUB_300001_SM_10006detail6reduce28DeviceReduceSingleTileKernelINS2_10policy_hubIfjN4cuda3__47maximumIvEEE10Policy1000EPfSB_jS8_ffNS5_3std3__410__identityEEEvT0_T1_T2_T3_T4_T6_E12temp_storage+12];
	setp.lt.f32 	%p119, %f444, %f225;
	selp.f32 	%f226, %f225, %f444, %p119;
	ld.shared.f32 	%f227, [_ZZN3cub18CUB_300001_SM_10006detail6reduce28DeviceReduceSingleTileKernelINS2_10policy_hubIfjN4cuda3__47maximumIvEEE10Policy1000EPfSB_jS8_ffNS5_3std3__410__identityEEEvT0_T1_T2_T3_T4_T6_E12temp_storage+16];
	setp.lt.f32 	%p120, %f226, %f227;
	selp.f32 	%f228, %f227, %f226, %p120;
	ld.shared.f32 	%f229, [_ZZN3cub18CUB_300001_SM_10006detail6reduce28DeviceReduceSingleTileKernelINS2_10policy_hubIfjN4cuda3__47maximumIvEEE10Policy1000EPfSB_jS8_ffNS5_3std3__410__identityEEEvT0_T1_T2_T3_T4_T6_E12temp_storage+20];
	setp.lt.f32 	%p121, %f228, %f229;
	selp.f32 	%f230, %f229, %f228, %p121;
	ld.shared.f32 	%f231, [_ZZN3cub18CUB_300001_SM_10006detail6reduce28DeviceReduceSingleTileKernelINS2_10policy_hubIfjN4cuda3__47maximumIvEEE10Policy1000EPfSB_jS8_ffNS5_3std3__410__identityEEEvT0_T1_T2_T3_T4_T6_E12temp_storage+24];
	setp.lt.f32 	%p122, %f230, %f231;
	selp.f32 	%f232, %f231, %f230, %p122;
	ld.shared.f32 	%f233, [_ZZN3cub18CUB_300001_SM_10006detail6reduce28DeviceReduceSingleTileKernelINS2_10policy_hubIfjN4cuda3__47maximumIvEEE10Policy1000EPfSB_jS8_ffNS5_3std3__410__identityEEEvT0_T1_T2_T3_T4_T6_E12temp_storage+28];
	setp.lt.f32 	%p123, %f232, %f233;
	selp.f32 	%f234, %f233, %f232, %p123;
	ld.shared.f32 	%f235, [_ZZN3cub18CUB_300001_SM_10006detail6reduce28DeviceReduceSingleTileKernelINS2_10policy_hubIfjN4cuda3__47maximumIvEEE10Policy1000EPfSB_jS8_ffNS5_3std3__410__identityEEEvT0_T1_T2_T3_T4_T6_E12temp_storage+32];
	setp.lt.f32 	%p124, %f234, %f235;
	selp.f32 	%f236, %f235, %f234, %p124;
	ld.shared.f32 	%f237, [_ZZN3cub18CUB_300001_SM_10006detail6reduce28DeviceReduceSingleTileKernelINS2_10policy_hubIfjN4cuda3__47maximumIvEEE10Policy1000EPfSB_jS8_ffNS5_3std3__410__identityEEEvT0_T1_T2_T3_T4_T6_E12temp_storage+36];
	setp.lt.f32 	%p125, %f236, %f237;
	selp.f32 	%f444, %f237, %f236, %p125;
	bra.uni 	$L__BB3_74;
$L__BB3_54:
	// begin inline asm
	mov.u32 %r163, %laneid;
	// end inline asm
	and.b32  	%r189, %r36, 992;
	add.s32 	%r190, %r189, 32;
	setp.gt.u32 	%p80, %r190, %r70;
	not.b32 	%r191, %r189;
	add.s32 	%r192, %r70, %r191;
	selp.b32 	%r187, %r192, 31, %p80;
	mov.b32 	%r165, %f436;
	mov.b32 	%r166, 1;
	mov.b32 	%r188, -1;
	// begin inline asm
	shfl.sync.down.b32 %r164, %r165, %r166, %r187, %r188;
	// end inline asm
	mov.b32 	%f165, %r164;
	setp.lt.s32 	%p81, %r163, %r187;
	setp.lt.f32 	%p82, %f436, %f165;
	selp.f32 	%f166, %f165, %f436, %p82;
	selp.f32 	%f167, %f166, %f436, %p81;
	mov.b32 	%r170, %f167;
	mov.b32 	%r171, 2;
	// begin inline asm
	shfl.sync.down.b32 %r169, %r170, %r171, %r187, %r188;
	// end inline asm
	mov.b32 	%f168, %r169;
	add.s32 	%r193, %r163, 2;
	setp.gt.s32 	%p83, %r193, %r187;
	setp.lt.f32 	%p84, %f167, %f168;
	selp.f32 	%f169, %f168, %f167, %p84;
	selp.f32 	%f170, %f167, %f169, %p83;
	mov.b32 	%r175, %f170;
	mov.b32 	%r176, 4;
	// begin inline asm
	shfl.sync.down.b32 %r174, %r175, %r176, %r187, %r188;
	// end inline asm
	mov.b32 	%f171, %r174;
	add.s32 	%r194, %r163, 4;
	setp.gt.s32 	%p85, %r194, %r187;
	setp.lt.f32 	%p86, %f170, %f171;
	selp.f32 	%f172, %f171, %f170, %p86;
	selp.f32 	%f173, %f170, %f172, %p85;
	mov.b32 	%r180, %f173;
	mov.b32 	%r181, 8;
	// begin inline asm
	shfl.sync.down.b32 %r179, %r180, %r181, %r187, %r188;
	// end inline asm
	mov.b32 	%f174, %r179;
	add.s32 	%r195, %r163, 8;
	setp.gt.s32 	%p87, %r195, %r187;
	setp.lt.f32 	%p88, %f173, %f174;
	selp.f32 	%f175, %f174, %f173, %p88;
	selp.f32 	%f176, %f173, %f175, %p87;
	mov.b32 	%r185, %f176;
	mov.b32 	%r186, 16;
	// begin inline asm
	shfl.sync.down.b32 %r184, %r185, %r186, %r187, %r188;
	// end inline asm
	mov.b32 	%f177, %r184;
	add.s32 	%r196, %r163, 16;
	setp.gt.s32 	%p89, %r196, %r187;
	setp.lt.f32 	%p90, %f176, %f177;
	selp.f32 	%f178, %f177, %f176, %p90;
	selp.f32 	%f444, %f176, %f178, %p89;
	setp.ne.s32 	%p91, %r163, 0;
	@%p91 bra 	$L__BB3_56;
	shr.u32 	%r197, %r36, 3;
	and.b32  	%r198, %r197, 124;
	mov.u32 	%r199, _ZZN3cub18CUB_300001_SM_10006detail6reduce28DeviceReduceSingleTileKernelINS2_10policy_hubIfjN4cuda3__47maximumIvEEE10Policy1000EPfSB_jS8_ffNS5_3std3__410__identityEEEvT0_T1_T2_T3_T4_T6_E12temp_storage;
	add.s32 	%r200, %r199, %r198;
	st.shared.f32 	[%r200+8], %f444;
$L__BB3_56:
	bar.sync 	0;
	setp.ne.s32 	%p92, %r36, 0;
	@%p92 bra 	$L__BB3_74;
	setp.gt.u32 	%p93, %r70, 32;
	ld.shared.f32 	%f179, [_ZZN3cub18CUB_300001_SM_10006detail6reduce28DeviceReduceSingleTileKernelINS2_10policy_hubIfjN4cuda3__47maximumIvEEE10Policy1000EPfSB_jS8_ffNS5_3std3__410__identityEEEvT0_T1_T2_T3_T4_T6_E12temp_storage+12];
	setp.lt.f32 	%p94, %f444, %f179;
	selp.f32 	%f181, %f179, %f444, %p94;
	selp.f32 	%f182, %f181, %f444, %p93;
	setp.gt.u32 	%p95, %r70, 64;
	ld.shared.f32 	%f184, [_ZZN3cub18CUB_300001_SM_10006detail6reduce28DeviceReduceSingleTileKernelINS2_10policy_hubIfjN4cuda3__47maximumIvEEE10Policy1000EPfSB_jS8_ffNS5_3std3__410__identityEEEvT0_T1_T2_T3_T4_T6_E12temp_storage+16];
	setp.lt.f32 	%p96, %f182, %f184;
	selp.f32 	%f186, %f184, %f182, %p96;
	selp.f32 	%f187, %f186, %f182, %p95;
	setp.gt.u32 	%p97, %r70, 96;
	ld.shared.f32 	%f189, [_ZZN3cub18CUB_300001_SM_10006detail6reduce28DeviceReduceSingleTileKernelINS2_10policy_hubIfjN4cuda3__47maximumIvEEE10Policy1000EPfSB_jS8_ffNS5_3std3__410__identityEEEvT0_T1_T2_T3_T4_T6_E12temp_storage+20];
	setp.lt.f32 	%p98, %f187, %f189;
	selp.f32 	%f191, %f189, %f187, %p98;
	selp.f32 	%f192, %f191, %f187, %p97;
	setp.gt.u32 	%p99, %r70, 128;
	ld.shared.f32 	%f194, [_ZZN3cub18CUB_300001_SM_10006detail6reduce28DeviceReduceSingleTileKernelINS2_10policy_hubIfjN4cuda3__47maximumIvEEE10Policy1000EPfSB_jS8_ffNS5_3std3__410__identityEEEvT0_T1_T2_T3_T4_T6_E12temp_storage+24];
	setp.lt.f32 	%p100, %f192, %f194;
	selp.f32 	%f196, %f194, %f192, %p100;
	selp.f32 	%f197, %f196, %f192, %p99;
	setp.gt.u32 	%p101, %r70, 160;
	ld.shared.f32 	%f199, [_ZZN3cub18CUB_300001_SM_10006detail6reduce28DeviceReduceSingleTileKernelINS2_10policy_hubIfjN4cuda3__47maximumIvEEE10Policy1000EPfSB_jS8_ffNS5_3std3__410__identityEEEvT0_T1_T2_T3_T4_T6_E12temp_storage+28];
	setp.lt.f32 	%p102, %f197, %f199;
	selp.f32 	%f201, %f199, %f197, %p102;
	selp.f32 	%f202, %f201, %f197, %p101;
	setp.gt.u32 	%p103, %r70, 192;
	ld.shared.f32 	%f204, [_ZZN3cub18CUB_300001_SM_10006detail6reduce28DeviceReduceSingleTileKernelINS2_10policy_hubIfjN4cuda3__47maximumIvEEE10Policy1000EPfSB_jS8_ffNS5_3std3__410__identityEEEvT0_T1_T2_T3_T4_T6_E12temp_storage+32];
	setp.lt.f32 	%p104, %f202, %f204;
	selp.f32 	%f206, %f204, %f202, %p104;
	selp.f32 	%f207, %f206, %f202, %p103;
	setp.gt.u32 	%p105, %r70, 224;
	ld.shared.f32 	%f209, [_ZZN3cub18CUB_300001_SM_10006detail6reduce28DeviceReduceSingleTileKernelINS2_10policy_hubIfjN4cuda3__47maximumIvEEE10Policy1000EPfSB_jS8_ffNS5_3std3__410__identityEEEvT0_T1_T2_T3_T4_T6_E12temp_storage+36];
	setp.lt.f32 	%p106, %f207, %f209;
	selp.f32 	%f211, %f209, %f207, %p106;
	selp.f32 	%f444, %f211, %f207, %p105;
	bra.uni 	$L__BB3_74;
$L__BB3_58:
	mov.u32 	%r48, %tid.x;
	mul.wide.u32 	%rd34, %r48, 4;
	add.s64 	%rd18, %rd15, %rd34;
	// begin inline asm
	ld.global.nc.u32 %r71, [%rd18];
	// end inline asm
	mov.b32 	%f59, %r71;
	add.s64 	%rd19, %rd18, 1024;
	// begin inline asm
	ld.global.nc.u32 %r72, [%rd19];
	// end inline asm
	mov.b32 	%f60, %r72;
	add.s64 	%rd20, %rd18, 2048;
	// begin inline asm
	ld.global.nc.u32 %r73, [%rd20];
	// end inline asm
	mov.b32 	%f61, %r73;
	add.s64 	%rd21, %rd18, 3072;
	// begin inline asm
	ld.global.nc.u32 %r74, [%rd21];
	// end inline asm
	mov.b32 	%f62, %r74;
	add.s64 	%rd22, %rd18, 4096;
	// begin inline asm
	ld.global.nc.u32 %r75, [%rd22];
	// end inline asm
	mov.b32 	%f63, %r75;
	add.s64 	%rd23, %rd18, 5120;
	// begin inline asm
	ld.global.nc.u32 %r76, [%rd23];
	// end inline asm
	mov.b32 	%f64, %r76;
	add.s64 	%rd24, %rd18, 6144;
	// begin inline asm
	ld.global.nc.u32 %r77, [%rd24];
	// end inline asm
	mov.b32 	%f65, %r77;
	add.s64 	%rd25, %rd18, 7168;
	// begin inline asm
	ld.global.nc.u32 %r78, [%rd25];
	// end inline asm
	mov.b32 	%f66, %r78;
	add.s64 	%rd26, %rd18, 8192;
	// begin inline asm
	ld.global.nc.u32 %r79, [%rd26];
	// end inline asm
	mov.b32 	%f67, %r79;
	add.s64 	%rd27, %rd18, 9216;
	// begin inline asm
	ld.global.nc.u32 %r80, [%rd27];
	// end inline asm
	mov.b32 	%f68, %r80;
	add.s64 	%rd28, %rd18, 10240;
	// begin inline asm
	ld.global.nc.u32 %r81, [%rd28];
	// end inline asm
	mov.b32 	%f69, %r81;
	add.s64 	%rd29, %rd18, 11264;
	// begin inline asm
	ld.global.nc.u32 %r82, [%rd29];
	// end inline asm
	mov.b32 	%f70, %r82;
	add.s64 	%rd30, %rd18, 12288;
	// begin inline asm
	ld.global.nc.u32 %r83, [%rd30];
	// end inline asm
	mov.b32 	%f71, %r83;
	add.s64 	%rd31, %rd18, 13312;
	// begin inline asm
	ld.global.nc.u32 %r84, [%rd31];
	// end inline asm
	mov.b32 	%f72, %r84;
	add.s64 	%rd32, %rd18, 14336;
	// begin inline asm
	ld.global.nc.u32 %r85, [%rd32];
	// end inline asm
	mov.b32 	%f73, %r85;
	add.s64 	%rd33, %rd18, 15360;
	// begin inline asm
	ld.global.nc.u32 %r86, [%rd33];
	// end inline asm
	mov.b32 	%f74, %r86;
	setp.lt.f32 	%p4, %f59, %f60;
	selp.f32 	%f75, %f60, %f59, %p4;
	setp.lt.f32 	%p5, %f61, %f62;
	selp.f32 	%f76, %f62, %f61, %p5;
	setp.lt.f32 	%p6, %f63, %f64;
	selp.f32 	%f77, %f64, %f63, %p6;
	setp.lt.f32 	%p7, %f65, %f66;
	selp.f32 	%f78, %f66, %f65, %p7;
	setp.lt.f32 	%p8, %f67, %f68;
	selp.f32 	%f79, %f68, %f67, %p8;
	setp.lt.f32 	%p9, %f69, %f70;
	selp.f32 	%f80, %f70, %f69, %p9;
	setp.lt.f32 	%p10, %f71, %f72;
	selp.f32 	%f81, %f72, %f71, %p10;
	setp.lt.f32 	%p11, %f73, %f74;
	selp.f32 	%f82, %f74, %f73, %p11;
	setp.lt.f32 	%p12, %f75, %f76;
	selp.f32 	%f83, %f76, %f75, %p12;
	setp.lt.f32 	%p13, %f77, %f78;
	selp.f32 	%f84, %f78, %f77, %p13;
	setp.lt.f32 	%p14, %f79, %f80;
	selp.f32 	%f85, %f80, %f79, %p14;
	setp.lt.f32 	%p15, %f81, %f82;
	selp.f32 	%f86, %f82, %f81, %p15;
	setp.lt.f32 	%p16, %f83, %f84;
	selp.f32 	%f87, %f84, %f83, %p16;
	setp.lt.f32 	%p17, %f85, %f86;
	selp.f32 	%f88, %f86, %f85, %p17;
	setp.lt.f32 	%p18, %f87, %f88;
	selp.f32 	%f443, %f88, %f87, %p18;
	add.s32 	%r49, %r70, -4096;
	setp.lt.u32 	%p19, %r49, 4096;
	mov.b32 	%r412, 4096;
	@%p19 bra 	$L__BB3_62;
	mov.b32 	%r412, 4096;
$L__BB3_60:
	add.s32 	%r105, %r48, %r412;
	mul.wide.u32 	%rd51, %r105, 4;
	add.s64 	%rd35, %rd15, %rd51;
	// begin inline asm
	ld.global.nc.u32 %r89, [%rd35];
	// end inline asm
	mov.b32 	%f89, %r89;
	mul.wide.u32 	%rd52, %r412, 4;
	add.s64 	%rd53, %rd18, %rd52;
	add.s64 	%rd36, %rd53, 1024;
	// begin inline asm
	ld.global.nc.u32 %r90, [%rd36];
	// end inline asm
	mov.b32 	%f90, %r90;
	add.s64 	%rd37, %rd53, 2048;
	// begin inline asm
	ld.global.nc.u32 %r91, [%rd37];
	// end inline asm
	mov.b32 	%f91, %r91;
	add.s64 	%rd38, %rd53, 3072;
	// begin inline asm
	ld.global.nc.u32 %r92, [%rd38];
	// end inline asm
	mov.b32 	%f92, %r92;
	add.s64 	%rd39, %rd53, 4096;
	// begin inline asm
	ld.global.nc.u32 %r93, [%rd39];
	// end inline asm
	mov.b32 	%f93, %r93;
	add.s64 	%rd40, %rd53, 5120;
	// begin inline asm
	ld.global.nc.u32 %r94, [%rd40];
	// end inline asm
	mov.b32 	%f94, %r94;
	add.s64 	%rd41, %rd53, 6144;
	// begin inline asm
	ld.global.nc.u32 %r95, [%rd41];
	// end inline asm
	mov.b32 	%f95, %r95;
	add.s64 	%rd42, %rd53, 7168;
	// begin inline asm
	ld.global.nc.u32 %r96, [%rd42];
	// end inline asm
	mov.b32 	%f96, %r96;
	add.s64 	%rd43, %rd53, 8192;
	// begin inline asm
	ld.global.nc.u32 %r97, [%rd43];
	// end inline asm
	mov.b32 	%f97, %r97;
	add.s64 	%rd44, %rd53, 9216;
	// begin inline asm
	ld.global.nc.u32 %r98, [%rd44];
	// end inline asm
	mov.b32 	%f98, %r98;
	add.s64 	%rd45, %rd53, 10240;
	// begin inline asm
	ld.global.nc.u32 %r99, [%rd45];
	// end inline asm
	mov.b32 	%f99, %r99;
	add.s64 	%rd46, %rd53, 11264;
	// begin inline asm
	ld.global.nc.u32 %r100, [%rd46];
	// end inline asm
	mov.b32 	%f100, %r100;
	add.s64 	%rd47, %rd53, 12288;
	// begin inline asm
	ld.global.nc.u32 %r101, [%rd47];
	// end inline asm
	mov.b32 	%f101, %r101;
	add.s64 	%rd48, %rd53, 13312;
	// begin inline asm
	ld.global.nc.u32 %r102, [%rd48];
	// end inline asm
	mov.b32 	%f102, %r102;
	add.s64 	%rd49, %rd53, 14336;
	// begin inline asm
	ld.global.nc.u32 %r103, [%rd49];
	// end inline asm
	mov.b32 	%f103, %r103;
	add.s64 	%rd50, %rd53, 15360;
	// begin inline asm
	ld.global.nc.u32 %r104, [%rd50];
	// end inline asm
	mov.b32 	%f104, %r104;
	setp.lt.f32 	%p20, %f443, %f89;
	selp.f32 	%f105, %f89, %f443, %p20;
	setp.lt.f32 	%p21, %f90, %f91;
	selp.f32 	%f106, %f91, %f90, %p21;
	setp.lt.f32 	%p22, %f92, %f93;
	selp.f32 	%f107, %f93, %f92, %p22;
	setp.lt.f32 	%p23, %f94, %f95;
	selp.f32 	%f108, %f95, %f94, %p23;
	setp.lt.f32 	%p24, %f96, %f97;
	selp.f32 	%f109, %f97, %f96, %p24;
	setp.lt.f32 	%p25, %f98, %f99;
	selp.f32 	%f110, %f99, %f98, %p25;
	setp.lt.f32 	%p26, %f100, %f101;
	selp.f32 	%f111, %f101, %f100, %p26;
	setp.lt.f32 	%p27, %f102, %f103;
	selp.f32 	%f112, %f103, %f102, %p27;
	setp.lt.f32 	%p28, %f105, %f106;
	selp.f32 	%f113, %f106, %f105, %p28;
	setp.lt.f32 	%p29, %f107, %f108;
	selp.f32 	%f114, %f108, %f107, %p29;
	setp.lt.f32 	%p30, %f109, %f110;
	selp.f32 	%f115, %f110, %f109, %p30;
	setp.lt.f32 	%p31, %f111, %f112;
	selp.f32 	%f116, %f112, %f111, %p31;
	setp.lt.f32 	%p32, %f113, %f114;
	selp.f32 	%f117, %f114, %f113, %p32;
	setp.lt.f32 	%p33, %f115, %f116;
	selp.f32 	%f118, %f116, %f115, %p33;
	setp.lt.f32 	%p34, %f117, %f118;
	selp.f32 	%f119, %f118, %f117, %p34;
	setp.lt.f32 	%p35, %f119, %f104;
	selp.f32 	%f443, %f104, %f119, %p35;
	sub.s32 	%r106, %r70, %r412;
	setp.lt.u32 	%p36, %r106, 4096;
	@%p36 bra 	$L__BB3_70;
	add.s32 	%r412, %r412, 4096;
	setp.le.u32 	%p37, %r412, %r49;
	@%p37 bra 	$L__BB3_60;
$L__BB3_62:
	setp.le.u32 	%p38, %r70, %r412;
	@%p38 bra 	$L__BB3_70;
	sub.s32 	%r53, %r70, %r412;
	setp.ge.s32 	%p39, %r48, %r53;
	@%p39 bra 	$L__BB3_70;
	not.b32 	%r107, %r48;
	add.s32 	%r108, %r70, %r107;
	sub.s32 	%r54, %r108, %r412;
	and.b32  	%r109, %r54, 768;
	setp.eq.s32 	%p40, %r109, 768;
	mov.u32 	%r416, %r48;
	@%p40 bra 	$L__BB3_67;
	add.s32 	%r414, %r48, %r412;
	shr.u32 	%r110, %r54, 8;
	add.s32 	%r111, %r110, 1;
	and.b32  	%r112, %r111, 3;
	neg.s32 	%r413, %r112;
	mov.u32 	%r416, %r48;
$L__BB3_66:
	.pragma "nounroll";
	mul.wide.u32 	%rd55, %r414, 4;
	add.s64 	%rd54, %rd15, %rd55;
	// begin inline asm
	ld.global.nc.u32 %r113, [%rd54];
	// end inline asm
	mov.b32 	%f121, %r113;
	setp.lt.f32 	%p41, %f443, %f121;
	selp.f32 	%f443, %f121, %f443, %p41;
	add.s32 	%r416, %r416, 256;
	add.s32 	%r414, %r414, 256;
	add.s32 	%r413, %r413, 1;
	setp.ne.s32 	%p42, %r413, 0;
	@%p42 bra 	$L__BB3_66;
$L__BB3_67:
	setp.lt.u32 	%p43, %r54, 768;
	@%p43 bra 	$L__BB3_70;
	add.s32 	%r418, %r416, 512;
	add.s32 	%r417, %r416, %r412;
$L__BB3_69:
	mul.wide.u32 	%rd60, %r417, 4;
	add.s64 	%rd56, %rd15, %rd60;
	// begin inline asm
	ld.global.nc.u32 %r114, [%rd56];
	// end inline asm
	mov.b32 	%f122, %r114;
	setp.lt.f32 	%p44, %f443, %f122;
	selp.f32 	%f123, %f122, %f443, %p44;
	add.s32 	%r118, %r417, 256;
	mul.wide.u32 	%rd61, %r118, 4;
	add.s64 	%rd57, %rd15, %rd61;
	// begin inline asm
	ld.global.nc.u32 %r115, [%rd57];
	// end inline asm
	mov.b32 	%f124, %r115;
	setp.lt.f32 	%p45, %f123, %f124;
	selp.f32 	%f125, %f124, %f123, %p45;
	add.s32 	%r119, %r417, 512;
	mul.wide.u32 	%rd62, %r119, 4;
	add.s64 	%rd58, %rd15, %rd62;
	// begin inline asm
	ld.global.nc.u32 %r116, [%rd58];
	// end inline asm
	mov.b32 	%f126, %r116;
	setp.lt.f32 	%p46, %f125, %f126;
	selp.f32 	%f127, %f126, %f125, %p46;
	add.s32 	%r120, %r417, 768;
	mul.wide.u32 	%rd63, %r120, 4;
	add.s64 	%rd59, %rd15, %rd63;
	// begin inline asm
	ld.global.nc.u32 %r117, [%rd59];
	// end inline asm
	mov.b32 	%f128, %r117;
	setp.lt.f32 	%p47, %f127, %f128;
	selp.f32 	%f443, %f128, %f127, %p47;
	add.s32 	%r68, %r418, 1024;
	add.s32 	%r121, %r418, 512;
	add.s32 	%r417, %r417, 1024;
	setp.lt.s32 	%p48, %r121, %r53;
	mov.u32 	%r418, %r68;
	@%p48 bra 	$L__BB3_69;
$L__BB3_70:
	// begin inline asm
	mov.u32 %r122, %laneid;
	// end inline asm
	mov.b32 	%r124, %f443;
	mov.b32 	%r125, 1;
	mov.b32 	%r146, 31;
	mov.b32 	%r147, -1;
	// begin inline asm
	shfl.sync.down.b32 %r123, %r124, %r125, %r146, %r147;
	// end inline asm
	mov.b32 	%f129, %r123;
	setp.gt.s32 	%p49, %r122, 30;
	setp.lt.f32 	%p50, %f443, %f129;
	selp.f32 	%f130, %f129, %f443, %p50;
	selp.f32 	%f131, %f443, %f130, %p49;
	mov.b32 	%r129, %f131;
	mov.b32 	%r130, 2;
	// begin inline asm
	shfl.sync.down.b32 %r128, %r129, %r130, %r146, %r147;
	// end inline asm
	mov.b32 	%f132, %r128;
	setp.gt.s32 	%p51, %r122, 29;
	setp.lt.f32 	%p52, %f131, %f132;
	selp.f32 	%f133, %f132, %f131, %p52;
	selp.f32 	%f134, %f131, %f133, %p51;
	mov.b32 	%r134, %f134;
	mov.b32 	%r135, 4;
	// begin inline asm
	shfl.sync.down.b32 %r133, %r134, %r135, %r146, %r147;
	// end inline asm
	mov.b32 	%f135, %r133;
	setp.gt.s32 	%p53, %r122, 27;
	setp.lt.f32 	%p54, %f134, %f135;
	selp.f32 	%f136, %f135, %f134, %p54;
	selp.f32 	%f137, %f134, %f136, %p53;
	mov.b32 	%r139, %f137;
	mov.b32 	%r140, 8;
	// begin inline asm
	shfl.sync.down.b32 %r138, %r139, %r140, %r146, %r147;
	// end inline asm
	mov.b32 	%f138, %r138;
	setp.gt.s32 	%p55, %r122, 23;
	setp.lt.f32 	%p56, %f137, %f138;
	selp.f32 	%f139, %f138, %f137, %p56;
	selp.f32 	%f140, %f137, %f139, %p55;
	mov.b32 	%r144, %f140;
	mov.b32 	%r145, 16;
	// begin inline asm
	shfl.sync.down.b32 %r143, %r144, %r145, %r146, %r147;
	// end inline asm
	mov.b32 	%f141, %r143;
	setp.gt.s32 	%p57, %r122, 15;
	setp.lt.f32 	%p58, %f140, %f141;
	selp.f32 	%f54, %f141, %f140, %p58;
	selp.f32 	%f444, %f140, %f54, %p57;
	setp.ne.s32 	%p59, %r122, 0;
	@%p59 bra 	$L__BB3_72;
	shr.u32 	%r148, %r48, 3;
	and.b32  	%r149, %r148, 124;
	mov.u32 	%r150, _ZZN3cub18CUB_300001_SM_10006detail6reduce28DeviceReduceSingleTileKernelINS2_10policy_hubIfjN4cuda3__47maximumIvEEE10Policy1000EPfSB_jS8_ffNS5_3std3__410__identityEEEvT0_T1_T2_T3_T4_T6_E12temp_storage;
	add.s32 	%r151, %r150, %r149;
	st.shared.f32 	[%r151+8], %f54;
$L__BB3_72:
	bar.sync 	0;
	setp.ne.s32 	%p60, %r48, 0;
	@%p60 bra 	$L__BB3_74;
	ld.shared.f32 	%f142, [_ZZN3cub18CUB_300001_SM_10006detail6reduce28DeviceReduceSingleTileKernelINS2_10policy_hubIfjN4cuda3__47maximumIvEEE10Policy1000EPfSB_jS8_ffNS5_3std3__410__identityEEEvT0_T1_T2_T3_T4_T6_E12temp_storage+12];
	setp.lt.f32 	%p61, %f444, %f142;
	selp.f32 	%f143, %f142, %f444, %p61;
	ld.shared.f32 	%f144, [_ZZN3cub18CUB_300001_SM_10006detail6reduce28DeviceReduceSingleTileKernelINS2_10policy_hubIfjN4cuda3__47maximumIvEEE10Policy1000EPfSB_jS8_ffNS5_3std3__410__identityEEEvT0_T1_T2_T3_T4_T6_E12temp_storage+16];
	setp.lt.f32 	%p62, %f143, %f144;
	selp.f32 	%f145, %f144, %f143, %p62;
	ld.shared.f32 	%f146, [_ZZN3cub18CUB_300001_SM_10006detail6reduce28DeviceReduceSingleTileKernelINS2_10policy_hubIfjN4cuda3__47maximumIvEEE10Policy1000EPfSB_jS8_ffNS5_3std3__410__identityEEEvT0_T1_T2_T3_T4_T6_E12temp_storage+20];
	setp.lt.f32 	%p63, %f145, %f146;
	selp.f32 	%f147, %f146, %f145, %p63;
	ld.shared.f32 	%f148, [_ZZN3cub18CUB_300001_SM_10006detail6reduce28DeviceReduceSingleTileKernelINS2_10policy_hubIfjN4cuda3__47maximumIvEEE10Policy1000EPfSB_jS8_ffNS5_3std3__410__identityEEEvT0_T1_T2_T3_T4_T6_E12temp_storage+24];
	setp.lt.f32 	%p64, %f147, %f148;
	selp.f32 	%f149, %f148, %f147, %p64;
	ld.shared.f32 	%f150, [_ZZN3cub18CUB_300001_SM_10006detail6reduce28DeviceReduceSingleTileKernelINS2_10policy_hubIfjN4cuda3__47maximumIvEEE10Policy1000EPfSB_jS8_ffNS5_3std3__410__identityEEEvT0_T1_T2_T3_T4_T6_E12temp_storage+28];
	setp.lt.f32 	%p65, %f149, %f150;
	selp.f32 	%f151, %f150, %f149, %p65;
	ld.shared.f32 	%f152, [_ZZN3cub18CUB_300001_SM_10006detail6reduce28DeviceReduceSingleTileKernelINS2_10policy_hubIfjN4cuda3__47maximumIvEEE10Policy1000EPfSB_jS8_ffNS5_3std3__410__identityEEEvT0_T1_T2_T3_T4_T6_E12temp_storage+32];
	setp.lt.f32 	%p66, %f151, %f152;
	selp.f32 	%f153, %f152, %f151, %p66;
	ld.shared.f32 	%f154, [_ZZN3cub18CUB_300001_SM_10006detail6reduce28DeviceReduceSingleTileKernelINS2_10policy_hubIfjN4cuda3__47maximumIvEEE10Policy1000EPfSB_jS8_ffNS5_3std3__410__identityEEEvT0_T1_T2_T3_T4_T6_E12temp_storage+36];
	setp.lt.f32 	%p67, %f153, %f154;
	selp.f32 	%f444, %f154, %f153, %p67;
$L__BB3_74:
	mov.u32 	%r391, %tid.x;
	setp.ne.s32 	%p249, %r391, 0;
	@%p249 bra 	$L__BB3_76;
	setp.lt.f32 	%p250, %f58, %f444;
	selp.f32 	%f417, %f444, %f58, %p250;
	st.global.f32 	[%rd1], %f417;
$L__BB3_76:
	ret;

}
	// .globl	_ZN3cub18CUB_300001_SM_10006detail6reduce18DeviceReduceKernelINS2_10policy_hubIfjN4cuda3__47maximumIvEEE10Policy1000EPfjS8_fNS5_3std3__410__identityEEEvT0_PT3_T1_NS0_13GridEvenShareISI_EET2_T4_
.visible .entry _ZN3cub18CUB_300001_SM_10006detail6reduce18DeviceReduceKernelINS2_10policy_hubIfjN4cuda3__47maximumIvEEE10Policy1000EPfjS8_fNS5_3std3__410__identityEEEvT0_PT3_T1_NS0_13GridEvenShareISI_EET2_T4_(
	.param .u64 .ptr .align 1 _ZN3cub18CUB_300001_SM_10006detail6reduce18DeviceReduceKernelINS2_10policy_hubIfjN4cuda3__47maximumIvEEE10Policy1000EPfjS8_fNS5_3std3__410__identityEEEvT0_PT3_T1_NS0_13GridEvenShareISI_EET2_T4__param_0,
	.param .u64 .ptr .align 1 _ZN3cub18CUB_300001_SM_10006detail6reduce18DeviceReduceKernelINS2_10policy_hubIfjN4cuda3__47maximumIvEEE10Policy1000EPfjS8_fNS5_3std3__410__identityEEEvT0_PT3_T1_NS0_13GridEvenShareISI_EET2_T4__param_1,
	.param .u32 _ZN3cub18CUB_300001_SM_10006detail6reduce18DeviceReduceKernelINS2_10policy_hubIfjN4cuda3__47maximumIvEEE10Policy1000EPfjS8_fNS5_3std3__410__identityEEEvT0_PT3_T1_NS0_13GridEvenShareISI_EET2_T4__param_2,
	.param .align 4 .b8 _ZN3cub18CUB_300001_SM_10006detail6reduce18DeviceReduceKernelINS2_10policy_hubIfjN4cuda3__47maximumIvEEE10Policy1000EPfjS8_fNS5_3std3__410__identityEEEvT0_PT3_T1_NS0_13GridEvenShareISI_EET2_T4__param_3[40],
	.param .align 1 .b8 _ZN3cub18CUB_300001_SM_10006detail6reduce18DeviceReduceKernelINS2_10policy_hubIfjN4cuda3__47maximumIvEEE10Policy1000EPfjS8_fNS5_3std3__410__identityEEEvT0_PT3_T1_NS0_13GridEvenShareISI_EET2_T4__param_4[1],
	.param .align 1 .b8 _ZN3cub18CUB_300001_SM_10006detail6reduce18DeviceReduceKernelINS2_10policy_hubIfjN4cuda3__47maximumIvEEE10Policy1000EPfjS8_fNS5_3std3__410__identityEEEvT0_PT3_T1_NS0_13GridEvenShareISI_EET2_T4__param_5[1]
)
.maxntid 256
{
	.reg .pred 	%p<249>;
	.reg .b32 	%r<478>;
	.reg .b32 	%f<439>;
	.reg .b64 	%rd<112>;
	// demoted variable
	.shared .align 4 .b8 _ZZN3cub18CUB_300001_SM_10006detail6reduce18DeviceReduceKernelINS2_10policy_hubIfjN4cuda3__47maximumIvEEE10Policy1000EPfjS8_fNS5_3std3__410__identityEEEvT0_PT3_T1_NS0_13GridEvenShareISI_EET2_T4_E12temp_storage[44];
	ld.param.u32 	%r1, [_ZN3cub18CUB_300001_SM_10006detail6reduce18DeviceReduceKernelINS2_10policy_hubIfjN4cuda3__47maximumIvEEE10Policy1000EPfjS8_fNS5_3std3__410__identityEEEvT0_PT3_T1_NS0_13GridEvenShareISI_EET2_T4__param_3+20];
	ld.param.u64 	%rd1, [_ZN3cub18CUB_300001_SM_10006detail6reduce18DeviceReduceKernelINS2_10policy_hubIfjN4cuda3__47maximumIvEEE10Policy1000EPfjS8_fNS5_3std3__410__identityEEEvT0_PT3_T1_NS0_13GridEvenShareISI_EET2_T4__param_0];
	ld.param.u32 	%r2, [_ZN3cub18CUB_300001_SM_10006detail6reduce18DeviceReduceKernelINS2_10policy_hubIfjN4cuda3__47maximumIvEEE10Policy1000EPfjS8_fNS5_3std3__410__identityEEEvT0_PT3_T1_NS0_13GridEvenShareISI_EET2_T4__param_3+24];
	mov.u32 	%r3, %ctaid.x;
	shl.b32 	%r4, %r2, 12;
	shl.b32 	%r5, %r3, 12;
	and.b64  	%rd3, %rd1, 15;
	setp.ne.s64 	%p1, %rd3, 0;
	@%p1 bra 	$L__BB4_36;
	sub.s32 	%r6, %r1, %r5;
	setp.gt.u32 	%p125, %r6, 4095;
	@%p125 bra 	$L__BB4_20;
	mov.u32 	%r7, %tid.x;
	setp.ge.u32 	%p190, %r7, %r6;
	mov.f32 	%f419, 0f00000000;
	mov.u32 	%r448, %r7;
	@%p190 bra 	$L__BB4_4;
	add.s32 	%r359, %r5, %r7;
	mul.wide.u32 	%rd97, %r359, 4;
	add.s64 	%rd96, %rd1, %rd97;
	// begin inline asm
	ld.global.nc.u32 %r358, [%rd96];
	// end inline asm
	mov.b32 	%f419, %r358;
	add.s32 	%r448, %r7, 256;
$L__BB4_4:
	setp.ge.u32 	%p191, %r448, %r6;
	@%p191 bra 	$L__BB4_11;
	not.b32 	%r360, %r448;
	add.s32 	%r10, %r1, %r360;
	and.b32  	%r361, %r10, 768;
	setp.eq.s32 	%p192, %r361, 768;
	@%p192 bra 	$L__BB4_8;
	add.s32 	%r446, %r448, %r5;
	shr.u32 	%r362, %r10, 8;
	add.s32 	%r363, %r362, 1;
	and.b32  	%r364, %r363, 3;
	neg.s32 	%r445, %r364;
$L__BB4_7:
	.pragma "nounroll";
	mul.wide.u32 	%rd99, %r446, 4;
	add.s64 	%rd98, %rd1, %rd99;
	// begin inline asm
	ld.global.nc.u32 %r365, [%rd98];
	// end inline asm
	mov.b32 	%f333, %r365;
	setp.lt.f32 	%p193, %f419, %f333;
	selp.f32 	%f419, %f333, %f419, %p193;
	add.s32 	%r448, %r448, 256;
	add.s32 	%r446, %r446, 256;
	add.s32 	%r445, %r445, 1;
	setp.ne.s32 	%p194, %r445, 0;
	@%p194 bra 	$L__BB4_7;
$L__BB4_8:
	sub.s32 	%r366, %r10, %r5;
	setp.lt.u32 	%p195, %r366, 768;
	@%p195 bra 	$L__BB4_11;
	add.s32 	%r450, %r448, 512;
	add.s32 	%r449, %r448, %r5;
$L__BB4_10:
	mul.wide.u32 	%rd104, %r449, 4;
	add.s64 	%rd100, %rd1, %rd104;
	// begin inline asm
	ld.global.nc.u32 %r367, [%rd100];
	// end inline asm
	mov.b32 	%f334, %r367;
	setp.lt.f32 	%p196, %f419, %f334;
	selp.f32 	%f335, %f334, %f419, %p196;
	add.s32 	%r371, %r449, 256;
	mul.wide.u32 	%rd105, %r371, 4;
	add.s64 	%rd101, %rd1, %rd105;
	// begin inline asm
	ld.global.nc.u32 %r368, [%rd101];
	// end inline asm
	mov.b32 	%f336, %r368;
	setp.lt.f32 	%p197, %f335, %f336;
	selp.f32 	%f337, %f336, %f335, %p197;
	add.s32 	%r372, %r449, 512;
	mul.wide.u32 	%rd106, %r372, 4;
	add.s64 	%rd102, %rd1, %rd106;
	// begin inline asm
	ld.global.nc.u32 %r369, [%rd102];
	// end inline asm
	mov.b32 	%f338, %r369;
	setp.lt.f32 	%p198, %f337, %f338;
	selp.f32 	%f339, %f338, %f337, %p198;
	add.s32 	%r373, %r449, 768;
	mul.wide.u32 	%rd107, %r373, 4;
	add.s64 	%rd103, %rd1, %rd107;
	// begin inline asm
	ld.global.nc.u32 %r370, [%rd103];
	// end inline asm
	mov.b32 	%f340, %r370;
	setp.lt.f32 	%p199, %f339, %f340;
	selp.f32 	%f419, %f340, %f339, %p199;
	add.s32 	%r24, %r450, 1024;
	add.s32 	%r374, %r450, 512;
	add.s32 	%r449, %r449, 1024;
	setp.lt.s32 	%p200, %r374, %r6;
	mov.u32 	%r450, %r24;
	@%p200 bra 	$L__BB4_10;
$L__BB4_11:
	setp.lt.u32 	%p201, %r6, 256;
	@%p201 bra 	$L__BB4_16;
	// begin inline asm
	mov.u32 %r413, %laneid;
	// end inline asm
	mov.b32 	%r415, %f419;
	mov.b32 	%r416, 1;
	mov.b32 	%r437, 31;
	mov.b32 	%r438, -1;
	// begin inline asm
	shfl.sync.down.b32 %r414, %r415, %r416, %r437, %r438;
	// end inline asm
	mov.b32 	%f388, %r414;
	setp.gt.s32 	%p229, %r413, 30;
	setp.lt.f32 	%p230, %f419, %f388;
	selp.f32 	%f389, %f388, %f419, %p230;
	selp.f32 	%f390, %f419, %f389, %p229;
	mov.b32 	%r420, %f390;
	mov.b32 	%r421, 2;
	// begin inline asm
	shfl.sync.down.b32 %r419, %r420, %r421, %r437, %r438;
	// end inline asm
	mov.b32 	%f391, %r419;
	setp.gt.s32 	%p231, %r413, 29;
	setp.lt.f32 	%p232, %f390, %f391;
	selp.f32 	%f392, %f391, %f390, %p232;
	selp.f32 	%f393, %f390, %f392, %p231;
	mov.b32 	%r425, %f393;
	mov.b32 	%r426, 4;
	// begin inline asm
	shfl.sync.down.b32 %r424, %r425, %r426, %r437, %r438;
	// end inline asm
	mov.b32 	%f394, %r424;
	setp.gt.s32 	%p233, %r413, 27;
	setp.lt.f32 	%p234, %f393, %f394;
	selp.f32 	%f395, %f394, %f393, %p234;
	selp.f32 	%f396, %f393, %f395, %p233;
	mov.b32 	%r430, %f396;
	mov.b32 	%r431, 8;
	// begin inline asm
	shfl.sync.down.b32 %r429, %r430, %r431, %r437, %r438;
	// end inline asm
	mov.b32 	%f397, %r429;
	setp.gt.s32 	%p235, %r413, 23;
	setp.lt.f32 	%p236, %f396, %f397;
	selp.f32 	%f398, %f397, %f396, %p236;
	selp.f32 	%f399, %f396, %f398, %p235;
	mov.b32 	%r435, %f399;
	mov.b32 	%r436, 16;
	// begin inline asm
	shfl.sync.down.b32 %r434, %r435, %r436, %r437, %r438;
	// end inline asm
	mov.b32 	%f400, %r434;
	setp.gt.s32 	%p237, %r413, 15;
	setp.lt.f32 	%p238, %f399, %f400;
	selp.f32 	%f10, %f400, %f399, %p238;
	selp.f32 	%f438, %f399, %f10, %p237;
	setp.ne.s32 	%p239, %r413, 0;
	@%p239 bra 	$L__BB4_14;
	shr.u32 	%r439, %r7, 3;
	and.b32  	%r440, %r439, 124;
	mov.u32 	%r441, _ZZN3cub18CUB_300001_SM_10006detail6reduce18DeviceReduceKernelINS2_10policy_hubIfjN4cuda3__47maximumIvEEE10Policy1000EPfjS8_fNS5_3std3__410__identityEEEvT0_PT3_T1_NS0_13GridEvenShareISI_EET2_T4_E12temp_storage;
	add.s32 	%r442, %r441, %r440;
	st.shared.f32 	[%r442+8], %f10;
$L__BB4_14:
	bar.sync 	0;
	setp.ne.s32 	%p240, %r7, 0;
	@%p240 bra 	$L__BB4_71;
	ld.shared.f32 	%f401, [_ZZN3cub18CUB_300001_SM_10006detail6reduce18DeviceReduceKernelINS2_10policy_hubIfjN4cuda3__47maximumIvEEE10Policy1000EPfjS8_fNS5_3std3__410__identityEEEvT0_PT3_T1_NS0_13GridEvenShareISI_EET2_T4_E12temp_storage+12];
	setp.lt.f32 	%p241, %f438, %f401;
	selp.f32 	%f402, %f401, %f438, %p241;
	ld.shared.f32 	%f403, [_ZZN3cub18CUB_300001_SM_10006detail6reduce18DeviceReduceKernelINS2_10policy_hubIfjN4cuda3__47maximumIvEEE10Policy1000EPfjS8_fNS5_3std3__410__identityEEEvT0_PT3_T1_NS0_13GridEvenShareISI_EET2_T4_E12temp_storage+16];
	setp.lt.f32 	%p242, %f402, %f403;
	selp.f32 	%f404, %f403, %f402, %p242;
	ld.shared.f32 	%f405, [_ZZN3cub18CUB_300001_SM_10006detail6reduce18DeviceReduceKernelINS2_10policy_hubIfjN4cuda3__47maximumIvEEE10Policy1000EPfjS8_fNS5_3std3__410__identityEEEvT0_PT3_T1_NS0_13GridEvenShareISI_EET2_T4_E12temp_storage+20];
	setp.lt.f32 	%p243, %f404, %f405;
	selp.f32 	%f406, %f405, %f404, %p243;
	ld.shared.f32 	%f407, [_ZZN3cub18CUB_300001_SM_10006detail6reduce18DeviceReduceKernelINS2_10policy_hubIfjN4cuda3__47maximumIvEEE10Policy1000EPfjS8_fNS5_3std3__410__identityEEEvT0_PT3_T1_NS0_13GridEvenShareISI_EET2_T4_E12temp_storage+24];
	setp.lt.f32 	%p244, %f406, %f407;
	selp.f32 	%f408, %f407, %f406, %p244;
	ld.shared.f32 	%f409, [_ZZN3cub18CUB_300001_SM_10006detail6reduce18DeviceReduceKernelINS2_10policy_hubIfjN4cuda3__47maximumIvEEE10Policy1000EPfjS8_fNS5_3std3__410__identityEEEvT0_PT3_T1_NS0_13GridEvenShareISI_EET2_T4_E12temp_storage+28];
	setp.lt.f32 	%p245, %f408, %f409;
	selp.f32 	%f410, %f409, %f408, %p245;
	ld.shared.f32 	%f411, [_ZZN3cub18CUB_300001_SM_10006detail6reduce18DeviceReduceKernelINS2_10policy_hubIfjN4cuda3__47maximumIvEEE10Policy1000EPfjS8_fNS5_3std3__410__identityEEEvT0_PT3_T1_NS0_13GridEvenShareISI_EET2_T4_E12temp_storage+32];
	setp.lt.f32 	%p246, %f410, %f411;
	selp.f32 	%f412, %f411, %f410, %p246;
	ld.shared.f32 	%f413, [_ZZN3cub18CUB_300001_SM_10006detail6reduce18DeviceReduceKernelINS2_10policy_hubIfjN4cuda3__47maximumIvEEE10Policy1000EPfjS8_fNS5_3std3__410__identityEEEvT0_PT3_T1_NS0_13GridEvenShareISI_EET2_T4_E12temp_storage+36];
	setp.lt.f32 	%p247, %f412, %f413;
	selp.f32 	%f438, %f413, %f412, %p247;
	bra.uni 	$L__BB4_71;
$L__BB4_16:
	// begin inline asm
	mov.u32 %r375, %laneid;
	// end inline asm
	and.b32  	%r401, %r7, 992;
	add.s32 	%r402, %r401, 32;
	setp.gt.u32 	%p202, %r402, %r6;
	not.b32 	%r403, %r401;
	add.s32 	%r404, %r6, %r403;
	selp.b32 	%r399, %r404, 31, %p202;
	mov.b32 	%r377, %f419;
	mov.b32 	%r378, 1;
	mov.b32 	%r400, -1;
	// begin inline asm
	shfl.sync.down.b32 %r376, %r377, %r378, %r399, %r400;
	// end inline asm
	mov.b32 	%f341, %r376;
	setp.lt.s32 	%p203, %r375, %r399;
	setp.lt.f32 	%p204, %f419, %f341;
	selp.f32 	%f342, %f341, %f419, %p204;
	selp.f32 	%f343, %f342, %f419, %p203;
	mov.b32 	%r382, %f343;
	mov.b32 	%r383, 2;
	// begin inline asm
	shfl.sync.down.b32 %r381, %r382, %r383, %r399, %r400;
	// end inline asm
	mov.b32 	%f344, %r381;
	add.s32 	%r405, %r375, 2;
	setp.gt.s32 	%p205, %r405, %r399;
	setp.lt.f32 	%p206, %f343, %f344;
	selp.f32 	%f345, %f344, %f343, %p206;
	selp.f32 	%f346, %f343, %f345, %p205;
	mov.b32 	%r387, %f346;
	mov.b32 	%r388, 4;
	// begin inline asm
	shfl.sync.down.b32 %r386, %r387, %r388, %r399, %r400;
	// end inline asm
	mov.b32 	%f347, %r386;
	add.s32 	%r406, %r375, 4;
	setp.gt.s32 	%p207, %r406, %r399;
	setp.lt.f32 	%p208, %f346, %f347;
	selp.f32 	%f348, %f347, %f346, %p208;
	selp.f32 	%f349, %f346, %f348, %p207;
	mov.b32 	%r392, %f349;
	mov.b32 	%r393, 8;
	// begin inline asm
	shfl.sync.down.b32 %r391, %r392, %r393, %r399, %r400;
	// end inline asm
	mov.b32 	%f350, %r391;
	add.s32 	%r407, %r375, 8;
	setp.gt.s32 	%p209, %r407, %r399;
	setp.lt.f32 	%p210, %f349, %f350;
	selp.f32 	%f351, %f350, %f349, %p210;
	selp.f32 	%f352, %f349, %f351, %p209;
	mov.b32 	%r397, %f352;
	mov.b32 	%r398, 16;
	// begin inline asm
	shfl.sync.down.b32 %r396, %r397, %r398, %r399, %r400;
	// end inline asm
	mov.b32 	%f353, %r396;
	add.s32 	%r408, %r375, 16;
	setp.gt.s32 	%p211, %r408, %r399;
	setp.lt.f32 	%p212, %f352, %f353;
	selp.f32 	%f354, %f353, %f352, %p212;
	selp.f32 	%f438, %f352, %f354, %p211;
	setp.ne.s32 	%p213, %r375, 0;
	@%p213 bra 	$L__BB4_18;
	shr.u32 	%r409, %r7, 3;
	and.b32  	%r410, %r409, 124;
	mov.u32 	%r411, _ZZN3cub18CUB_300001_SM_10006detail6reduce18DeviceReduceKernelINS2_10policy_hubIfjN4cuda3__47maximumIvEEE10Policy1000EPfjS8_fNS5_3std3__410__identityEEEvT0_PT3_T1_NS0_13GridEvenShareISI_EET2_T4_E12temp_storage;
	add.s32 	%r412, %r411, %r410;
	st.shared.f32 	[%r412+8], %f438;
$L__BB4_18:
	bar.sync 	0;
	setp.ne.s32 	%p214, %r7, 0;
	@%p214 bra 	$L__BB4_71;
	setp.gt.u32 	%p215, %r6, 32;
	ld.shared.f32 	%f355, [_ZZN3cub18CUB_300001_SM_10006detail6reduce18DeviceReduceKernelINS2_10policy_hubIfjN4cuda3__47maximumIvEEE10Policy1000EPfjS8_fNS5_3std3__410__identityEEEvT0_PT3_T1_NS0_13GridEvenShareISI_EET2_T4_E12temp_storage+12];
	setp.lt.f32 	%p216, %f438, %f355;
	selp.f32 	%f357, %f355, %f438, %p216;
	selp.f32 	%f358, %f357, %f438, %p215;
	setp.gt.u32 	%p217, %r6, 64;
	ld.shared.f32 	%f360, [_ZZN3cub18CUB_300001_SM_10006detail6reduce18DeviceReduceKernelINS2_10policy_hubIfjN4cuda3__47maximumIvEEE10Policy1000EPfjS8_fNS5_3std3__410__identityEEEvT0_PT3_T1_NS0_13GridEvenShareISI_EET2_T4_E12temp_storage+16];
	setp.lt.f32 	%p218, %f358, %f360;
	selp.f32 	%f362, %f360, %f358, %p218;
	selp.f32 	%f363, %f362, %f358, %p217;
	setp.gt.u32 	%p219, %r6, 96;
	ld.shared.f32 	%f365, [_ZZN3cub18CUB_300001_SM_10006detail6reduce18DeviceReduceKernelINS2_10policy_hubIfjN4cuda3__47maximumIvEEE10Policy1000EPfjS8_fNS5_3std3__410__identityEEEvT0_PT3_T1_NS0_13GridEvenShareISI_EET2_T4_E12temp_storage+20];
	setp.lt.f32 	%p220, %f363, %f365;
	selp.f32 	%f367, %f365, %f363, %p220;
	selp.f32 	%f368, %f367, %f363, %p219;
	setp.gt.u32 	%p221, %r6, 128;
	ld.shared.f32 	%f370, [_ZZN3cub18CUB_300001_SM_10006detail6reduce18DeviceReduceKernelINS2_10policy_hubIfjN4cuda3__47maximumIvEEE10Policy1000EPfjS8_fNS5_3std3__410__identityEEEvT0_PT3_T1_NS0_13GridEvenShareISI_EET2_T4_E12temp_storage+24];
	setp.lt.f32 	%p222, %f368, %f370;
	selp.f32 	%f372, %f370, %f368, %p222;
	selp.f32 	%f373, %f372, %f368, %p221;
	setp.gt.u32 	%p223, %r6, 160;
	ld.shared.f32 	%f375, [_ZZN3cub18CUB_300001_SM_10006detail6reduce18DeviceReduceKernelINS2_10policy_hubIfjN4cuda3__47maximumIvEEE10Policy1000EPfjS8_fNS5_3std3__410__identityEEEvT0_PT3_T1_NS0_13GridEvenShareISI_EET2_T4_E12temp_storage+28];
	setp.lt.f32 	%p224, %f373, %f375;
	selp.f32 	%f377, %f375, %f373, %p224;
	selp.f32 	%f378, %f377, %f373, %p223;
	setp.gt.u32 	%p225, %r6, 192;
	ld.shared.f32 	%f380, [_ZZN3cub18CUB_300001_SM_10006detail6reduce18DeviceReduceKernelINS2_10policy_hubIfjN4cuda3__47maximumIvEEE10Policy1000EPfjS8_fNS5_3std3__410__identityEEEvT0_PT3_T1_NS0_13GridEvenShareISI_EET2_T4_E12temp_storage+32];
	setp.lt.f32 	%p226, %f378, %f380;
	selp.f32 	%f382, %f380, %f378, %p226;
	selp.f32 	%f383, %f382, %f378, %p225;
	setp.gt.u32 	%p227, %r6, 224;
	ld.shared.f32 	%f385, [_ZZN3cub18CUB_300001_SM_10006detail6reduce18DeviceReduceKernelINS2_10policy_hubIfjN4cuda3__47maximumIvEEE10Policy1000EPfjS8_fNS5_3std3__410__identityEEEvT0_PT3_T1_NS0_13GridEvenShareISI_EET2_T4_E12temp_storage+36];
	setp.lt.f32 	%p228, %f383, %f385;
	selp.f32 	%f387, %f385, %f383, %p228;
	selp.f32 	%f438, %f387, %f383, %p227;
	bra.uni 	$L__BB4_71;
$L__BB4_20:
	mov.u32 	%r26, %tid.x;
	shl.b32 	%r27, %r26, 2;
	add.s32 	%r274, %r5, %r27;
	mul.wide.u32 	%rd72, %r274, 4;
	add.s64 	%rd62, %rd1, %rd72;
	// begin inline asm
	ld.global.nc.v2.u64 {%rd60, %rd61}, [%rd62];
	// end inline asm
	mov.b64 	{%r275, %r276}, %rd61;
	mov.b64 	{%r277, %r278}, %rd60;
	mov.b32 	%f235, %r278;
	mov.b32 	%f236, %r277;
	mov.b32 	%f237, %r276;
	mov.b32 	%f238, %r275;
	add.s64 	%rd65, %rd62, 4096;
	// begin inline asm
	ld.global.nc.v2.u64 {%rd63, %rd64}, [%rd65];
	// end inline asm
	mov.b64 	{%r279, %r280}, %rd64;
	mov.b64 	{%r281, %r282}, %rd63;
	mov.b32 	%f239, %r282;
	mov.b32 	%f240, %r281;
	mov.b32 	%f241, %r280;
	mov.b32 	%f242, %r279;
	add.s64 	%rd68, %rd62, 8192;
	// begin inline asm
	ld.global.nc.v2.u64 {%rd66, %rd67}, [%rd68];
	// end inline asm
	mov.b64 	{%r283, %r284}, %rd67;
	mov.b64 	{%r285, %r286}, %rd66;
	mov.b32 	%f243, %r286;
	mov.b32 	%f244, %r285;
	mov.b32 	%f245, %r284;
	mov.b32 	%f246, %r283;
	add.s64 	%rd71, %rd62, 12288;
	// begin inline asm
	ld.global.nc.v2.u64 {%rd69, %rd70}, [%rd71];
	// end inline asm
	mov.b64 	{%r287, %r288}, %rd70;
	mov.b64 	{%r289, %r290}, %rd69;
	mov.b32 	%f247, %r290;
	mov.b32 	%f248, %r289;
	mov.b32 	%f249, %r288;
	mov.b32 	%f250, %r287;
	setp.lt.f32 	%p126, %f236, %f235;
	selp.f32 	%f251, %f235, %f236, %p126;
	setp.lt.f32 	%p127, %f238, %f237;
	selp.f32 	%f252, %f237, %f238, %p127;
	setp.lt.f32 	%p128, %f240, %f239;
	selp.f32 	%f253, %f239, %f240, %p128;
	setp.lt.f32 	%p129, %f242, %f241;
	selp.f32 	%f254, %f241, %f242, %p129;
	setp.lt.f32 	%p130, %f244, %f243;
	selp.f32 	%f255, %f243, %f244, %p130;
	setp.lt.f32 	%p131, %f246, %f245;
	selp.f32 	%f256, %f245, %f246, %p131;
	setp.lt.f32 	%p132, %f248, %f247;
	selp.f32 	%f257, %f247, %f248, %p132;
	setp.lt.f32 	%p133, %f250, %f249;
	selp.f32 	%f258, %f249, %f250, %p133;
	setp.lt.f32 	%p134, %f251, %f252;
	selp.f32 	%f259, %f252, %f251, %p134;
	setp.lt.f32 	%p135, %f253, %f254;
	selp.f32 	%f260, %f254, %f253, %p135;
	setp.lt.f32 	%p136, %f255, %f256;
	selp.f32 	%f261, %f256, %f255, %p136;
	setp.lt.f32 	%p137, %f257, %f258;
	selp.f32 	%f262, %f258, %f257, %p137;
	setp.lt.f32 	%p138, %f259, %f260;
	selp.f32 	%f263, %f260, %f259, %p138;
	setp.lt.f32 	%p139, %f261, %f262;
	selp.f32 	%f264, %f262, %f261, %p139;
	setp.lt.f32 	%p140, %f263, %f264;
	selp.f32 	%f425, %f264, %f263, %p140;
	setp.lt.u32 	%p141, %r6, %r4;
	@%p141 bra 	$L__BB4_32;
	add.s32 	%r28, %r4, %r5;
	add.s32 	%r452, %r28, 256;
	add.s32 	%r451, %r28, %r26;
	mov.b32 	%r453, 0;
$L__BB4_22:
	add.s32 	%r5, %r5, %r4;
	add.s32 	%r292, %r1, -4096;
	setp.gt.u32 	%p142, %r5, %r292;
	@%p142 bra 	$L__BB4_24;
	add.s32 	%r293, %r5, %r27;
	mul.wide.u32 	%rd85, %r293, 4;
	add.s64 	%rd75, %rd1, %rd85;
	// begin inline asm
	ld.global.nc.v2.u64 {%rd73, %rd74}, [%rd75];
	// end inline asm
	mov.b64 	{%r294, %r295}, %rd74;
	mov.b64 	{%r296, %r297}, %rd73;
	mov.b32 	%f265, %r297;
	mov.b32 	%f266, %r296;
	mov.b32 	%f267, %r295;
	mov.b32 	%f268, %r294;
	add.s64 	%rd78, %rd75, 4096;
	// begin inline asm
	ld.global.nc.v2.u64 {%rd76, %rd77}, [%rd78];
	// end inline asm
	mov.b64 	{%r298, %r299}, %rd77;
	mov.b64 	{%r300, %r301}, %rd76;
	mov.b32 	%f269, %r301;
	mov.b32 	%f270, %r300;
	mov.b32 	%f271, %r299;
	mov.b32 	%f272, %r298;
	add.s64 	%rd81, %rd75, 8192;
	// begin inline asm
	ld.global.nc.v2.u64 {%rd79, %rd80}, [%rd81];
	// end inline asm
	mov.b64 	{%r302, %r303}, %rd80;
	mov.b64 	{%r304, %r305}, %rd79;
	mov.b32 	%f273, %r305;
	mov.b32 	%f274, %r304;
	mov.b32 	%f275, %r303;
	mov.b32 	%f276, %r302;
	add.s64 	%rd84, %rd75, 12288;
	// begin inline asm
	ld.global.nc.v2.u64 {%rd82, %rd83}, [%rd84];
	// end inline asm
	mov.b64 	{%r306, %r307}, %rd83;
	mov.b64 	{%r308, %r309}, %rd82;
	mov.b32 	%f277, %r309;
	mov.b32 	%f278, %r308;
	mov.b32 	%f279, %r307;
	mov.b32 	%f280, %r306;
	setp.lt.f32 	%p143, %f425, %f266;
	selp.f32 	%f281, %f266, %f425, %p143;
	setp.lt.f32 	%p144, %f265, %f268;
	selp.f32 	%f282, %f268, %f265, %p144;
	setp.lt.f32 	%p145, %f267, %f270;
	selp.f32 	%f283, %f270, %f267, %p145;
	setp.lt.f32 	%p146, %f269, %f272;
	selp.f32 	%f284, %f272, %f269, %p146;
	setp.lt.f32 	%p147, %f271, %f274;
	selp.f32 	%f285, %f274, %f271, %p147;
	setp.lt.f32 	%p148, %f273, %f276;
	selp.f32 	%f286, %f276, %f273, %p148;
	setp.lt.f32 	%p149, %f275, %f278;
	selp.f32 	%f287, %f278, %f275, %p149;
	setp.lt.f32 	%p150, %f277, %f280;
	selp.f32 	%f288, %f280, %f277, %p150;
	setp.lt.f32 	%p151, %f281, %f282;
	selp.f32 	%f289, %f282, %f281, %p151;
	setp.lt.f32 	%p152, %f283, %f284;
	selp.f32 	%f290, %f284, %f283, %p152;
	setp.lt.f32 	%p153, %f285, %f286;
	selp.f32 	%f291, %f286, %f285, %p153;
	setp.lt.f32 	%p154, %f287, %f288;
	selp.f32 	%f292, %f288, %f287, %p154;
	setp.lt.f32 	%p155, %f289, %f290;
	selp.f32 	%f293, %f290, %f289, %p155;
	setp.lt.f32 	%p156, %f291, %f292;
	selp.f32 	%f294, %f292, %f291, %p156;
	setp.lt.f32 	%p157, %f293, %f294;
	selp.f32 	%f295, %f294, %f293, %p157;
	setp.lt.f32 	%p158, %f295, %f279;
	selp.f32 	%f425, %f279, %f295, %p158;
	sub.s32 	%r310, %r1, %r5;
	setp.lt.u32 	%p159, %r310, %r4;
	add.s32 	%r453, %r453, 1;
	add.s32 	%r452, %r452, %r4;
	add.s32 	%r451, %r451, %r4;
	@%p159 bra 	$L__BB4_32;
	bra.uni 	$L__BB4_22;
$L__BB4_24:
	setp.le.u32 	%p160, %r1, %r5;
	@%p160 bra 	$L__BB4_32;
	sub.s32 	%r39, %r1, %r5;
	setp.ge.s32 	%p161, %r26, %r39;
	@%p161 bra 	$L__BB4_32;
	not.b32 	%r311, %r26;
	add.s32 	%r312, %r1, %r311;
	sub.s32 	%r313, %r312, %r28;
	mul.lo.s32 	%r314, %r2, %r453;
	shl.b32 	%r315, %r314, 12;
	sub.s32 	%r40, %r313, %r315;
	shr.u32 	%r316, %r312, 8;
	add.s32 	%r41, %r316, 1;
	and.b32  	%r317, %r312, 768;
	setp.eq.s32 	%p162, %r317, 768;
	mov.u32 	%r458, %r26;
	@%p162 bra 	$L__BB4_29;
	and.b32  	%r318, %r41, 3;
	neg.s32 	%r455, %r318;
	mov.u32 	%r458, %r26;
$L__BB4_28:
	.pragma "nounroll";
	mul.wide.u32 	%rd87, %r451, 4;
	add.s64 	%rd86, %rd1, %rd87;
	// begin inline asm
	ld.global.nc.u32 %r319, [%rd86];
	// end inline asm
	mov.b32 	%f297, %r319;
	setp.lt.f32 	%p163, %f425, %f297;
	selp.f32 	%f425, %f297, %f425, %p163;
	add.s32 	%r458, %r458, 256;
	add.s32 	%r451, %r451, 256;
	add.s32 	%r455, %r455, 1;
	setp.ne.s32 	%p164, %r455, 0;
	@%p164 bra 	$L__BB4_28;
$L__BB4_29:
	setp.lt.u32 	%p165, %r40, 768;
	@%p165 bra 	$L__BB4_32;
	add.s32 	%r460, %r458, 512;
	add.s32 	%r459, %r458, %r452;
$L__BB4_31:
	add.s32 	%r324, %r459, -256;
	mul.wide.u32 	%rd92, %r324, 4;
	add.s64 	%rd88, %rd1, %rd92;
	// begin inline asm
	ld.global.nc.u32 %r320, [%rd88];
	// end inline asm
	mov.b32 	%f298, %r320;
	setp.lt.f32 	%p166, %f425, %f298;
	selp.f32 	%f299, %f298, %f425, %p166;
	mul.wide.u32 	%rd93, %r459, 4;
	add.s64 	%rd89, %rd1, %rd93;
	// begin inline asm
	ld.global.nc.u32 %r321, [%rd89];
	// end inline asm
	mov.b32 	%f300, %r321;
	setp.lt.f32 	%p167, %f299, %f300;
	selp.f32 	%f301, %f300, %f299, %p167;
	add.s32 	%r325, %r459, 256;
	mul.wide.u32 	%rd94, %r325, 4;
	add.s64 	%rd90, %rd1, %rd94;
	// begin inline asm
	ld.global.nc.u32 %r322, [%rd90];
	// end inline asm
	mov.b32 	%f302, %r322;
	setp.lt.f32 	%p168, %f301, %f302;
	selp.f32 	%f303, %f302, %f301, %p168;
	add.s32 	%r326, %r459, 512;
	mul.wide.u32 	%rd95, %r326, 4;
	add.s64 	%rd91, %rd1, %rd95;
	// begin inline asm
	ld.global.nc.u32 %r323, [%rd91];
	// end inline asm
	mov.b32 	%f304, %r323;
	setp.lt.f32 	%p169, %f303, %f304;
	selp.f32 	%f425, %f304, %f303, %p169;
	add.s32 	%r54, %r460, 1024;
	add.s32 	%r327, %r460, 512;
	add.s32 	%r459, %r459, 1024;
	setp.lt.s32 	%p170, %r327, %r39;
	mov.u32 	%r460, %r54;
	@%p170 bra 	$L__BB4_31;
$L__BB4_32:
	// begin inline asm
	mov.u32 %r328, %laneid;
	// end inline asm
	mov.b32 	%r330, %f425;
	mov.b32 	%r331, 1;
	mov.b32 	%r352, 31;
	mov.b32 	%r353, -1;
	// begin inline asm
	shfl.sync.down.b32 %r329, %r330, %r331, %r352, %r353;
	// end inline asm
	mov.b32 	%f305, %r329;
	setp.gt.s32 	%p171, %r328, 30;
	setp.lt.f32 	%p172, %f425, %f305;
	selp.f32 	%f306, %f305, %f425, %p172;
	selp.f32 	%f307, %f425, %f306, %p171;
	mov.b32 	%r335, %f307;
	mov.b32 	%r336, 2;
	// begin inline asm
	shfl.sync.down.b32 %r334, %r335, %r336, %r352, %r353;
	// end inline asm
	mov.b32 	%f308, %r334;
	setp.gt.s32 	%p173, %r328, 29;
	setp.lt.f32 	%p174, %f307, %f308;
	selp.f32 	%f309, %f308, %f307, %p174;
	selp.f32 	%f310, %f307, %f309, %p173;
	mov.b32 	%r340, %f310;
	mov.b32 	%r341, 4;
	// begin inline asm
	shfl.sync.down.b32 %r339, %r340, %r341, %r352, %r353;
	// end inline asm
	mov.b32 	%f311, %r339;
	setp.gt.s32 	%p175, %r328, 27;
	setp.lt.f32 	%p176, %f310, %f311;
	selp.f32 	%f312, %f311, %f310, %p176;
	selp.f32 	%f313, %f310, %f312, %p175;
	mov.b32 	%r345, %f313;
	mov.b32 	%r346, 8;
	// begin inline asm
	shfl.sync.down.b32 %r344, %r345, %r346, %r352, %r353;
	// end inline asm
	mov.b32 	%f314, %r344;
	setp.gt.s32 	%p177, %r328, 23;
	setp.lt.f32 	%p178, %f313, %f314;
	selp.f32 	%f315, %f314, %f313, %p178;
	selp.f32 	%f316, %f313, %f315, %p177;
	mov.b32 	%r350, %f316;
	mov.b32 	%r351, 16;
	// begin inline asm
	shfl.sync.down.b32 %r349, %r350, %r351, %r352, %r353;
	// end inline asm
	mov.b32 	%f317, %r349;
	setp.gt.s32 	%p179, %r328, 15;
	setp.lt.f32 	%p180, %f316, %f317;
	selp.f32 	%f25, %f317, %f316, %p180;
	selp.f32 	%f438, %f316, %f25, %p179;
	setp.ne.s32 	%p181, %r328, 0;
	@%p181 bra 	$L__BB4_34;
	shr.u32 	%r354, %r26, 3;
	and.b32  	%r355, %r354, 124;
	mov.u32 	%r356, _ZZN3cub18CUB_300001_SM_10006detail6reduce18DeviceReduceKernelINS2_10policy_hubIfjN4cuda3__47maximumIvEEE10Policy1000EPfjS8_fNS5_3std3__410__identityEEEvT0_PT3_T1_NS0_13GridEvenShareISI_EET2_T4_E12temp_storage;
	add.s32 	%r357, %r356, %r355;
	st.shared.f32 	[%r357+8], %f25;
$L__BB4_34:
	bar.sync 	0;
	setp.ne.s32 	%p182, %r26, 0;
	@%p182 bra 	$L__BB4_71;
	ld.shared.f32 	%f318, [_ZZN3cub18CUB_300001_SM_10006detail6reduce18DeviceReduceKernelINS2_10policy_hubIfjN4cuda3__47maximumIvEEE10Policy1000EPfjS8_fNS5_3std3__410__identityEEEvT0_PT3_T1_NS0_13GridEvenShareISI_EET2_T4_E12temp_storage+12];
	setp.lt.f32 	%p183, %f438, %f318;
	selp.f32 	%f319, %f318, %f438, %p183;
	ld.shared.f32 	%f320, [_ZZN3cub18CUB_300001_SM_10006detail6reduce18DeviceReduceKernelINS2_10policy_hubIfjN4cuda3__47maximumIvEEE10Policy1000EPfjS8_fNS5_3std3__410__identityEEEvT0_PT3_T1_NS0_13GridEvenShareISI_EET2_T4_E12temp_storage+16];
	setp.lt.f32 	%p184, %f319, %f320;
	selp.f32 	%f321, %f320, %f319, %p184;
	ld.shared.f32 	%f322, [_ZZN3cub18CUB_300001_SM_10006detail6reduce18DeviceReduceKernelINS2_10policy_hubIfjN4cuda3__47maximumIvEEE10Policy1000EPfjS8_fNS5_3std3__410__identityEEEvT0_PT3_T1_NS0_13GridEvenShareISI_EET2_T4_E12temp_storage+20];
	setp.lt.f32 	%p185, %f321, %f322;
	selp.f32 	%f323, %f322, %f321, %p185;
	ld.shared.f32 	%f324, [_ZZN3cub18CUB_300001_SM_10006detail6reduce18DeviceReduceKernelINS2_10policy_hubIfjN4cuda3__47maximumIvEEE10Policy1000EPfjS8_fNS5_3std3__410__identityEEEvT0_PT3_T1_NS0_13GridEvenShareISI_EET2_T4_E12temp_storage+24];
	setp.lt.f32 	%p186, %f323, %f324;
	selp.f32 	%f325, %f324, %f323, %p186;
	ld.shared.f32 	%f326, [_ZZN3cub18CUB_300001_SM_10006detail6reduce18DeviceReduceKernelINS2_10policy_hubIfjN4cuda3__47maximumIvEEE10Policy1000EPfjS8_fNS5_3std3__410__identityEEEvT0_PT3_T1_NS0_13GridEvenShareISI_EET2_T4_E12temp_storage+28];
	setp.lt.f32 	%p187, %f325, %f326;
	selp.f32 	%f327, %f326, %f325, %p187;
	ld.shared.f32 	%f328, [_ZZN3cub18CUB_300001_SM_10006detail6reduce18DeviceReduceKernelINS2_10policy_hubIfjN4cuda3__47maximumIvEEE10Policy1000EPfjS8_fNS5_3std3__410__identityEEEvT0_PT3_T1_NS0_13GridEvenShareISI_EET2_T4_E12temp_storage+32];
	setp.lt.f32 	%p188, %f327, %f328;
	selp.f32 	%f329, %f328, %f327, %p188;
	ld.shared.f32 	%f330, [_ZZN3cub18CUB_300001_SM_10006detail6reduce18DeviceReduceKernelINS2_10policy_hubIfjN4cuda3__47maximumIvEEE10Policy1000EPfjS8_fNS5_3std3__410__identityEEEvT0_PT3_T1_NS0_13GridEvenShareISI_EET2_T4_E12temp_storage+36];
	setp.lt.f32 	%p189, %f329, %f330;
	selp.f32 	%f438, %f330, %f329, %p189;
	bra.uni 	$L__BB4_71;
$L__BB4_36:
	sub.s32 	%r56, %r1, %r5;
	setp.gt.u32 	%p2, %r56, 4095;
	@%p2 bra 	$L__BB4_55;
	mov.u32 	%r57, %tid.x;
	setp.ge.u32 	%p67, %r57, %r56;
	mov.f32 	%f431, 0f00000000;
	mov.u32 	%r465, %r57;
	@%p67 bra 	$L__BB4_39;
	add.s32 	%r190, %r5, %r57;
	mul.wide.u32 	%rd49, %r190, 4;
	add.s64 	%rd48, %rd1, %rd49;
	// begin inline asm
	ld.global.nc.u32 %r189, [%rd48];
	// end inline asm
	mov.b32 	%f431, %r189;
	add.s32 	%r465, %r57, 256;
$L__BB4_39:
	setp.ge.u32 	%p68, %r465, %r56;
	@%p68 bra 	$L__BB4_46;
	not.b32 	%r191, %r465;
	add.s32 	%r60, %r1, %r191;
	and.b32  	%r192, %r60, 768;
	setp.eq.s32 	%p69, %r192, 768;
	@%p69 bra 	$L__BB4_43;
	add.s32 	%r463, %r465, %r5;
	shr.u32 	%r193, %r60, 8;
	add.s32 	%r194, %r193, 1;
	and.b32  	%r195, %r194, 3;
	neg.s32 	%r462, %r195;
$L__BB4_42:
	.pragma "nounroll";
	mul.wide.u32 	%rd51, %r463, 4;
	add.s64 	%rd50, %rd1, %rd51;
	// begin inline asm
	ld.global.nc.u32 %r196, [%rd50];
	// end inline asm
	mov.b32 	%f154, %r196;
	setp.lt.f32 	%p70, %f431, %f154;
	selp.f32 	%f431, %f154, %f431, %p70;
	add.s32 	%r465, %r465, 256;
	add.s32 	%r463, %r463, 256;
	add.s32 	%r462, %r462, 1;
	setp.ne.s32 	%p71, %r462, 0;
	@%p71 bra 	$L__BB4_42;
$L__BB4_43:
	sub.s32 	%r197, %r60, %r5;
	setp.lt.u32 	%p72, %r197, 768;
	@%p72 bra 	$L__BB4_46;
	add.s32 	%r467, %r465, 512;
	add.s32 	%r466, %r465, %r5;
$L__BB4_45:
	mul.wide.u32 	%rd56, %r466, 4;
	add.s64 	%rd52, %rd1, %rd56;
	// begin inline asm
	ld.global.nc.u32 %r198, [%rd52];
	// end inline asm
	mov.b32 	%f155, %r198;
	setp.lt.f32 	%p73, %f431, %f155;
	selp.f32 	%f156, %f155, %f431, %p73;
	add.s32 	%r202, %r466, 256;
	mul.wide.u32 	%rd57, %r202, 4;
	add.s64 	%rd53, %rd1, %rd57;
	// begin inline asm
	ld.global.nc.u32 %r199, [%rd53];
	// end inline asm
	mov.b32 	%f157, %r199;
	setp.lt.f32 	%p74, %f156, %f157;
	selp.f32 	%f158, %f157, %f156, %p74;
	add.s32 	%r203, %r466, 512;
	mul.wide.u32 	%rd58, %r203, 4;
	add.s64 	%rd54, %rd1, %rd58;
	// begin inline asm
	ld.global.nc.u32 %r200, [%rd54];
	// end inline asm
	mov.b32 	%f159, %r200;
	setp.lt.f32 	%p75, %f158, %f159;
	selp.f32 	%f160, %f159, %f158, %p75;
	add.s32 	%r204, %r466, 768;
	mul.wide.u32 	%rd59, %r204, 4;
	add.s64 	%rd55, %rd1, %rd59;
	// begin inline asm
	ld.global.nc.u32 %r201, [%rd55];
	// end inline asm
	mov.b32 	%f161, %r201;
	setp.lt.f32 	%p76, %f160, %f161;
	selp.f32 	%f431, %f161, %f160, %p76;
	add.s32 	%r74, %r467, 1024;
	add.s32 	%r205, %r467, 512;
	add.s32 	%r466, %r466, 1024;
	setp.lt.s32 	%p77, %r205, %r56;
	mov.u32 	%r467, %r74;
	@%p77 bra 	$L__BB4_45;
$L__BB4_46:
	setp.lt.u32 	%p78, %r56, 256;
	@%p78 bra 	$L__BB4_51;
	// begin inline asm
	mov.u32 %r244, %laneid;
	// end inline asm
	mov.b32 	%r246, %f431;
	mov.b32 	%r247, 1;
	mov.b32 	%r268, 31;
	mov.b32 	%r269, -1;
	// begin inline asm
	shfl.sync.down.b32 %r245, %r246, %r247, %r268, %r269;
	// end inline asm
	mov.b32 	%f209, %r245;
	setp.gt.s32 	%p106, %r244, 30;
	setp.lt.f32 	%p107, %f431, %f209;
	selp.f32 	%f210, %f209, %f431, %p107;
	selp.f32 	%f211, %f431, %f210, %p106;
	mov.b32 	%r251, %f211;
	mov.b32 	%r252, 2;
	// begin inline asm
	shfl.sync.down.b32 %r250, %r251, %r252, %r268, %r269;
	// end inline asm
	mov.b32 	%f212, %r250;
	setp.gt.s32 	%p108, %r244, 29;
	setp.lt.f32 	%p109, %f211, %f212;
	selp.f32 	%f213, %f212, %f211, %p109;
	selp.f32 	%f214, %f211, %f213, %p108;
	mov.b32 	%r256, %f214;
	mov.b32 	%r257, 4;
	// begin inline asm
	shfl.sync.down.b32 %r255, %r256, %r257, %r268, %r269;
	// end inline asm
	mov.b32 	%f215, %r255;
	setp.gt.s32 	%p110, %r244, 27;
	setp.lt.f32 	%p111, %f214, %f215;
	selp.f32 	%f216, %f215, %f214, %p111;
	selp.f32 	%f217, %f214, %f216, %p110;
	mov.b32 	%r261, %f217;
	mov.b32 	%r262, 8;
	// begin inline asm
	shfl.sync.down.b32 %r260, %r261, %r262, %r268, %r269;
	// end inline asm
	mov.b32 	%f218, %r260;
	setp.gt.s32 	%p112, %r244, 23;
	setp.lt.f32 	%p113, %f217, %f218;
	selp.f32 	%f219, %f218, %f217, %p113;
	selp.f32 	%f220, %f217, %f219, %p112;
	mov.b32 	%r266, %f220;
	mov.b32 	%r267, 16;
	// begin inline asm
	shfl.sync.down.b32 %r265, %r266, %r267, %r268, %r269;
	// end inline asm
	mov.b32 	%f221, %r265;
	setp.gt.s32 	%p114, %r244, 15;
	setp.lt.f32 	%p115, %f220, %f221;
	selp.f32 	%f37, %f221, %f220, %p115;
	selp.f32 	%f438, %f220, %f37, %p114;
	setp.ne.s32 	%p116, %r244, 0;
	@%p116 bra 	$L__BB4_49;
	shr.u32 	%r270, %r57, 3;
	and.b32  	%r271, %r270, 124;
	mov.u32 	%r272, _ZZN3cub18CUB_300001_SM_10006detail6reduce18DeviceReduceKernelINS2_10policy_hubIfjN4cuda3__47maximumIvEEE10Policy1000EPfjS8_fNS5_3std3__410__identityEEEvT0_PT3_T1_NS0_13GridEvenShareISI_EET2_T4_E12temp_storage;
	add.s32 	%r273, %r272, %r271;
	st.shared.f32 	[%r273+8], %f37;
$L__BB4_49:
	bar.sync 	0;
	setp.ne.s32 	%p117, %r57, 0;
	@%p117 bra 	$L__BB4_71;
	ld.shared.f32 	%f222, [_ZZN3cub18CUB_300001_SM_10006detail6reduce18DeviceReduceKernelINS2_10policy_hubIfjN4cuda3__47maximumIvEEE10Policy1000EPfjS8_fNS5_3std3__410__identityEEEvT0_PT3_T1_NS0_13GridEvenShareISI_EET2_T4_E12temp_storage+12];
	setp.lt.f32 	%p118, %f438, %f222;
	selp.f32 	%f223, %f222, %f438, %p118;
	ld.shared.f32 	%f224, [_ZZN3cub18CUB_300001_SM_10006detail6reduce18DeviceReduceKernelINS2_10policy_hubIfjN4cuda3__47maximumIvEEE10Policy1000EPfjS8_fNS5_3std3__410__identityEEEvT0_PT3_T1_NS0_13GridEvenShareISI_EET2_T4_E12temp_storage+16];
	setp.lt.f32 	%p119, %f223, %f224;
	selp.f32 	%f225, %f224, %f223, %p119;
	ld.shared.f32 	%f226, [_ZZN3cub18CUB_300001_SM_10006detail6reduce18DeviceReduceKernelINS2_10policy_hubIfjN4cuda3__47maximumIvEEE10Policy1000EPfjS8_fNS5_3std3__410__identityEEEvT0_PT3_T1_NS0_13GridEvenShareISI_EET2_T4_E12temp_storage+20];
	setp.lt.f32 	%p120, %f225, %f226;
	selp.f32 	%f227, %f226, %f225, %p120;
	ld.shared.f32 	%f228, [_ZZN3cub18CUB_300001_SM_10006detail6reduce18DeviceReduceKernelINS2_10policy_hubIfjN4cuda3__47maximumIvEEE10Policy1000EPfjS8_fNS5_3std3__410__identityEEEvT0_PT3_T1_NS0_13GridEvenShareISI_EET2_T4_E12temp_storage+24];
	setp.lt.f32 	%p121, %f227, %f228;
	selp.f32 	%f229, %f228, %f227, %p121;
	ld.shared.f32 	%f230, [_ZZN3cub18CUB_300001_SM_10006detail6reduce18DeviceReduceKernelINS2_10policy_hubIfjN4cuda3__47maximumIvEEE10Policy1000EPfjS8_fNS5_3std3__410__identityEEEvT0_PT3_T1_NS0_13GridEvenShareISI_EET2_T4_E12temp_storage+28];
	setp.lt.f32 	%p122, %f229, %f230;
	selp.f32 	%f231, %f230, %f229, %p122;
	ld.shared.f32 	%f232, [_ZZN3cub18CUB_300001_SM_10006detail6reduce18DeviceReduceKernelINS2_10policy_hubIfjN4cuda3__47maximumIvEEE10Policy1000EPfjS8_fNS5_3std3__410__identityEEEvT0_PT3_T1_NS0_13GridEvenShareISI_EET2_T4_E12temp_storage+32];
	setp.lt.f32 	%p123, %f231, %f232;
	selp.f32 	%f233, %f232, %f231, %p123;
	ld.shared.f32 	%f234, [_ZZN3cub18CUB_300001_SM_10006detail6reduce18DeviceReduceKernelINS2_10policy_hubIfjN4cuda3__47maximumIvEEE10Policy1000EPfjS8_fNS5_3std3__410__identityEEEvT0_PT3_T1_NS0_13GridEvenShareISI_EET2_T4_E12temp_storage+36];
	setp.lt.f32 	%p124, %f233, %f234;
	selp.f32 	%f438, %f234, %f233, %p124;
	bra.uni 	$L__BB4_71;
$L__BB4_51:
	// begin inline asm
	mov.u32 %r206, %laneid;
	// end inline asm
	and.b32  	%r232, %r57, 992;
	add.s32 	%r233, %r232, 32;
	setp.gt.u32 	%p79, %r233, %r56;
	not.b32 	%r234, %r232;
	add.s32 	%r235, %r56, %r234;
	selp.b32 	%r230, %r235, 31, %p79;
	mov.b32 	%r208, %f431;
	mov.b32 	%r209, 1;
	mov.b32 	%r231, -1;
	// begin inline asm
	shfl.sync.down.b32 %r207, %r208, %r209, %r230, %r231;
	// end inline asm
	mov.b32 	%f162, %r207;
	setp.lt.s32 	%p80, %r206, %r230;
	setp.lt.f32 	%p81, %f431, %f162;
	selp.f32 	%f163, %f162, %f431, %p81;
	selp.f32 	%f164, %f163, %f431, %p80;
	mov.b32 	%r213, %f164;
	mov.b32 	%r214, 2;
	// begin inline asm
	shfl.sync.down.b32 %r212, %r213, %r214, %r230, %r231;
	// end inline asm
	mov.b32 	%f165, %r212;
	add.s32 	%r236, %r206, 2;
	setp.gt.s32 	%p82, %r236, %r230;
	setp.lt.f32 	%p83, %f164, %f165;
	selp.f32 	%f166, %f165, %f164, %p83;
	selp.f32 	%f167, %f164, %f166, %p82;
	mov.b32 	%r218, %f167;
	mov.b32 	%r219, 4;
	// begin inline asm
	shfl.sync.down.b32 %r217, %r218, %r219, %r230, %r231;
	// end inline asm
	mov.b32 	%f168, %r217;
	add.s32 	%r237, %r206, 4;
	setp.gt.s32 	%p84, %r237, %r230;
	setp.lt.f32 	%p85, %f167, %f168;
	selp.f32 	%f169, %f168, %f167, %p85;
	selp.f32 	%f170, %f167, %f169, %p84;
	mov.b32 	%r223, %f170;
	mov.b32 	%r224, 8;
	// begin inline asm
	shfl.sync.down.b32 %r222, %r223, %r224, %r230, %r231;
	// end inline asm
	mov.b32 	%f171, %r222;
	add.s32 	%r238, %r206, 8;
	setp.gt.s32 	%p86, %r238, %r230;
	setp.lt.f32 	%p87, %f170, %f171;
	selp.f32 	%f172, %f171, %f170, %p87;
	selp.f32 	%f173, %f170, %f172, %p86;
	mov.b32 	%r228, %f173;
	mov.b32 	%r229, 16;
	// begin inline asm
	shfl.sync.down.b32 %r227, %r228, %r229, %r230, %r231;
	// end inline asm
	mov.b32 	%f174, %r227;
	add.s32 	%r239, %r206, 16;
	setp.gt.s32 	%p88, %r239, %r230;
	setp.lt.f32 	%p89, %f173, %f174;
	selp.f32 	%f175, %f174, %f173, %p89;
	selp.f32 	%f438, %f173, %f175, %p88;
	setp.ne.s32 	%p90, %r206, 0;
	@%p90 bra 	$L__BB4_53;
	shr.u32 	%r240, %r57, 3;
	and.b32  	%r241, %r240, 124;
	mov.u32 	%r242, _ZZN3cub18CUB_300001_SM_10006detail6reduce18DeviceReduceKernelINS2_10policy_hubIfjN4cuda3__47maximumIvEEE10Policy1000EPfjS8_fNS5_3std3__410__identityEEEvT0_PT3_T1_NS0_13GridEvenShareISI_EET2_T4_E12temp_storage;
	add.s32 	%r243, %r242, %r241;
	st.shared.f32 	[%r243+8], %f438;
$L__BB4_53:
	bar.sync 	0;
	setp.ne.s32 	%p91, %r57, 0;
	@%p91 bra 	$L__BB4_71;
	setp.gt.u32 	%p92, %r56, 32;
	ld.shared.f32 	%f176, [_ZZN3cub18CUB_300001_SM_10006detail6reduce18DeviceReduceKernelINS2_10policy_hubIfjN4cuda3__47maximumIvEEE10Policy1000EPfjS8_fNS5_3std3__410__identityEEEvT0_PT3_T1_NS0_13GridEvenShareISI_EET2_T4_E12temp_storage+12];
	setp.lt.f32 	%p93, %f438, %f176;
	selp.f32 	%f178, %f176, %f438, %p93;
	selp.f32 	%f179, %f178, %f438, %p92;
	setp.gt.u32 	%p94, %r56, 64;
	ld.shared.f32 	%f181, [_ZZN3cub18CUB_300001_SM_10006detail6reduce18DeviceReduceKernelINS2_10policy_hubIfjN4cuda3__47maximumIvEEE10Policy1000EPfjS8_fNS5_3std3__410__identityEEEvT0_PT3_T1_NS0_13GridEvenShareISI_EET2_T4_E12temp_storage+16];
	setp.lt.f32 	%p95, %f179, %f181;
	selp.f32 	%f183, %f181, %f179, %p95;
	selp.f32 	%f184, %f183, %f179, %p94;
	setp.gt.u32 	%p96, %r56, 96;
	ld.shared.f32 	%f186, [_ZZN3cub18CUB_300001_SM_10006detail6reduce18DeviceReduceKernelINS2_10policy_hubIfjN4cuda3__47maximumIvEEE10Policy1000EPfjS8_fNS5_3std3__410__identityEEEvT0_PT3_T1_NS0_13GridEvenShareISI_EET2_T4_E12temp_storage+20];
	setp.lt.f32 	%p97, %f184, %f186;
	selp.f32 	%f188, %f186, %f184, %p97;
	selp.f32 	%f189, %f188, %f184, %p96;
	setp.gt.u32 	%p98, %r56, 128;
	ld.shared.f32 	%f191, [_ZZN3cub18CUB_300001_SM_10006detail6reduce18DeviceReduceKernelINS2_10policy_hubIfjN4cuda3__47maximumIvEEE10Policy1000EPfjS8_fNS5_3std3__410__identityEEEvT0_PT3_T1_NS0_13GridEvenShareISI_EET2_T4_E12temp_storage+24];
	setp.lt.f32 	%p99, %f189, %f191;
	selp.f32 	%f193, %f191, %f189, %p99;
	selp.f32 	%f194, %f193, %f189, %p98;
	setp.gt.u32 	%p100, %r56, 160;
	ld.shared.f32 	%f196, [_ZZN3cub18CUB_300001_SM_10006detail6reduce18DeviceReduceKernelINS2_10policy_hubIfjN4cuda3__47maximumIvEEE10Policy1000EPfjS8_fNS5_3std3__410__identityEEEvT0_PT3_T1_NS0_13GridEvenShareISI_EET2_T4_E12temp_storage+28];
	setp.lt.f32 	%p101, %f194, %f196;
	selp.f32 	%f198, %f196, %f194, %p101;
	selp.f32 	%f199, %f198, %f194, %p100;
	setp.gt.u32 	%p102, %r56, 192;
	ld.shared.f32 	%f201, [_ZZN3cub18CUB_300001_SM_10006detail6reduce18DeviceReduceKernelINS2_10policy_hubIfjN4cuda3__47maximumIvEEE10Policy1000EPfjS8_fNS5_3std3__410__identityEEEvT0_PT3_T1_NS0_13GridEvenShareISI_EET2_T4_E12temp_storage+32];
	setp.lt.f32 	%p103, %f199, %f201;
	selp.f32 	%f203, %f201, %f199, %p103;
	selp.f32 	%f204, %f203, %f199, %p102;
	setp.gt.u32 	%p104, %r56, 224;
	ld.shared.f32 	%f206, [_ZZN3cub18CUB_300001_SM_10006detail6reduce18DeviceReduceKernelINS2_10policy_hubIfjN4cuda3__47maximumIvEEE10Policy1000EPfjS8_fNS5_3std3__410__identityEEEvT0_PT3_T1_NS0_13GridEvenShareISI_EET2_T4_E12temp_storage+36];
	setp.lt.f32 	%p105, %f204, %f206;
	selp.f32 	%f208, %f206, %f204, %p105;
	selp.f32 	%f438, %f208, %f204, %p104;
	bra.uni 	$L__BB4_71;
$L__BB4_55:
	mov.u32 	%r76, %tid.x;
	add.s32 	%r121, %r76, %r5;
	mul.wide.u32 	%rd20, %r121, 4;
	add.s64 	%rd4, %rd1, %rd20;
	// begin inline asm
	ld.global.nc.u32 %r105, [%rd4];
	// end inline asm
	mov.b32 	%f56, %r105;
	add.s64 	%rd5, %rd4, 1024;
	// begin inline asm
	ld.global.nc.u32 %r106, [%rd5];
	// end inline asm
	mov.b32 	%f57, %r106;
	add.s64 	%rd6, %rd4, 2048;
	// begin inline asm
	ld.global.nc.u32 %r107, [%rd6];
	// end inline asm
	mov.b32 	%f58, %r107;
	add.s64 	%rd7, %rd4, 3072;
	// begin inline asm
	ld.global.nc.u32 %r108, [%rd7];
	// end inline asm
	mov.b32 	%f59, %r108;
	add.s64 	%rd8, %rd4, 4096;
	// begin inline asm
	ld.global.nc.u32 %r109, [%rd8];
	// end inline asm
	mov.b32 	%f60, %r109;
	add.s64 	%rd9, %rd4, 5120;
	// begin inline asm
	ld.global.nc.u32 %r110, [%rd9];
	// end inline asm
	mov.b32 	%f61, %r110;
	add.s64 	%rd10, %rd4, 6144;
	// begin inline asm
	ld.global.nc.u32 %r111, [%rd10];
	// end inline asm
	mov.b32 	%f62, %r111;
	add.s64 	%rd11, %rd4, 7168;
	// begin inline asm
	ld.global.nc.u32 %r112, [%rd11];
	// end inline asm
	mov.b32 	%f63, %r112;
	add.s64 	%rd12, %rd4, 8192;
	// begin inline asm
	ld.global.nc.u32 %r113, [%rd12];
	// end inline asm
	mov.b32 	%f64, %r113;
	add.s64 	%rd13, %rd4, 9216;
	// begin inline asm
	ld.global.nc.u32 %r114, [%rd13];
	// end inline asm
	mov.b32 	%f65, %r114;
	add.s64 	%rd14, %rd4, 10240;
	// begin inline asm
	ld.global.nc.u32 %r115, [%rd14];
	// end inline asm
	mov.b32 	%f66, %r115;
	add.s64 	%rd15, %rd4, 11264;
	// begin inline asm
	ld.global.nc.u32 %r116, [%rd15];
	// end inline asm
	mov.b32 	%f67, %r116;
	add.s64 	%rd16, %rd4, 12288;
	// begin inline asm
	ld.global.nc.u32 %r117, [%rd16];
	// end inline asm
	mov.b32 	%f68, %r117;
	add.s64 	%rd17, %rd4, 13312;
	// begin inline asm
	ld.global.nc.u32 %r118, [%rd17];
	// end inline asm
	mov.b32 	%f69, %r118;
	add.s64 	%rd18, %rd4, 14336;
	// begin inline asm
	ld.global.nc.u32 %r119, [%rd18];
	// end inline asm
	mov.b32 	%f70, %r119;
	add.s64 	%rd19, %rd4, 15360;
	// begin inline asm
	ld.global.nc.u32 %r120, [%rd19];
	// end inline asm
	mov.b32 	%f71, %r120;
	setp.lt.f32 	%p3, %f56, %f57;
	selp.f32 	%f72, %f57, %f56, %p3;
	setp.lt.f32 	%p4, %f58, %f59;
	selp.f32 	%f73, %f59, %f58, %p4;
	setp.lt.f32 	%p5, %f60, %f61;
	selp.f32 	%f74, %f61, %f60, %p5;
	setp.lt.f32 	%p6, %f62, %f63;
	selp.f32 	%f75, %f63, %f62, %p6;
	setp.lt.f32 	%p7, %f64, %f65;
	selp.f32 	%f76, %f65, %f64, %p7;
	setp.lt.f32 	%p8, %f66, %f67;
	selp.f32 	%f77, %f67, %f66, %p8;
	setp.lt.f32 	%p9, %f68, %f69;
	selp.f32 	%f78, %f69, %f68, %p9;
	setp.lt.f32 	%p10, %f70, %f71;
	selp.f32 	%f79, %f71, %f70, %p10;
	setp.lt.f32 	%p11, %f72, %f73;
	selp.f32 	%f80, %f73, %f72, %p11;
	setp.lt.f32 	%p12, %f74, %f75;
	selp.f32 	%f81, %f75, %f74, %p12;
	setp.lt.f32 	%p13, %f76, %f77;
	selp.f32 	%f82, %f77, %f76, %p13;
	setp.lt.f32 	%p14, %f78, %f79;
	selp.f32 	%f83, %f79, %f78, %p14;
	setp.lt.f32 	%p15, %f80, %f81;
	selp.f32 	%f84, %f81, %f80, %p15;
	setp.lt.f32 	%p16, %f82, %f83;
	selp.f32 	%f85, %f83, %f82, %p16;
	setp.lt.f32 	%p17, %f84, %f85;
	selp.f32 	%f437, %f85, %f84, %p17;
	setp.lt.u32 	%p18, %r56, %r4;
	@%p18 bra 	$L__BB4_67;
	add.s32 	%r77, %r4, %r5;
	add.s32 	%r469, %r77, 256;
	add.s32 	%r468, %r77, %r76;
	mov.b32 	%r470, 0;
$L__BB4_57:
	add.s32 	%r5, %r5, %r4;
	add.s32 	%r123, %r1, -4096;
	setp.gt.u32 	%p19, %r5, %r123;
	@%p19 bra 	$L__BB4_59;
	add.s32 	%r140, %r76, %r5;
	mul.wide.u32 	%rd37, %r140, 4;
	add.s64 	%rd21, %rd1, %rd37;
	// begin inline asm
	ld.global.nc.u32 %r124, [%rd21];
	// end inline asm
	mov.b32 	%f86, %r124;
	add.s64 	%rd22, %rd21, 1024;
	// begin inline asm
	ld.global.nc.u32 %r125, [%rd22];
	// end inline asm
	mov.b32 	%f87, %r125;
	add.s64 	%rd23, %rd21, 2048;
	// begin inline asm
	ld.global.nc.u32 %r126, [%rd23];
	// end inline asm
	mov.b32 	%f88, %r126;
	add.s64 	%rd24, %rd21, 3072;
	// begin inline asm
	ld.global.nc.u32 %r127, [%rd24];
	// end inline asm
	mov.b32 	%f89, %r127;
	add.s64 	%rd25, %rd21, 4096;
	// begin inline asm
	ld.global.nc.u32 %r128, [%rd25];
	// end inline asm
	mov.b32 	%f90, %r128;
	add.s64 	%rd26, %rd21, 5120;
	// begin inline asm
	ld.global.nc.u32 %r129, [%rd26];
	// end inline asm
	mov.b32 	%f91, %r129;
	add.s64 	%rd27, %rd21, 6144;
	// begin inline asm
	ld.global.nc.u32 %r130, [%rd27];
	// end inline asm
	mov.b32 	%f92, %r130;
	add.s64 	%rd28, %rd21, 7168;
	// begin inline asm
	ld.global.nc.u32 %r131, [%rd28];
	// end inline asm
	mov.b32 	%f93, %r131;
	add.s64 	%rd29, %rd21, 8192;
	// begin inline asm
	ld.global.nc.u32 %r132, [%rd29];
	// end inline asm
	mov.b32 	%f94, %r132;
	add.s64 	%rd30, %rd21, 9216;
	// begin inline asm
	ld.global.nc.u32 %r133, [%rd30];
	// end inline asm
	mov.b32 	%f95, %r133;
	add.s64 	%rd31, %rd21, 10240;
	// begin inline asm
	ld.global.nc.u32 %r134, [%rd31];
	// end inline asm
	mov.b32 	%f96, %r134;
	add.s64 	%rd32, %rd21, 11264;
	// begin inline asm
	ld.global.nc.u32 %r135, [%rd32];
	// end inline asm
	mov.b32 	%f97, %r135;
	add.s64 	%rd33, %rd21, 12288;
	// begin inline asm
	ld.global.nc.u32 %r136, [%rd33];
	// end inline asm
	mov.b32 	%f98, %r136;
	add.s64 	%rd34, %rd21, 13312;
	// begin inline asm
	ld.global.nc.u32 %r137, [%rd34];
	// end inline asm
	mov.b32 	%f99, %r137;
	add.s64 	%rd35, %rd21, 14336;
	// begin inline asm
	ld.global.nc.u32 %r138, [%rd35];
	// end inline asm
	mov.b32 	%f100, %r138;
	add.s64 	%rd36, %rd21, 15360;
	// begin inline asm
	ld.global.nc.u32 %r139, [%rd36];
	// end inline asm
	mov.b32 	%f101, %r139;
	setp.lt.f32 	%p20, %f437, %f86;
	selp.f32 	%f102, %f86, %f437, %p20;
	setp.lt.f32 	%p21, %f87, %f88;
	selp.f32 	%f103, %f88, %f87, %p21;
	setp.lt.f32 	%p22, %f89, %f90;
	selp.f32 	%f104, %f90, %f89, %p22;
	setp.lt.f32 	%p23, %f91, %f92;
	selp.f32 	%f105, %f92, %f91, %p23;
	setp.lt.f32 	%p24, %f93, %f94;
	selp.f32 	%f106, %f94, %f93, %p24;
	setp.lt.f32 	%p25, %f95, %f96;
	selp.f32 	%f107, %f96, %f95, %p25;
	setp.lt.f32 	%p26, %f97, %f98;
	selp.f32 	%f108, %f98, %f97, %p26;
	setp.lt.f32 	%p27, %f99, %f100;
	selp.f32 	%f109, %f100, %f99, %p27;
	setp.lt.f32 	%p28, %f102, %f103;
	selp.f32 	%f110, %f103, %f102, %p28;
	setp.lt.f32 	%p29, %f104, %f105;
	selp.f32 	%f111, %f105, %f104, %p29;
	setp.lt.f32 	%p30, %f106, %f107;
	selp.f32 	%f112, %f107, %f106, %p30;
	setp.lt.f32 	%p31, %f108, %f109;
	selp.f32 	%f113, %f109, %f108, %p31;
	setp.lt.f32 	%p32, %f110, %f111;
	selp.f32 	%f114, %f111, %f110, %p32;
	setp.lt.f32 	%p33, %f112, %f113;
	selp.f32 	%f115, %f113, %f112, %p33;
	setp.lt.f32 	%p34, %f114, %f115;
	selp.f32 	%f116, %f115, %f114, %p34;
	setp.lt.f32 	%p35, %f116, %f101;
	selp.f32 	%f437, %f101, %f116, %p35;
	sub.s32 	%r141, %r1, %r5;
	setp.lt.u32 	%p36, %r141, %r4;
	add.s32 	%r470, %r470, 1;
	add.s32 	%r469, %r469, %r4;
	add.s32 	%r468, %r468, %r4;
	@%p36 bra 	$L__BB4_67;
	bra.uni 	$L__BB4_57;
$L__BB4_59:
	setp.le.u32 	%p37, %r1, %r5;
	@%p37 bra 	$L__BB4_67;
	sub.s32 	%r88, %r1, %r5;
	setp.ge.s32 	%p38, %r76, %r88;
	@%p38 bra 	$L__BB4_67;
	not.b32 	%r142, %r76;
	add.s32 	%r143, %r1, %r142;
	sub.s32 	%r144, %r143, %r77;
	mul.lo.s32 	%r145, %r2, %r470;
	shl.b32 	%r146, %r145, 12;
	sub.s32 	%r89, %r144, %r146;
	shr.u32 	%r147, %r143, 8;
	add.s32 	%r90, %r147, 1;
	and.b32  	%r148, %r143, 768;
	setp.eq.s32 	%p39, %r148, 768;
	mov.u32 	%r475, %r76;
	@%p39 bra 	$L__BB4_64;
	and.b32  	%r149, %r90, 3;
	neg.s32 	%r472, %r149;
	mov.u32 	%r475, %r76;
$L__BB4_63:
	.pragma "nounroll";
	mul.wide.u32 	%rd39, %r468, 4;
	add.s64 	%rd38, %rd1, %rd39;
	// begin inline asm
	ld.global.nc.u32 %r150, [%rd38];
	// end inline asm
	mov.b32 	%f118, %r150;
	setp.lt.f32 	%p40, %f437, %f118;
	selp.f32 	%f437, %f118, %f437, %p40;
	add.s32 	%r475, %r475, 256;
	add.s32 	%r468, %r468, 256;
	add.s32 	%r472, %r472, 1;
	setp.ne.s32 	%p41, %r472, 0;
	@%p41 bra 	$L__BB4_63;
$L__BB4_64:
	setp.lt.u32 	%p42, %r89, 768;
	@%p42 bra 	$L__BB4_67;
	add.s32 	%r477, %r475, 512;
	add.s32 	%r476, %r475, %r469;
$L__BB4_66:
	add.s32 	%r155, %r476, -256;
	mul.wide.u32 	%rd44, %r155, 4;
	add.s64 	%rd40, %rd1, %rd44;
	// begin inline asm
	ld.global.nc.u32 %r151, [%rd40];
	// end inline asm
	mov.b32 	%f119, %r151;
	setp.lt.f32 	%p43, %f437, %f119;
	selp.f32 	%f120, %f119, %f437, %p43;
	mul.wide.u32 	%rd45, %r476, 4;
	add.s64 	%rd41, %rd1, %rd45;
	// begin inline asm
	ld.global.nc.u32 %r152, [%rd41];
	// end inline asm
	mov.b32 	%f121, %r152;
	setp.lt.f32 	%p44, %f120, %f121;
	selp.f32 	%f122, %f121, %f120, %p44;
	add.s32 	%r156, %r476, 256;
	mul.wide.u32 	%rd46, %r156, 4;
	add.s64 	%rd42, %rd1, %rd46;
	// begin inline asm
	ld.global.nc.u32 %r153, [%rd42];
	// end inline asm
	mov.b32 	%f123, %r153;
	setp.lt.f32 	%p45, %f122, %f123;
	selp.f32 	%f124, %f123, %f122, %p45;
	add.s32 	%r157, %r476, 512;
	mul.wide.u32 	%rd47, %r157, 4;
	add.s64 	%rd43, %rd1, %rd47;
	// begin inline asm
	ld.global.nc.u32 %r154, [%rd43];
	// end inline asm
	mov.b32 	%f125, %r154;
	setp.lt.f32 	%p46, %f124, %f125;
	selp.f32 	%f437, %f125, %f124, %p46;
	add.s32 	%r103, %r477, 1024;
	add.s32 	%r158, %r477, 512;
	add.s32 	%r476, %r476, 1024;
	setp.lt.s32 	%p47, %r158, %r88;
	mov.u32 	%r477, %r103;
	@%p47 bra 	$L__BB4_66;
$L__BB4_67:
	// begin inline asm
	mov.u32 %r159, %laneid;
	// end inline asm
	mov.b32 	%r161, %f437;
	mov.b32 	%r162, 1;
	mov.b32 	%r183, 31;
	mov.b32 	%r184, -1;
	// begin inline asm
	shfl.sync.down.b32 %r160, %r161, %r162, %r183, %r184;
	// end inline asm
	mov.b32 	%f126, %r160;
	setp.gt.s32 	%p48, %r159, 30;
	setp.lt.f32 	%p49, %f437, %f126;
	selp.f32 	%f127, %f126, %f437, %p49;
	selp.f32 	%f128, %f437, %f127, %p48;
	mov.b32 	%r166, %f128;
	mov.b32 	%r167, 2;
	// begin inline asm
	shfl.sync.down.b32 %r165, %r166, %r167, %r183, %r184;
	// end inline asm
	mov.b32 	%f129, %r165;
	setp.gt.s32 	%p50, %r159, 29;
	setp.lt.f32 	%p51, %f128, %f129;
	selp.f32 	%f130, %f129, %f128, %p51;
	selp.f32 	%f131, %f128, %f130, %p50;
	mov.b32 	%r171, %f131;
	mov.b32 	%r172, 4;
	// begin inline asm
	shfl.sync.down.b32 %r170, %r171, %r172, %r183, %r184;
	// end inline asm
	mov.b32 	%f132, %r170;
	setp.gt.s32 	%p52, %r159, 27;
	setp.lt.f32 	%p53, %f131, %f132;
	selp.f32 	%f133, %f132, %f131, %p53;
	selp.f32 	%f134, %f131, %f133, %p52;
	mov.b32 	%r176, %f134;
	mov.b32 	%r177, 8;
	// begin inline asm
	shfl.sync.down.b32 %r175, %r176, %r177, %r183, %r184;
	// end inline asm
	mov.b32 	%f135, %r175;
	setp.gt.s32 	%p54, %r159, 23;
	setp.lt.f32 	%p55, %f134, %f135;
	selp.f32 	%f136, %f135, %f134, %p55;
	selp.f32 	%f137, %f134, %f136, %p54;
	mov.b32 	%r181, %f137;
	mov.b32 	%r182, 16;
	// begin inline asm
	shfl.sync.down.b32 %r180, %r181, %r182, %r183, %r184;
	// end inline asm
	mov.b32 	%f138, %r180;
	setp.gt.s32 	%p56, %r159, 15;
	setp.lt.f32 	%p57, %f137, %f138;
	selp.f32 	%f52, %f138, %f137, %p57;
	selp.f32 	%f438, %f137, %f52, %p56;
	setp.ne.s32 	%p58, %r159, 0;
	@%p58 bra 	$L__BB4_69;
	shr.u32 	%r185, %r76, 3;
	and.b32  	%r186, %r185, 124;
	mov.u32 	%r187, _ZZN3cub18CUB_300001_SM_10006detail6reduce18DeviceReduceKernelINS2_10policy_hubIfjN4cuda3__47maximumIvEEE10Policy1000EPfjS8_fNS5_3std3__410__identityEEEvT0_PT3_T1_NS0_13GridEvenShareISI_EET2_T4_E12temp_storage;
	add.s32 	%r188, %r187, %r186;
	st.shared.f32 	[%r188+8], %f52;
$L__BB4_69:
	bar.sync 	0;
	setp.ne.s32 	%p59, %r76, 0;
	@%p59 bra 	$L__BB4_71;
	ld.shared.f32 	%f139, [_ZZN3cub18CUB_300001_SM_10006detail6reduce18DeviceReduceKernelINS2_10policy_hubIfjN4cuda3__47maximumIvEEE10Policy1000EPfjS8_fNS5_3std3__410__identityEEEvT0_PT3_T1_NS0_13GridEvenShareISI_EET2_T4_E12temp_storage+12];
	setp.lt.f32 	%p60, %f438, %f139;
	selp.f32 	%f140, %f139, %f438, %p60;
	ld.shared.f32 	%f141, [_ZZN3cub18CUB_300001_SM_10006detail6reduce18DeviceReduceKernelINS2_10policy_hubIfjN4cuda3__47maximumIvEEE10Policy1000EPfjS8_fNS5_3std3__410__identityEEEvT0_PT3_T1_NS0_13GridEvenShareISI_EET2_T4_E12temp_storage+16];
	setp.lt.f32 	%p61, %f140, %f141;
	selp.f32 	%f142, %f141, %f140, %p61;
	ld.shared.f32 	%f143, [_ZZN3cub18CUB_300001_SM_10006detail6reduce18DeviceReduceKernelINS2_10policy_hubIfjN4cuda3__47maximumIvEEE10Policy1000EPfjS8_fNS5_3std3__410__identityEEEvT0_PT3_T1_NS0_13GridEvenShareISI_EET2_T4_E12temp_storage+20];
	setp.lt.f32 	%p62, %f142, %f143;
	selp.f32 	%f144, %f143, %f142, %p62;
	ld.shared.f32 	%f145, [_ZZN3cub18CUB_300001_SM_10006detail6reduce18DeviceReduceKernelINS2_10policy_hubIfjN4cuda3__47maximumIvEEE10Policy1000EPfjS8_fNS5_3std3__410__identityEEEvT0_PT3_T1_NS0_13GridEvenShareISI_EET2_T4_E12temp_storage+24];
	setp.lt.f32 	%p63, %f144, %f145;
	selp.f32 	%f146, %f145, %f144, %p63;
	ld.shared.f32 	%f147, [_ZZN3cub18CUB_300001_SM_10006detail6reduce18DeviceReduceKernelINS2_10policy_hubIfjN4cuda3__47maximumIvEEE10Policy1000EPfjS8_fNS5_3std3__410__identityEEEvT0_PT3_T1_NS0_13GridEvenShareISI_EET2_T4_E12temp_storage+28];
	setp.lt.f32 	%p64, %f146, %f147;
	selp.f32 	%f148, %f147, %f146, %p64;
	ld.shared.f32 	%f149, [_ZZN3cub18CUB_300001_SM_10006detail6reduce18DeviceReduceKernelINS2_10policy_hubIfjN4cuda3__47maximumIvEEE10Policy1000EPfjS8_fNS5_3std3__410__identityEEEvT0_PT3_T1_NS0_13GridEvenShareISI_EET2_T4_E12temp_storage+32];
	setp.lt.f32 	%p65, %f148, %f149;
	selp.f32 	%f150, %f149, %f148, %p65;
	ld.shared.f32 	%f151, [_ZZN3cub18CUB_300001_SM_10006detail6reduce18DeviceReduceKernelINS2_10policy_hubIfjN4cuda3__47maximumIvEEE10Policy1000EPfjS8_fNS5_3std3__410__identityEEEvT0_PT3_T1_NS0_13GridEvenShareISI_EET2_T4_E12temp_storage+36];
	setp.lt.f32 	%p66, %f150, %f151;
	selp.f32 	%f438, %f151, %f150, %p66;
$L__BB4_71:
	mov.u32 	%r443, %tid.x;
	setp.ne.s32 	%p248, %r443, 0;
	@%p248 bra 	$L__BB4_73;
	ld.param.u64 	%rd111, [_ZN3cub18CUB_300001_SM_10006detail6reduce18DeviceReduceKernelINS2_10policy_hubIfjN4cuda3__47maximumIvEEE10Policy1000EPfjS8_fNS5_3std3__410__identityEEEvT0_PT3_T1_NS0_13GridEvenShareISI_EET2_T4__param_1];
	cvta.to.global.u64 	%rd108, %rd111;
	mul.wide.u32 	%rd109, %r3, 4;
	add.s64 	%rd110, %rd108, %rd109;
	st.global.f32 	[%rd110], %f438;
$L__BB4_73:
	ret;

}
	// .globl	_ZN3cub18CUB_300001_SM_10006detail6reduce28DeviceReduceSingleTileKernelINS2_10policy_hubIfjN4cuda3__47maximumIvEEE10Policy1000EPfSB_iS8_ffNS5_3std3__410__identityEEEvT0_T1_T2_T3_T4_T6_
.visible .entry _ZN3cub18CUB_300001_SM_10006detail6reduce28DeviceReduceSingleTileKernelINS2_10policy_hubIfjN4cuda3__47maximumIvEEE10Policy1000EPfSB_iS8_ffNS5_3std3__410__identityEEEvT0_T1_T2_T3_T4_T6_(
	.param .u64 .ptr .align 1 _ZN3cub18CUB_300001_SM_10006detail6reduce28DeviceReduceSingleTileKernelINS2_10policy_hubIfjN4cuda3__47maximumIvEEE10Policy1000EPfSB_iS8_ffNS5_3std3__410__identityEEEvT0_T1_T2_T3_T4_T6__param_0,
	.param .u64 .ptr .align 1 _ZN3cub18CUB_300001_SM_10006detail6reduce28DeviceReduceSingleTileKernelINS2_10policy_hubIfjN4cuda3__47maximumIvEEE10Policy1000EPfSB_iS8_ffNS5_3std3__410__identityEEEvT0_T1_T2_T3_T4_T6__param_1,
	.param .u32 _ZN3cub18CUB_300001_SM_10006detail6reduce28DeviceReduceSingleTileKernelINS2_10policy_hubIfjN4cuda3__47maximumIvEEE10Policy1000EPfSB_iS8_ffNS5_3std3__410__identityEEEvT0_T1_T2_T3_T4_T6__param_2,
	.param .align 1 .b8 _ZN3cub18CUB_300001_SM_10006detail6reduce28DeviceReduceSingleTileKernelINS2_10policy_hubIfjN4cuda3__47maximumIvEEE10Policy1000EPfSB_iS8_ffNS5_3std3__410__identityEEEvT0_T1_T2_T3_T4_T6__param_3[1],
	.param .f32 _ZN3cub18CUB_300001_SM_10006detail6reduce28DeviceReduceSingleTileKernelINS2_10policy_hubIfjN4cuda3__47maximumIvEEE10Policy1000EPfSB_iS8_ffNS5_3std3__410__identityEEEvT0_T1_T2_T3_T4_T6__param_4,
	.param .align 1 .b8 _ZN3cub18CUB_300001_SM_10006detail6reduce28DeviceReduceSingleTileKernelINS2_10policy_hubIfjN4cuda3__47maximumIvEEE10Policy1000EPfSB_iS8_ffNS5_3std3__410__identityEEEvT0_T1_T2_T3_T4_T6__param_5[1]
)
.maxntid 256
.minnctapersm 1
{
	.reg .pred 	%p<252>;
	.reg .b32 	%r<407>;
	.reg .b32 	%f<445>;
	.reg .b64 	%rd<125>;
	// demoted variable
	.shared .align 4 .b8 _ZZN3cub18CUB_300001_SM_10006detail6reduce28DeviceReduceSingleTileKernelINS2_10policy_hubIfjN4cuda3__47maximumIvEEE10Policy1000EPfSB_iS8_ffNS5_3std3__410__identityEEEvT0_T1_T2_T3_T4_T6_E12temp_storage[44];
	ld.param.u64 	%rd16, [_ZN3cub18CUB_300001_SM_10006detail6reduce28DeviceReduceSingleTileKernelINS2_10policy_hubIfjN4cuda3__47maximumIvEEE10Policy1000EPfSB_iS8_ffNS5_3std3__410__identityEEEvT0_T1_T2_T3_T4_T6__param_0];
	ld.param.u64 	%rd17, [_ZN3cub18CUB_300001_SM_10006detail6reduce28DeviceReduceSingleTileKernelINS2_10policy_hubIfjN4cuda3__47maximumIvEEE10Policy1000EPfSB_iS8_ffNS5_3std3__410__identityEEEvT0_T1_T2_T3_T4_T6__param_1];
	ld.param.u32 	%r67, [_ZN3cub18CUB_300001_SM_10006detail6reduce28DeviceReduceSingleTileKernelINS2_10policy_hubIfjN4cuda3__47maximumIvEEE10Policy1000EPfSB_iS8_ffNS5_3std3__410__identityEEEvT0_T1_T2_T3_T4_T6__param_2];
	ld.param.f32 	%f58, [_ZN3cub18CUB_300001_SM_10006detail6reduce28DeviceReduceSingleTileKernelINS2_10policy_hubIfjN4cuda3__47maximumIvEEE10Policy1000EPfSB_iS8_ffNS5_3std3__410__identityEEEvT0_T1_T2_T3_T4_T6__param_4];
	cvta.to.global.u64 	%rd1, %rd17;
	setp.ne.s32 	%p1, %r67, 0;
	@%p1 bra 	$L__BB5_3;
	mov.u32 	%r380, %tid.x;
	setp.ne.s32 	%p251, %r380, 0;
	@%p251 bra 	$L__BB5_74;
	st.global.f32 	[%rd1], %f58;
	bra.uni 	$L__BB5_74;
$L__BB5_3:
	and.b64  	%rd18, %rd16, 15;
	setp.ne.s64 	%p2, %rd18, 0;
	@%p2 bra 	$L__BB5_38;
	setp.gt.s32 	%p126, %r67, 4095;
	@%p126 bra 	$L__BB5_22;
	mov.u32 	%r1, %tid.x;
	setp.ge.s32 	%p191, %r1, %r67;
	mov.f32 	%f423, 0f00000000;
	mov.u32 	%r384, %r1;
	@%p191 bra 	$L__BB5_7;
	mul.wide.u32 	%rd113, %r1, 4;
	add.s64 	%rd112, %rd16, %rd113;
	// begin inline asm
	ld.global.nc.u32 %r300, [%rd112];
	// end inline asm
	mov.b32 	%f423, %r300;
	add.s32 	%r384, %r1, 256;
$L__BB5_7:
	setp.ge.s32 	%p192, %r384, %r67;
	@%p192 bra 	$L__BB5_13;
	not.b32 	%r301, %r384;
	add.s32 	%r4, %r67, %r301;
	and.b32  	%r302, %r4, 768;
	setp.eq.s32 	%p193, %r302, 768;
	@%p193 bra 	$L__BB5_11;
	mul.wide.u32 	%rd114, %r384, 4;
	add.s64 	%rd121, %rd16, %rd114;
	shr.u32 	%r303, %r4, 8;
	add.s32 	%r304, %r303, 1;
	and.b32  	%r305, %r304, 3;
	neg.s32 	%r382, %r305;
$L__BB5_10:
	.pragma "nounroll";
	// begin inline asm
	ld.global.nc.u32 %r306, [%rd121];
	// end inline asm
	mov.b32 	%f336, %r306;
	setp.lt.f32 	%p194, %f423, %f336;
	selp.f32 	%f423, %f336, %f423, %p194;
	add.s32 	%r384, %r384, 256;
	add.s64 	%rd121, %rd121, 1024;
	add.s32 	%r382, %r382, 1;
	setp.ne.s32 	%p195, %r382, 0;
	@%p195 bra 	$L__BB5_10;
$L__BB5_11:
	setp.lt.u32 	%p196, %r4, 768;
	@%p196 bra 	$L__BB5_13;
$L__BB5_12:
	mul.wide.s32 	%rd120, %r384, 4;
	add.s64 	%rd116, %rd16, %rd120;
	// begin inline asm
	ld.global.nc.u32 %r307, [%rd116];
	// end inline asm
	mov.b32 	%f337, %r307;
	setp.lt.f32 	%p197, %f423, %f337;
	selp.f32 	%f338, %f337, %f423, %p197;
	add.s64 	%rd117, %rd116, 1024;
	// begin inline asm
	ld.global.nc.u32 %r308, [%rd117];
	// end inline asm
	mov.b32 	%f339, %r308;
	setp.lt.f32 	%p198, %f338, %f339;
	selp.f32 	%f340, %f339, %f338, %p198;
	add.s64 	%rd118, %rd116, 2048;
	// begin inline asm
	ld.global.nc.u32 %r309, [%rd118];
	// end inline asm
	mov.b32 	%f341, %r309;
	setp.lt.f32 	%p199, %f340, %f341;
	selp.f32 	%f342, %f341, %f340, %p199;
	add.s64 	%rd119, %rd116, 3072;
	// begin inline asm
	ld.global.nc.u32 %r310, [%rd119];
	// end inline asm
	mov.b32 	%f343, %r310;
	setp.lt.f32 	%p200, %f342, %f343;
	selp.f32 	%f423, %f343, %f342, %p200;
	add.s32 	%r384, %r384, 1024;
	setp.lt.s32 	%p201, %r384, %r67;
	@%p201 bra 	$L__BB5_12;
$L__BB5_13:
	setp.lt.s32 	%p202, %r67, 256;
	@%p202 bra 	$L__BB5_18;
	// begin inline asm
	mov.u32 %r349, %laneid;
	// end inline asm
	mov.b32 	%r351, %f423;
	mov.b32 	%r352, 1;
	mov.b32 	%r373, 31;
	mov.b32 	%r374, -1;
	// begin inline asm
	shfl.sync.down.b32 %r350, %r351, %r352, %r373, %r374;
	// end inline asm
	mov.b32 	%f391, %r350;
	setp.gt.s32 	%p230, %r349, 30;
	setp.lt.f32 	%p231, %f423, %f391;
	selp.f32 	%f392, %f391, %f423, %p231;
	selp.f32 	%f393, %f423, %f392, %p230;
	mov.b32 	%r356, %f393;
	mov.b32 	%r357, 2;
	// begin inline asm
	shfl.sync.down.b32 %r355, %r356, %r357, %r373, %r374;
	// end inline asm
	mov.b32 	%f394, %r355;
	setp.gt.s32 	%p232, %r349, 29;
	setp.lt.f32 	%p233, %f393, %f394;
	selp.f32 	%f395, %f394, %f393, %p233;
	selp.f32 	%f396, %f393, %f395, %p232;
	mov.b32 	%r361, %f396;
	mov.b32 	%r362, 4;
	// begin inline asm
	shfl.sync.down.b32 %r360, %r361, %r362, %r373, %r374;
	// end inline asm
	mov.b32 	%f397, %r360;
	setp.gt.s32 	%p234, %r349, 27;
	setp.lt.f32 	%p235, %f396, %f397;
	selp.f32 	%f398, %f397, %f396, %p235;
	selp.f32 	%f399, %f396, %f398, %p234;
	mov.b32 	%r366, %f399;
	mov.b32 	%r367, 8;
	// begin inline asm
	shfl.sync.down.b32 %r365, %r366, %r367, %r373, %r374;
	// end inline asm
	mov.b32 	%f400, %r365;
	setp.gt.s32 	%p236, %r349, 23;
	setp.lt.f32 	%p237, %f399, %f400;
	selp.f32 	%f401, %f400, %f399, %p237;
	selp.f32 	%f402, %f399, %f401, %p236;
	mov.b32 	%r371, %f402;
	mov.b32 	%r372, 16;
	// begin inline asm
	shfl.sync.down.b32 %r370, %r371, %r372, %r373, %r374;
	// end inline asm
	mov.b32 	%f403, %r370;
	setp.gt.s32 	%p238, %r349, 15;
	setp.lt.f32 	%p239, %f402, %f403;
	selp.f32 	%f10, %f403, %f402, %p239;
	selp.f32 	%f444, %f402, %f10, %p238;
	setp.ne.s32 	%p240, %r349, 0;
	@%p240 bra 	$L__BB5_16;
	shr.u32 	%r375, %r1, 3;
	and.b32  	%r376, %r375, 124;
	mov.u32 	%r377, _ZZN3cub18CUB_300001_SM_10006detail6reduce28DeviceReduceSingleTileKernelINS2_10policy_hubIfjN4cuda3__47maximumIvEEE10Policy1000EPfSB_iS8_ffNS5_3std3__410__identityEEEvT0_T1_T2_T3_T4_T6_E12temp_storage;
	add.s32 	%r378, %r377, %r376;
	st.shared.f32 	[%r378+8], %f10;
$L__BB5_16:
	bar.sync 	0;
	setp.ne.s32 	%p241, %r1, 0;
	@%p241 bra 	$L__BB5_72;
	ld.shared.f32 	%f404, [_ZZN3cub18CUB_300001_SM_10006detail6reduce28DeviceReduceSingleTileKernelINS2_10policy_hubIfjN4cuda3__47maximumIvEEE10Policy1000EPfSB_iS8_ffNS5_3std3__410__identityEEEvT0_T1_T2_T3_T4_T6_E12temp_storage+12];
	setp.lt.f32 	%p242, %f444, %f404;
	selp.f32 	%f405, %f404, %f444, %p242;
	ld.shared.f32 	%f406, [_ZZN3cub18CUB_300001_SM_10006detail6reduce28DeviceReduceSingleTileKernelINS2_10policy_hubIfjN4cuda3__47maximumIvEEE10Policy1000EPfSB_iS8_ffNS5_3std3__410__identityEEEvT0_T1_T2_T3_T4_T6_E12temp_storage+16];
	setp.lt.f32 	%p243, %f405, %f406;
	selp.f32 	%f407, %f406, %f405, %p243;
	ld.shared.f32 	%f408, [_ZZN3cub18CUB_300001_SM_10006detail6reduce28DeviceReduceSingleTileKernelINS2_10policy_hubIfjN4cuda3__47maximumIvEEE10Policy1000EPfSB_iS8_ffNS5_3std3__410__identityEEEvT0_T1_T2_T3_T4_T6_E12temp_storage+20];
	setp.lt.f32 	%p244, %f407, %f408;
	selp.f32 	%f409, %f408, %f407, %p244;
	ld.shared.f32 	%f410, [_ZZN3cub18CUB_300001_SM_10006detail6reduce28DeviceReduceSingleTileKernelINS2_10policy_hubIfjN4cuda3__47maximumIvEEE10Policy1000EPfSB_iS8_ffNS5_3std3__410__identityEEEvT0_T1_T2_T3_T4_T6_E12temp_storage+24];
	setp.lt.f32 	%p245, %f409, %f410;
	selp.f32 	%f411, %f410, %f409, %p245;
	ld.shared.f32 	%f412, [_ZZN3cub18CUB_300001_SM_10006detail6reduce28DeviceReduceSingleTileKernelINS2_10policy_hubIfjN4cuda3__47maximumIvEEE10Policy1000EPfSB_iS8_ffNS5_3std3__410__identityEEEvT0_T1_T2_T3_T4_T6_E12temp_storage+28];
	setp.lt.f32 	%p246, %f411, %f412;
	selp.f32 	%f413, %f412, %f411, %p246;
	ld.shared.f32 	%f414, [_ZZN3cub18CUB_300001_SM_10006detail6reduce28DeviceReduceSingleTileKernelINS2_10policy_hubIfjN4cuda3__47maximumIvEEE10Policy1000EPfSB_iS8_ffNS5_3std3__410__identityEEEvT0_T1_T2_T3_T4_T6_E12temp_storage+32];
	setp.lt.f32 	%p247, %f413, %f414;
	selp.f32 	%f415, %f414, %f413, %p247;
	ld.shared.f32 	%f416, [_ZZN3cub18CUB_300001_SM_10006detail6reduce28DeviceReduceSingleTileKernelINS2_10policy_hubIfjN4cuda3__47maximumIvEEE10Policy1000EPfSB_iS8_ffNS5_3std3__410__identityEEEvT0_T1_T2_T3_T4_T6_E12temp_storage+36];
	setp.lt.f32 	%p248, %f415, %f416;
	selp.f32 	%f444, %f416, %f415, %p248;
	bra.uni 	$L__BB5_72;
$L__BB5_18:
	// begin inline asm
	mov.u32 %r311, %laneid;
	// end inline asm
	and.b32  	%r337, %r1, 992;
	add.s32 	%r338, %r337, 32;
	setp.gt.s32 	%p203, %r338, %r67;
	not.b32 	%r339, %r337;
	add.s32 	%r340, %r67, %r339;
	selp.b32 	%r335, %r340, 31, %p203;
	mov.b32 	%r313, %f423;
	mov.b32 	%r314, 1;
	mov.b32 	%r336, -1;
	// begin inline asm
	shfl.sync.down.b32 %r312, %r313, %r314, %r335, %r336;
	// end inline asm
	mov.b32 	%f344, %r312;
	setp.lt.s32 	%p204, %r311, %r335;
	setp.lt.f32 	%p205, %f423, %f344;
	selp.f32 	%f345, %f344, %f423, %p205;
	selp.f32 	%f346, %f345, %f423, %p204;
	mov.b32 	%r318, %f346;
	mov.b32 	%r319, 2;
	// begin inline asm
	shfl.sync.down.b32 %r317, %r318, %r319, %r335, %r336;
	// end inline asm
	mov.b32 	%f347, %r317;
	add.s32 	%r341, %r311, 2;
	setp.gt.s32 	%p206, %r341, %r335;
	setp.lt.f32 	%p207, %f346, %f347;
	selp.f32 	%f348, %f347, %f346, %p207;
	selp.f32 	%f349, %f346, %f348, %p206;
	mov.b32 	%r323, %f349;
	mov.b32 	%r324, 4;
	// begin inline asm
	shfl.sync.down.b32 %r322, %r323, %r324, %r335, %r336;
	// end inline asm
	mov.b32 	%f350, %r322;
	add.s32 	%r342, %r311, 4;
	setp.gt.s32 	%p208, %r342, %r335;
	setp.lt.f32 	%p209, %f349, %f350;
	selp.f32 	%f351, %f350, %f349, %p209;
	selp.f32 	%f352, %f349, %f351, %p208;
	mov.b32 	%r328, %f352;
	mov.b32 	%r329, 8;
	// begin inline asm
	shfl.sync.down.b32 %r327, %r328, %r329, %r335, %r336;
	// end inline asm
	mov.b32 	%f353, %r327;
	add.s32 	%r343, %r311, 8;
	setp.gt.s32 	%p210, %r343, %r335;
	setp.lt.f32 	%p211, %f352, %f353;
	selp.f32 	%f354, %f353, %f352, %p211;
	selp.f32 	%f355, %f352, %f354, %p210;
	mov.b32 	%r333, %f355;
	mov.b32 	%r334, 16;
	// begin inline asm
	shfl.sync.down.b32 %r332, %r333, %r334, %r335, %r336;
	// end inline asm
	mov.b32 	%f356, %r332;
	add.s32 	%r344, %r311, 16;
	setp.gt.s32 	%p212, %r344, %r335;
	setp.lt.f32 	%p213, %f355, %f356;
	selp.f32 	%f357, %f356, %f355, %p213;
	selp.f32 	%f444, %f355, %f357, %p212;
	setp.ne.s32 	%p214, %r311, 0;
	@%p214 bra 	$L__BB5_20;
	shr.u32 	%r345, %r1, 3;
	and.b32  	%r346, %r345, 124;
	mov.u32 	%r347, _ZZN3cub18CUB_300001_SM_10006detail6reduce28DeviceReduceSingleTileKernelINS2_10policy_hubIfjN4cuda3__47maximumIvEEE10Policy1000EPfSB_iS8_ffNS5_3std3__410__identityEEEvT0_T1_T2_T3_T4_T6_E12temp_storage;
	add.s32 	%r348, %r347, %r346;
	st.shared.f32 	[%r348+8], %f444;
$L__BB5_20:
	bar.sync 	0;
	setp.ne.s32 	%p215, %r1, 0;
	@%p215 bra 	$L__BB5_72;
	setp.gt.s32 	%p216, %r67, 32;
	ld.shared.f32 	%f358, [_ZZN3cub18CUB_300001_SM_10006detail6reduce28DeviceReduceSingleTileKernelINS2_10policy_hubIfjN4cuda3__47maximumIvEEE10Policy1000EPfSB_iS8_ffNS5_3std3__410__identityEEEvT0_T1_T2_T3_T4_T6_E12temp_storage+12];
	setp.lt.f32 	%p217, %f444, %f358;
	selp.f32 	%f360, %f358, %f444, %p217;
	selp.f32 	%f361, %f360, %f444, %p216;
	setp.gt.s32 	%p218, %r67, 64;
	ld.shared.f32 	%f363, [_ZZN3cub18CUB_300001_SM_10006detail6reduce28DeviceReduceSingleTileKernelINS2_10policy_hubIfjN4cuda3__47maximumIvEEE10Policy1000EPfSB_iS8_ffNS5_3std3__410__identityEEEvT0_T1_T2_T3_T4_T6_E12temp_storage+16];
	setp.lt.f32 	%p219, %f361, %f363;
	selp.f32 	%f365, %f363, %f361, %p219;
	selp.f32 	%f366, %f365, %f361, %p218;
	setp.gt.s32 	%p220, %r67, 96;
	ld.shared.f32 	%f368, [_ZZN3cub18CUB_300001_SM_10006detail6reduce28DeviceReduceSingleTileKernelINS2_10policy_hubIfjN4cuda3__47maximumIvEEE10Policy1000EPfSB_iS8_ffNS5_3std3__410__identityEEEvT0_T1_T2_T3_T4_T6_E12temp_storage+20];
	setp.lt.f32 	%p221, %f366, %f368;
	selp.f32 	%f370, %f368, %f366, %p221;
	selp.f32 	%f371, %f370, %f366, %p220;
	setp.gt.s32 	%p222, %r67, 128;
	ld.shared.f32 	%f373, [_ZZN3cub18CUB_300001_SM_10006detail6reduce28DeviceReduceSingleTileKernelINS2_10policy_hubIfjN4cuda3__47maximumIvEEE10Policy1000EPfSB_iS8_ffNS5_3std3__410__identityEEEvT0_T1_T2_T3_T4_T6_E12temp_storage+24];
	setp.lt.f32 	%p223, %f371, %f373;
	selp.f32 	%f375, %f373, %f371, %p223;
	selp.f32 	%f376, %f375, %f371, %p222;
	setp.gt.s32 	%p224, %r67, 160;
	ld.shared.f32 	%f378, [_ZZN3cub18CUB_300001_SM_10006detail6reduce28DeviceReduceSingleTileKernelINS2_10policy_hubIfjN4cuda3__47maximumIvEEE10Policy1000EPfSB_iS8_ffNS5_3std3__410__identityEEEvT0_T1_T2_T3_T4_T6_E12temp_storage+28];
	setp.lt.f32 	%p225, %f376, %f378;
	selp.f32 	%f380, %f378, %f376, %p225;
	selp.f32 	%f381, %f380, %f376, %p224;
	setp.gt.s32 	%p226, %r67, 192;
	ld.shared.f32 	%f383, [_ZZN3cub18CUB_300001_SM_10006detail6reduce28DeviceReduceSingleTileKernelINS2_10policy_hubIfjN4cuda3__47maximumIvEEE10Policy1000EPfSB_iS8_ffNS5_3std3__410__identityEEEvT0_T1_T2_T3_T4_T6_E12temp_storage+32];
	setp.lt.f32 	%p227, %f381, %f383;
	selp.f32 	%f385, %f383, %f381, %p227;
	selp.f32 	%f386, %f385, %f381, %p226;
	setp.gt.s32 	%p228, %r67, 224;
	ld.shared.f32 	%f388, [_ZZN3cub18CUB_300001_SM_10006detail6reduce28DeviceReduceSingleTileKernelINS2_10policy_hubIfjN4cuda3__47maximumIvEEE10Policy1000EPfSB_iS8_ffNS5_3std3__410__identityEEEvT0_T1_T2_T3_T4_T6_E12temp_storage+36];
	setp.lt.f32 	%p229, %f386, %f388;
	selp.f32 	%f390, %f388, %f386, %p229;
	selp.f32 	%f444, %f390, %f386, %p228;
	bra.uni 	$L__BB5_72;
$L__BB5_22:
	mov.u32 	%r13, %tid.x;
	shl.b32 	%r224, %r13, 2;
	mul.wide.u32 	%rd86, %r224, 4;
	add.s64 	%rd76, %rd16, %rd86;
	// begin inline asm
	ld.global.nc.v2.u64 {%rd74, %rd75}, [%rd76];
	// end inline asm
	mov.b64 	{%r225, %r226}, %rd75;
	mov.b64 	{%r227, %r228}, %rd74;
	mov.b32 	%f238, %r228;
	mov.b32 	%f239, %r227;
	mov.b32 	%f240, %r226;
	mov.b32 	%f241, %r225;
	add.s64 	%rd79, %rd76, 4096;
	// begin inline asm
	ld.global.nc.v2.u64 {%rd77, %rd78}, [%rd79];
	// end inline asm
	mov.b64 	{%r229, %r230}, %rd78;
	mov.b64 	{%r231, %r232}, %rd77;
	mov.b32 	%f242, %r232;
	mov.b32 	%f243, %r231;
	mov.b32 	%f244, %r230;
	mov.b32 	%f245, %r229;
	add.s64 	%rd82, %rd76, 8192;
	// begin inline asm
	ld.global.nc.v2.u64 {%rd80, %rd81}, [%rd82];
	// end inline asm
	mov.b64 	{%r233, %r234}, %rd81;
	mov.b64 	{%r235, %r236}, %rd80;
	mov.b32 	%f246, %r236;
	mov.b32 	%f247, %r235;
	mov.b32 	%f248, %r234;
	mov.b32 	%f249, %r233;
	add.s64 	%rd85, %rd76, 12288;
	// begin inline asm
	ld.global.nc.v2.u64 {%rd83, %rd84}, [%rd85];
	// end inline asm
	mov.b64 	{%r237, %r238}, %rd84;
	mov.b64 	{%r239, %r240}, %rd83;
	mov.b32 	%f250, %r240;
	mov.b32 	%f251, %r239;
	mov.b32 	%f252, %r238;
	mov.b32 	%f253, %r237;
	setp.lt.f32 	%p127, %f239, %f238;
	selp.f32 	%f254, %f238, %f239, %p127;
	setp.lt.f32 	%p128, %f241, %f240;
	selp.f32 	%f255, %f240, %f241, %p128;
	setp.lt.f32 	%p129, %f243, %f242;
	selp.f32 	%f256, %f242, %f243, %p129;
	setp.lt.f32 	%p130, %f245, %f244;
	selp.f32 	%f257, %f244, %f245, %p130;
	setp.lt.f32 	%p131, %f247, %f246;
	selp.f32 	%f258, %f246, %f247, %p131;
	setp.lt.f32 	%p132, %f249, %f248;
	selp.f32 	%f259, %f248, %f249, %p132;
	setp.lt.f32 	%p133, %f251, %f250;
	selp.f32 	%f260, %f250, %f251, %p133;
	setp.lt.f32 	%p134, %f253, %f252;
	selp.f32 	%f261, %f252, %f253, %p134;
	setp.lt.f32 	%p135, %f254, %f255;
	selp.f32 	%f262, %f255, %f254, %p135;
	setp.lt.f32 	%p136, %f256, %f257;
	selp.f32 	%f263, %f257, %f256, %p136;
	setp.lt.f32 	%p137, %f258, %f259;
	selp.f32 	%f264, %f259, %f258, %p137;
	setp.lt.f32 	%p138, %f260, %f261;
	selp.f32 	%f265, %f261, %f260, %p138;
	setp.lt.f32 	%p139, %f262, %f263;
	selp.f32 	%f266, %f263, %f262, %p139;
	setp.lt.f32 	%p140, %f264, %f265;
	selp.f32 	%f267, %f265, %f264, %p140;
	setp.lt.f32 	%p141, %f266, %f267;
	selp.f32 	%f430, %f267, %f266, %p141;
	setp.lt.u32 	%p142, %r67, 8192;
	mov.b32 	%r387, 4096;
	@%p142 bra 	$L__BB5_26;
	add.s32 	%r14, %r67, -4096;
	mov.b32 	%r387, 4096;
$L__BB5_24:
	mul.wide.s32 	%rd99, %r387, 4;
	add.s64 	%rd89, %rd76, %rd99;
	// begin inline asm
	ld.global.nc.v2.u64 {%rd87, %rd88}, [%rd89];
	// end inline asm
	mov.b64 	{%r242, %r243}, %rd88;
	mov.b64 	{%r244, %r245}, %rd87;
	mov.b32 	%f268, %r245;
	mov.b32 	%f269, %r244;
	mov.b32 	%f270, %r243;
	mov.b32 	%f271, %r242;
	add.s64 	%rd92, %rd89, 4096;
	// begin inline asm
	ld.global.nc.v2.u64 {%rd90, %rd91}, [%rd92];
	// end inline asm
	mov.b64 	{%r246, %r247}, %rd91;
	mov.b64 	{%r248, %r249}, %rd90;
	mov.b32 	%f272, %r249;
	mov.b32 	%f273, %r248;
	mov.b32 	%f274, %r247;
	mov.b32 	%f275, %r246;
	add.s64 	%rd95, %rd89, 8192;
	// begin inline asm
	ld.global.nc.v2.u64 {%rd93, %rd94}, [%rd95];
	// end inline asm
	mov.b64 	{%r250, %r251}, %rd94;
	mov.b64 	{%r252, %r253}, %rd93;
	mov.b32 	%f276, %r253;
	mov.b32 	%f277, %r252;
	mov.b32 	%f278, %r251;
	mov.b32 	%f279, %r250;
	add.s64 	%rd98, %rd89, 12288;
	// begin inline asm
	ld.global.nc.v2.u64 {%rd96, %rd97}, [%rd98];
	// end inline asm
	mov.b64 	{%r254, %r255}, %rd97;
	mov.b64 	{%r256, %r257}, %rd96;
	mov.b32 	%f280, %r257;
	mov.b32 	%f281, %r256;
	mov.b32 	%f282, %r255;
	mov.b32 	%f283, %r254;
	setp.lt.f32 	%p143, %f430, %f269;
	selp.f32 	%f284, %f269, %f430, %p143;
	setp.lt.f32 	%p144, %f268, %f271;
	selp.f32 	%f285, %f271, %f268, %p144;
	setp.lt.f32 	%p145, %f270, %f273;
	selp.f32 	%f286, %f273, %f270, %p145;
	setp.lt.f32 	%p146, %f272, %f275;
	selp.f32 	%f287, %f275, %f272, %p146;
	setp.lt.f32 	%p147, %f274, %f277;
	selp.f32 	%f288, %f277, %f274, %p147;
	setp.lt.f32 	%p148, %f276, %f279;
	selp.f32 	%f289, %f279, %f276, %p148;
	setp.lt.f32 	%p149, %f278, %f281;
	selp.f32 	%f290, %f281, %f278, %p149;
	setp.lt.f32 	%p150, %f280, %f283;
	selp.f32 	%f291, %f283, %f280, %p150;
	setp.lt.f32 	%p151, %f284, %f285;
	selp.f32 	%f292, %f285, %f284, %p151;
	setp.lt.f32 	%p152, %f286, %f287;
	selp.f32 	%f293, %f287, %f286, %p152;
	setp.lt.f32 	%p153, %f288, %f289;
	selp.f32 	%f294, %f289, %f288, %p153;
	setp.lt.f32 	%p154, %f290, %f291;
	selp.f32 	%f295, %f291, %f290, %p154;
	setp.lt.f32 	%p155, %f292, %f293;
	selp.f32 	%f296, %f293, %f292, %p155;
	setp.lt.f32 	%p156, %f294, %f295;
	selp.f32 	%f297, %f295, %f294, %p156;
	setp.lt.f32 	%p157, %f296, %f297;
	selp.f32 	%f298, %f297, %f296, %p157;
	setp.lt.f32 	%p158, %f298, %f282;
	selp.f32 	%f430, %f282, %f298, %p158;
	sub.s32 	%r258, %r67, %r387;
	setp.lt.s32 	%p159, %r258, 4096;
	@%p159 bra 	$L__BB5_34;
	add.s32 	%r387, %r387, 4096;
	setp.le.s32 	%p160, %r387, %r14;
	@%p160 bra 	$L__BB5_24;
$L__BB5_26:
	setp.le.s32 	%p161, %r67, %r387;
	@%p161 bra 	$L__BB5_34;
	sub.s32 	%r18, %r67, %r387;
	setp.ge.s32 	%p162, %r13, %r18;
	@%p162 bra 	$L__BB5_34;
	not.b32 	%r259, %r13;
	add.s32 	%r260, %r67, %r259;
	sub.s32 	%r19, %r260, %r387;
	and.b32  	%r261, %r19, 768;
	setp.eq.s32 	%p163, %r261, 768;
	mov.u32 	%r391, %r13;
	@%p163 bra 	$L__BB5_31;
	add.s32 	%r389, %r13, %r387;
	shr.u32 	%r262, %r19, 8;
	add.s32 	%r263, %r262, 1;
	and.b32  	%r264, %r263, 3;
	neg.s32 	%r388, %r264;
	mov.u32 	%r391, %r13;
$L__BB5_30:
	.pragma "nounroll";
	mul.wide.u32 	%rd101, %r389, 4;
	add.s64 	%rd100, %rd16, %rd101;
	// begin inline asm
	ld.global.nc.u32 %r265, [%rd100];
	// end inline asm
	mov.b32 	%f300, %r265;
	setp.lt.f32 	%p164, %f430, %f300;
	selp.f32 	%f430, %f300, %f430, %p164;
	add.s32 	%r391, %r391, 256;
	add.s32 	%r389, %r389, 256;
	add.s32 	%r388, %r388, 1;
	setp.ne.s32 	%p165, %r388, 0;
	@%p165 bra 	$L__BB5_30;
$L__BB5_31:
	setp.lt.u32 	%p166, %r19, 768;
	@%p166 bra 	$L__BB5_34;
	cvt.u64.u32 	%rd102, %r391;
	cvt.u64.u32 	%rd103, %r387;
	add.s64 	%rd104, %rd102, %rd103;
	shl.b64 	%rd105, %rd104, 2;
	add.s64 	%rd106, %rd105, %rd16;
	add.s64 	%rd122, %rd106, 2048;
	add.s32 	%r392, %r391, %r387;
$L__BB5_33:
	mul.wide.u32 	%rd111, %r392, 4;
	add.s64 	%rd107, %rd16, %rd111;
	// begin inline asm
	ld.global.nc.u32 %r266, [%rd107];
	// end inline asm
	mov.b32 	%f301, %r266;
	setp.lt.f32 	%p167, %f430, %f301;
	selp.f32 	%f302, %f301, %f430, %p167;
	add.s64 	%rd108, %rd122, -1024;
	// begin inline asm
	ld.global.nc.u32 %r267, [%rd108];
	// end inline asm
	mov.b32 	%f303, %r267;
	setp.lt.f32 	%p168, %f302, %f303;
	selp.f32 	%f304, %f303, %f302, %p168;
	// begin inline asm
	ld.global.nc.u32 %r268, [%rd122];
	// end inline asm
	mov.b32 	%f305, %r268;
	setp.lt.f32 	%p169, %f304, %f305;
	selp.f32 	%f306, %f305, %f304, %p169;
	add.s64 	%rd110, %rd122, 1024;
	// begin inline asm
	ld.global.nc.u32 %r269, [%rd110];
	// end inline asm
	mov.b32 	%f307, %r269;
	setp.lt.f32 	%p170, %f306, %f307;
	selp.f32 	%f430, %f307, %f306, %p170;
	add.s32 	%r391, %r391, 1024;
	add.s64 	%rd122, %rd122, 4096;
	add.s32 	%r392, %r392, 1024;
	setp.lt.s32 	%p171, %r391, %r18;
	@%p171 bra 	$L__BB5_33;
$L__BB5_34:
	// begin inline asm
	mov.u32 %r270, %laneid;
	// end inline asm
	mov.b32 	%r272, %f430;
	mov.b32 	%r273, 1;
	mov.b32 	%r294, 31;
	mov.b32 	%r295, -1;
	// begin inline asm
	shfl.sync.down.b32 %r271, %r272, %r273, %r294, %r295;
	// end inline asm
	mov.b32 	%f308, %r271;
	setp.gt.s32 	%p172, %r270, 30;
	setp.lt.f32 	%p173, %f430, %f308;
	selp.f32 	%f309, %f308, %f430, %p173;
	selp.f32 	%f310, %f430, %f309, %p172;
	mov.b32 	%r277, %f310;
	mov.b32 	%r278, 2;
	// begin inline asm
	shfl.sync.down.b32 %r276, %r277, %r278, %r294, %r295;
	// end inline asm
	mov.b32 	%f311, %r276;
	setp.gt.s32 	%p174, %r270, 29;
	setp.lt.f32 	%p175, %f310, %f311;
	selp.f32 	%f312, %f311, %f310, %p175;
	selp.f32 	%f313, %f310, %f312, %p174;
	mov.b32 	%r282, %f313;
	mov.b32 	%r283, 4;
	// begin inline asm
	shfl.sync.down.b32 %r281, %r282, %r283, %r294, %r295;
	// end inline asm
	mov.b32 	%f314, %r281;
	setp.gt.s32 	%p176, %r270, 27;
	setp.lt.f32 	%p177, %f313, %f314;
	selp.f32 	%f315, %f314, %f313, %p177;
	selp.f32 	%f316, %f313, %f315, %p176;
	mov.b32 	%r287, %f316;
	mov.b32 	%r288, 8;
	// begin inline asm
	shfl.sync.down.b32 %r286, %r287, %r288, %r294, %r295;
	// end inline asm
	mov.b32 	%f317, %r286;
	setp.gt.s32 	%p178, %r270, 23;
	setp.lt.f32 	%p179, %f316, %f317;
	selp.f32 	%f318, %f317, %f316, %p179;
	selp.f32 	%f319, %f316, %f318, %p178;
	mov.b32 	%r292, %f319;
	mov.b32 	%r293, 16;
	// begin inline asm
	shfl.sync.down.b32 %r291, %r292, %r293, %r294, %r295;
	// end inline asm
	mov.b32 	%f320, %r291;
	setp.gt.s32 	%p180, %r270, 15;
	setp.lt.f32 	%p181, %f319, %f320;
	selp.f32 	%f26, %f320, %f319, %p181;
	selp.f32 	%f444, %f319, %f26, %p180;
	setp.ne.s32 	%p182, %r270, 0;
	@%p182 bra 	$L__BB5_36;
	shr.u32 	%r296, %r13, 3;
	and.b32  	%r297, %r296, 124;
	mov.u32 	%r298, _ZZN3cub18CUB_300001_SM_10006detail6reduce28DeviceReduceSingleTileKernelINS2_10policy_hubIfjN4cuda3__47maximumIvEEE10Policy1000EPfSB_iS8_ffNS5_3std3__410__identityEEEvT0_T1_T2_T3_T4_T6_E12temp_storage;
	add.s32 	%r299, %r298, %r297;
	st.shared.f32 	[%r299+8], %f26;
$L__BB5_36:
	bar.sync 	0;
	setp.ne.s32 	%p183, %r13, 0;
	@%p183 bra 	$L__BB5_72;
	ld.shared.f32 	%f321, [_ZZN3cub18CUB_300001_SM_10006detail6reduce28DeviceReduceSingleTileKernelINS2_10policy_hubIfjN4cuda3__47maximumIvEEE10Policy1000EPfSB_iS8_ffNS5_3std3__410__identityEEEvT0_T1_T2_T3_T4_T6_E12temp_storage+12];
	setp.lt.f32 	%p184, %f444, %f321;
	selp.f32 	%f322, %f321, %f444, %p184;
	ld.shared.f32 	%f323, [_ZZN3cub18CUB_300001_SM_10006detail6reduce28DeviceReduceSingleTileKernelINS2_10policy_hubIfjN4cuda3__47maximumIvEEE10Policy1000EPfSB_iS8_ffNS5_3std3__410__identityEEEvT0_T1_T2_T3_T4_T6_E12temp_storage+16];
	setp.lt.f32 	%p185, %f322, %f323;
	selp.f32 	%f324, %f323, %f322, %p185;
	ld.shared.f32 	%f325, [_ZZN3cub18CUB_300001_SM_10006detail6reduce28DeviceReduceSingleTileKernelINS2_10policy_hubIfjN4cuda3__47maximumIvEEE10Policy1000EPfSB_iS8_ffNS5_3std3__410__identityEEEvT0_T1_T2_T3_T4_T6_E12temp_storage+20];
	setp.lt.f32 	%p186, %f324, %f325;
	selp.f32 	%f326, %f325, %f324, %p186;
	ld.shared.f32 	%f327, [_ZZN3cub18CUB_300001_SM_10006detail6reduce28DeviceReduceSingleTileKernelINS2_10policy_hubIfjN4cuda3__47maximumIvEEE10Policy1000EPfSB_iS8_ffNS5_3std3__410__identityEEEvT0_T1_T2_T3_T4_T6_E12temp_storage+24];
	setp.lt.f32 	%p187, %f326, %f327;
	selp.f32 	%f328, %f327, %f326, %p187;
	ld.shared.f32 	%f329, [_ZZN3cub18CUB_300001_SM_10006detail6reduce28DeviceReduceSingleTileKernelINS2_10policy_hubIfjN4cuda3__47maximumIvEEE10Policy1000EPfSB_iS8_ffNS5_3std3__410__identityEEEvT0_T1_T2_T3_T4_T6_E12temp_storage+28];
	setp.lt.f32 	%p188, %f328, %f329;
	selp.f32 	%f330, %f329, %f328, %p188;
	ld.shared.f32 	%f331, [_ZZN3cub18CUB_300001_SM_10006detail6reduce28DeviceReduceSingleTileKernelINS2_10policy_hubIfjN4cuda3__47maximumIvEEE10Policy1000EPfSB_iS8_ffNS5_3std3__410__identityEEEvT0_T1_T2_T3_T4_T6_E12temp_storage+32];
	setp.lt.f32 	%p189, %f330, %f331;
	selp.f32 	%f332, %f331, %f330, %p189;
	ld.shared.f32 	%f333, [_ZZN3cub18CUB_300001_SM_10006detail6reduce28DeviceReduceSingleTileKernelINS2_10policy_hubIfjN4cuda3__47maximumIvEEE10Policy1000EPfSB_iS8_ffNS5_3std3__410__identityEEEvT0_T1_T2_T3_T4_T6_E12temp_storage+36];
	setp.lt.f32 	%p190, %f332, %f333;
	selp.f32 	%f444, %f333, %f332, %p190;
	bra.uni 	$L__BB5_72;
$L__BB5_38:
	setp.gt.s32 	%p3, %r67, 4095;
	@%p3 bra 	$L__BB5_56;
	mov.u32 	%r34, %tid.x;
	setp.ge.s32 	%p68, %r34, %r67;
	mov.f32 	%f436, 0f00000000;
	mov.u32 	%r397, %r34;
	@%p68 bra 	$L__BB5_41;
	mul.wide.u32 	%rd66, %r34, 4;
	add.s64 	%rd65, %rd16, %rd66;
	// begin inline asm
	ld.global.nc.u32 %r144, [%rd65];
	// end inline asm
	mov.b32 	%f436, %r144;
	add.s32 	%r397, %r34, 256;
$L__BB5_41:
	setp.ge.s32 	%p69, %r397, %r67;
	@%p69 bra 	$L__BB5_47;
	not.b32 	%r145, %r397;
	add.s32 	%r37, %r67, %r145;
	and.b32  	%r146, %r37, 768;
	setp.eq.s32 	%p70, %r146, 768;
	@%p70 bra 	$L__BB5_45;
	mul.wide.u32 	%rd67, %r397, 4;
	add.s64 	%rd123, %rd16, %rd67;
	shr.u32 	%r147, %r37, 8;
	add.s32 	%r148, %r147, 1;
	and.b32  	%r149, %r148, 3;
	neg.s32 	%r395, %r149;
$L__BB5_44:
	.pragma "nounroll";
	// begin inline asm
	ld.global.nc.u32 %r150, [%rd123];
	// end inline asm
	mov.b32 	%f157, %r150;
	setp.lt.f32 	%p71, %f436, %f157;
	selp.f32 	%f436, %f157, %f436, %p71;
	add.s32 	%r397, %r397, 256;
	add.s64 	%rd123, %rd123, 1024;
	add.s32 	%r395, %r395, 1;
	setp.ne.s32 	%p72, %r395, 0;
	@%p72 bra 	$L__BB5_44;
$L__BB5_45:
	setp.lt.u32 	%p73, %r37, 768;
	@%p73 bra 	$L__BB5_47;
$L__BB5_46:
	mul.wide.s32 	%rd73, %r397, 4;
	add.s64 	%rd69, %rd16, %rd73;
	// begin inline asm
	ld.global.nc.u32 %r151, [%rd69];
	// end inline asm
	mov.b32 	%f158, %r151;
	setp.lt.f32 	%p74, %f436, %f158;
	selp.f32 	%f159, %f158, %f436, %p74;
	add.s64 	%rd70, %rd69, 1024;
	// begin inline asm
	ld.global.nc.u32 %r152, [%rd70];
	// end inline asm
	mov.b32 	%f160, %r152;
	setp.lt.f32 	%p75, %f159, %f160;
	selp.f32 	%f161, %f160, %f159, %p75;
	add.s64 	%rd71, %rd69, 2048;
	// begin inline asm
	ld.global.nc.u32 %r153, [%rd71];
	// end inline asm
	mov.b32 	%f162, %r153;
	setp.lt.f32 	%p76, %f161, %f162;
	selp.f32 	%f163, %f162, %f161, %p76;
	add.s64 	%rd72, %rd69, 3072;
	// begin inline asm
	ld.global.nc.u32 %r154, [%rd72];
	// end inline asm
	mov.b32 	%f164, %r154;
	setp.lt.f32 	%p77, %f163, %f164;
	selp.f32 	%f436, %f164, %f163, %p77;
	add.s32 	%r397, %r397, 1024;
	setp.lt.s32 	%p78, %r397, %r67;
	@%p78 bra 	$L__BB5_46;
$L__BB5_47:
	setp.lt.s32 	%p79, %r67, 256;
	@%p79 bra 	$L__BB5_52;
	// begin inline asm
	mov.u32 %r193, %laneid;
	// end inline asm
	mov.b32 	%r195, %f436;
	mov.b32 	%r196, 1;
	mov.b32 	%r217, 31;
	mov.b32 	%r218, -1;
	// begin inline asm
	shfl.sync.down.b32 %r194, %r195, %r196, %r217, %r218;
	// end inline asm
	mov.b32 	%f212, %r194;
	setp.gt.s32 	%p107, %r193, 30;
	setp.lt.f32 	%p108, %f436, %f212;
	selp.f32 	%f213, %f212, %f436, %p108;
	selp.f32 	%f214, %f436, %f213, %p107;
	mov.b32 	%r200, %f214;
	mov.b32 	%r201, 2;
	// begin inline asm
	shfl.sync.down.b32 %r199, %r200, %r201, %r217, %r218;
	// end inline asm
	mov.b32 	%f215, %r199;
	setp.gt.s32 	%p109, %r193, 29;
	setp.lt.f32 	%p110, %f214, %f215;
	selp.f32 	%f216, %f215, %f214, %p110;
	selp.f32 	%f217, %f214, %f216, %p109;
	mov.b32 	%r205, %f217;
	mov.b32 	%r206, 4;
	// begin inline asm
	shfl.sync.down.b32 %r204, %r205, %r206, %r217, %r218;
	// end inline asm
	mov.b32 	%f218, %r204;
	setp.gt.s32 	%p111, %r193, 27;
	setp.lt.f32 	%p112, %f217, %f218;
	selp.f32 	%f219, %f218, %f217, %p112;
	selp.f32 	%f220, %f217, %f219, %p111;
	mov.b32 	%r210, %f220;
	mov.b32 	%r211, 8;
	// begin inline asm
	shfl.sync.down.b32 %r209, %r210, %r211, %r217, %r218;
	// end inline asm
	mov.b32 	%f221, %r209;
	setp.gt.s32 	%p113, %r193, 23;
	setp.lt.f32 	%p114, %f220, %f221;
	selp.f32 	%f222, %f221, %f220, %p114;
	selp.f32 	%f223, %f220, %f222, %p113;
	mov.b32 	%r215, %f223;
	mov.b32 	%r216, 16;
	// begin inline asm
	shfl.sync.down.b32 %r214, %r215, %r216, %r217, %r218;
	// end inline asm
	mov.b32 	%f224, %r214;
	setp.gt.s32 	%p115, %r193, 15;
	setp.lt.f32 	%p116, %f223, %f224;
	selp.f32 	%f38, %f224, %f223, %p116;
	selp.f32 	%f444, %f223, %f38, %p115;
	setp.ne.s32 	%p117, %r193, 0;
	@%p117 bra 	$L__BB5_50;
	shr.u32 	%r219, %r34, 3;
	and.b32  	%r220, %r219, 124;
	mov.u32 	%r221, _ZZN3cub18CUB_300001_SM_10006detail6reduce28DeviceReduceSingleTileKernelINS2_10policy_hubIfjN4cuda3__47maximumIvEEE10Policy1000EPfSB_iS8_ffNS5_3std3__410__identityEEEvT0_T1_T2_T3_T4_T6_E12temp_storage;
	add.s32 	%r222, %r221, %r220;
	st.shared.f32 	[%r222+8], %f38;
$L__BB5_50:
	bar.sync 	0;
	setp.ne.s32 	%p118, %r34, 0;
	@%p118 bra 	$L__BB5_72;
	ld.shared.f32 	%f225, [_ZZN3cub18CUB_300001_SM_10006detail6reduce28DeviceReduceSingleTileKernelINS2_10policy_hubIfjN4cuda3__47maximumIvEEE10Policy1000EPfSB_iS8_ffNS5_3std3__410__identityEEEvT0_T1_T2_T3_T4_T6_E12temp_storage+12];
	setp.lt.f32 	%p119, %f444, %f225;
	selp.f32 	%f226, %f225, %f444, %p119;
	ld.shared.f32 	%f227, [_ZZN3cub18CUB_300001_SM_10006detail6reduce28DeviceReduceSingleTileKernelINS2_10policy_hubIfjN4cuda3__47maximumIvEEE10Policy1000EPfSB_iS8_ffNS5_3std3__410__identityEEEvT0_T1_T2_T3_T4_T6_E12temp_storage+16];
	setp.lt.f32 	%p120, %f226, %f227;
	selp.f32 	%f228, %f227, %f226, %p120;
	ld.shared.f32 	%f229, [_ZZN3cub18CUB_300001_SM_10006detail6reduce28DeviceReduceSingleTileKernelINS2_10policy_hubIfjN4cuda3__47maximumIvEEE10Policy1000EPfSB_iS8_ffNS5_3std3__410__identityEEEvT0_T1_T2_T3_T4_T6_E12temp_storage+20];
	setp.lt.f32 	%p121, %f228, %f229;
	selp.f32 	%f230, %f229, %f228, %p121;
	ld.shared.f32 	%f231, [_ZZN3cub18CUB_300001_SM_10006detail6reduce28DeviceReduceSingleTileKernelINS2_10policy_hubIfjN4cuda3__47maximumIvEEE10Policy1000EPfSB_iS8_ffNS5_3std3__410__identityEEEvT0_T1_T2_T3_T4_T6_E12temp_storage+24];
	setp.lt.f32 	%p122, %f230, %f231;
	selp.f32 	%f232, %f231, %f230, %p122;
	ld.shared.f32 	%f233, [_ZZN3cub18CUB_300001_SM_10006detail6reduce28DeviceReduceSingleTileKernelINS2_10policy_hubIfjN4cuda3__47maximumIvEEE10Policy1000EPfSB_iS8_ffNS5_3std3__410__identityEEEvT0_T1_T2_T3_T4_T6_E12temp_storage+28];
	setp.lt.f32 	%p123, %f232, %f233;
	selp.f32 	%f234, %f233, %f232, %p123;
	ld.shared.f32 	%f235, [_ZZN3cub18CUB_300001_SM_10006detail6reduce28DeviceReduceSingleTileKernelINS2_10policy_hubIfjN4cuda3__47maximumIvEEE10Policy1000EPfSB_iS8_ffNS5_3std3__410__identityEEEvT0_T1_T2_T3_T4_T6_E12temp_storage+32];
	setp.lt.f32 	%p124, %f234, %f235;
	selp.f32 	%f236, %f235, %f234, %p124;
	ld.shared.f32 	%f237, [_ZZN3cub18CUB_300001_SM_10006detail6reduce28DeviceReduceSingleTileKernelINS2_10policy_hubIfjN4cuda3__47maximumIvEEE10Policy1000EPfSB_iS8_ffNS5_3std3__410__identityEEEvT0_T1_T2_T3_T4_T6_E12temp_storage+36];
	setp.lt.f32 	%p125, %f236, %f237;
	selp.f32 	%f444, %f237, %f236, %p125;
	bra.uni 	$L__BB5_72;
$L__BB5_52:
	// begin inline asm
	mov.u32 %r155, %laneid;
	// end inline asm
	and.b32  	%r181, %r34, 992;
	add.s32 	%r182, %r181, 32;
	setp.gt.s32 	%p80, %r182, %r67;
	not.b32 	%r183, %r181;
	add.s32 	%r184, %r67, %r183;
	selp.b32 	%r179, %r184, 31, %p80;
	mov.b32 	%r157, %f436;
	mov.b32 	%r158, 1;
	mov.b32 	%r180, -1;
	// begin inline asm
	shfl.sync.down.b32 %r156, %r157, %r158, %r179, %r180;
	// end inline asm
	mov.b32 	%f165, %r156;
	setp.lt.s32 	%p81, %r155, %r179;
	setp.lt.f32 	%p82, %f436, %f165;
	selp.f32 	%f166, %f165, %f436, %p82;
	selp.f32 	%f167, %f166, %f436, %p81;
	mov.b32 	%r162, %f167;
	mov.b32 	%r163, 2;
	// begin inline asm
	shfl.sync.down.b32 %r161, %r162, %r163, %r179, %r180;
	// end inline asm
	mov.b32 	%f168, %r161;
	add.s32 	%r185, %r155, 2;
	setp.gt.s32 	%p83, %r185, %r179;
	setp.lt.f32 	%p84, %f167, %f168;
	selp.f32 	%f169, %f168, %f167, %p84;
	selp.f32 	%f170, %f167, %f169, %p83;
	mov.b32 	%r167, %f170;
	mov.b32 	%r168, 4;
	// begin inline asm
	shfl.sync.down.b32 %r166, %r167, %r168, %r179, %r180;
	// end inline asm
	mov.b32 	%f171, %r166;
	add.s32 	%r186, %r155, 4;
	setp.gt.s32 	%p85, %r186, %r179;
	setp.lt.f32 	%p86, %f170, %f171;
	selp.f32 	%f172, %f171, %f170, %p86;
	selp.f32 	%f173, %f170, %f172, %p85;
	mov.b32 	%r172, %f173;
	mov.b32 	%r173, 8;
	// begin inline asm
	shfl.sync.down.b32 %r171, %r172, %r173, %r179, %r180;
	// end inline asm
	mov.b32 	%f174, %r171;
	add.s32 	%r187, %r155, 8;
	setp.gt.s32 	%p87, %r187, %r179;
	setp.lt.f32 	%p88, %f173, %f174;
	selp.f32 	%f175, %f174, %f173, %p88;
	selp.f32 	%f176, %f173, %f175, %p87;
	mov.b32 	%r177, %f176;
	mov.b32 	%r178, 16;
	// begin inline asm
	shfl.sync.down.b32 %r176, %r177, %r178, %r179, %r180;
	// end inline asm
	mov.b32 	%f177, %r176;
	add.s32 	%r188, %r155, 16;
	setp.gt.s32 	%p89, %r188, %r179;
	setp.lt.f32 	%p90, %f176, %f177;
	selp.f32 	%f178, %f177, %f176, %p90;
	selp.f32 	%f444, %f176, %f178, %p89;
	setp.ne.s32 	%p91, %r155, 0;
	@%p91 bra 	$L__BB5_54;
	shr.u32 	%r189, %r34, 3;
	and.b32  	%r190, %r189, 124;
	mov.u32 	%r191, _ZZN3cub18CUB_300001_SM_10006detail6reduce28DeviceReduceSingleTileKernelINS2_10policy_hubIfjN4cuda3__47maximumIvEEE10Policy1000EPfSB_iS8_ffNS5_3std3__410__identityEEEvT0_T1_T2_T3_T4_T6_E12temp_storage;
	add.s32 	%r192, %r191, %r190;
	st.shared.f32 	[%r192+8], %f444;
$L__BB5_54:
	bar.sync 	0;
	setp.ne.s32 	%p92, %r34, 0;
	@%p92 bra 	$L__BB5_72;
	setp.gt.s32 	%p93, %r67, 32;
	ld.shared.f32 	%f179, [_ZZN3cub18CUB_300001_SM_10006detail6reduce28DeviceReduceSingleTileKernelINS2_10policy_hubIfjN4cuda3__47maximumIvEEE10Policy1000EPfSB_iS8_ffNS5_3std3__410__identityEEEvT0_T1_T2_T3_T4_T6_E12temp_storage+12];
	setp.lt.f32 	%p94, %f444, %f179;
	selp.f32 	%f181, %f179, %f444, %p94;
	selp.f32 	%f182, %f181, %f444, %p93;
	setp.gt.s32 	%p95, %r67, 64;
	ld.shared.f32 	%f184, [_ZZN3cub18CUB_300001_SM_10006detail6reduce28DeviceReduceSingleTileKernelINS2_10policy_hubIfjN4cuda3__47maximumIvEEE10Policy1000EPfSB_iS8_ffNS5_3std3__410__identityEEEvT0_T1_T2_T3_T4_T6_E12temp_storage+16];
	setp.lt.f32 	%p96, %f182, %f184;
	selp.f32 	%f186, %f184, %f182, %p96;
	selp.f32 	%f187, %f186, %f182, %p95;
	setp.gt.s32 	%p97, %r67, 96;
	ld.shared.f32 	%f189, [_ZZN3cub18CUB_300001_SM_10006detail6reduce28DeviceReduceSingleTileKernelINS2_10policy_hubIfjN4cuda3__47maximumIvEEE10Policy1000EPfSB_iS8_ffNS5_3std3__410__identityEEEvT0_T1_T2_T3_T4_T6_E12temp_storage+20];
	setp.lt.f32 	%p98, %f187, %f189;
	selp.f32 	%f191, %f189, %f187, %p98;
	selp.f32 	%f192, %f191, %f187, %p97;
	setp.gt.s32 	%p99, %r67, 128;
	ld.shared.f32 	%f194, [_ZZN3cub18CUB_300001_SM_10006detail6reduce28DeviceReduceSingleTileKernelINS2_10policy_hubIfjN4cuda3__47maximumIvEEE10Policy1000EPfSB_iS8_ffNS5_3std3__410__identityEEEvT0_T1_T2_T3_T4_T6_E12temp_storage+24];
	setp.lt.f32 	%p100, %f192, %f194;
	selp.f32 	%f196, %f194, %f192, %p100;
	selp.f32 	%f197, %f196, %f192, %p99;
	setp.gt.s32 	%p101, %r67, 160;
	ld.shared.f32 	%f199, [_ZZN3cub18CUB_300001_SM_10006detail6reduce28DeviceReduceSingleTileKernelINS2_10policy_hubIfjN4cuda3__47maximumIvEEE10Policy1000EPfSB_iS8_ffNS5_3std3__410__identityEEEvT0_T1_T2_T3_T4_T6_E12temp_storage+28];
	setp.lt.f32 	%p102, %f197, %f199;
	selp.f32 	%f201, %f199, %f197, %p102;
	selp.f32 	%f202, %f201, %f197, %p101;
	setp.gt.s32 	%p103, %r67, 192;
	ld.shared.f32 	%f204, [_ZZN3cub18CUB_300001_SM_10006detail6reduce28DeviceReduceSingleTileKernelINS2_10policy_hubIfjN4cuda3__47maximumIvEEE10Policy1000EPfSB_iS8_ffNS5_3std3__410__identityEEEvT0_T1_T2_T3_T4_T6_E12temp_storage+32];
	setp.lt.f32 	%p104, %f202, %f204;
	selp.f32 	%f206, %f204, %f202, %p104;
	selp.f32 	%f207, %f206, %f202, %p103;
	setp.gt.s32 	%p105, %r67, 224;
	ld.shared.f32 	%f209, [_ZZN3cub18CUB_300001_SM_10006detail6reduce28DeviceReduceSingleTileKernelINS2_10policy_hubIfjN4cuda3__47maximumIvEEE10Policy1000EPfSB_iS8_ffNS5_3std3__410__identityEEEvT0_T1_T2_T3_T4_T6_E12temp_storage+36];
	setp.lt.f32 	%p106, %f207, %f209;
	selp.f32 	%f211, %f209, %f207, %p106;
	selp.f32 	%f444, %f211, %f207, %p105;
	bra.uni 	$L__BB5_72;
$L__BB5_56:
	mov.u32 	%r46, %tid.x;
	mul.wide.u32 	%rd35, %r46, 4;
	add.s64 	%rd19, %rd16, %rd35;
	// begin inline asm
	ld.global.nc.u32 %r68, [%rd19];
	// end inline asm
	mov.b32 	%f59, %r68;
	add.s64 	%rd20, %rd19, 1024;
	// begin inline asm
	ld.global.nc.u32 %r69, [%rd20];
	// end inline asm
	mov.b32 	%f60, %r69;
	add.s64 	%rd21, %rd19, 2048;
	// begin inline asm
	ld.global.nc.u32 %r70, [%rd21];
	// end inline asm
	mov.b32 	%f61, %r70;
	add.s64 	%rd22, %rd19, 3072;
	// begin inline asm
	ld.global.nc.u32 %r71, [%rd22];
	// end inline asm
	mov.b32 	%f62, %r71;
	add.s64 	%rd23, %rd19, 4096;
	// begin inline asm
	ld.global.nc.u32 %r72, [%rd23];
	// end inline asm
	mov.b32 	%f63, %r72;
	add.s64 	%rd24, %rd19, 5120;
	// begin inline asm
	ld.global.nc.u32 %r73, [%rd24];
	// end inline asm
	mov.b32 	%f64, %r73;
	add.s64 	%rd25, %rd19, 6144;
	// begin inline asm
	ld.global.nc.u32 %r74, [%rd25];
	// end inline asm
	mov.b32 	%f65, %r74;
	add.s64 	%rd26, %rd19, 7168;
	// begin inline asm
	ld.global.nc.u32 %r75, [%rd26];
	// end inline asm
	mov.b32 	%f66, %r75;
	add.s64 	%rd27, %rd19, 8192;
	// begin inline asm
	ld.global.nc.u32 %r76, [%rd27];
	// end inline asm
	mov.b32 	%f67, %r76;
	add.s64 	%rd28, %rd19, 9216;
	// begin inline asm
	ld.global.nc.u32 %r77, [%rd28];
	// end inline asm
	mov.b32 	%f68, %r77;
	add.s64 	%rd29, %rd19, 10240;
	// begin inline asm
	ld.global.nc.u32 %r78, [%rd29];
	// end inline asm
	mov.b32 	%f69, %r78;
	add.s64 	%rd30, %rd19, 11264;
	// begin inline asm
	ld.global.nc.u32 %r79, [%rd30];
	// end inline asm
	mov.b32 	%f70, %r79;
	add.s64 	%rd31, %rd19, 12288;
	// begin inline asm
	ld.global.nc.u32 %r80, [%rd31];
	// end inline asm
	mov.b32 	%f71, %r80;
	add.s64 	%rd32, %rd19, 13312;
	// begin inline asm
	ld.global.nc.u32 %r81, [%rd32];
	// end inline asm
	mov.b32 	%f72, %r81;
	add.s64 	%rd33, %rd19, 14336;
	// begin inline asm
	ld.global.nc.u32 %r82, [%rd33];
	// end inline asm
	mov.b32 	%f73, %r82;
	add.s64 	%rd34, %rd19, 15360;
	// begin inline asm
	ld.global.nc.u32 %r83, [%rd34];
	// end inline asm
	mov.b32 	%f74, %r83;
	setp.lt.f32 	%p4, %f59, %f60;
	selp.f32 	%f75, %f60, %f59, %p4;
	setp.lt.f32 	%p5, %f61, %f62;
	selp.f32 	%f76, %f62, %f61, %p5;
	setp.lt.f32 	%p6, %f63, %f64;
	selp.f32 	%f77, %f64, %f63, %p6;
	setp.lt.f32 	%p7, %f65, %f66;
	selp.f32 	%f78, %f66, %f65, %p7;
	setp.lt.f32 	%p8, %f67, %f68;
	selp.f32 	%f79, %f68, %f67, %p8;
	setp.lt.f32 	%p9, %f69, %f70;
	selp.f32 	%f80, %f70, %f69, %p9;
	setp.lt.f32 	%p10, %f71, %f72;
	selp.f32 	%f81, %f72, %f71, %p10;
	setp.lt.f32 	%p11, %f73, %f74;
	selp.f32 	%f82, %f74, %f73, %p11;
	setp.lt.f32 	%p12, %f75, %f76;
	selp.f32 	%f83, %f76, %f75, %p12;
	setp.lt.f32 	%p13, %f77, %f78;
	selp.f32 	%f84, %f78, %f77, %p13;
	setp.lt.f32 	%p14, %f79, %f80;
	selp.f32 	%f85, %f80, %f79, %p14;
	setp.lt.f32 	%p15, %f81, %f82;
	selp.f32 	%f86, %f82, %f81, %p15;
	setp.lt.f32 	%p16, %f83, %f84;
	selp.f32 	%f87, %f84, %f83, %p16;
	setp.lt.f32 	%p17, %f85, %f86;
	selp.f32 	%f88, %f86, %f85, %p17;
	setp.lt.f32 	%p18, %f87, %f88;
	selp.f32 	%f443, %f88, %f87, %p18;
	setp.lt.u32 	%p19, %r67, 8192;
	mov.b32 	%r400, 4096;
	@%p19 bra 	$L__BB5_60;
	add.s32 	%r47, %r67, -4096;
	mov.b32 	%r400, 4096;
$L__BB5_58:
	mul.wide.s32 	%rd52, %r400, 4;
	add.s64 	%rd36, %rd19, %rd52;
	// begin inline asm
	ld.global.nc.u32 %r86, [%rd36];
	// end inline asm
	mov.b32 	%f89, %r86;
	add.s64 	%rd37, %rd36, 1024;
	// begin inline asm
	ld.global.nc.u32 %r87, [%rd37];
	// end inline asm
	mov.b32 	%f90, %r87;
	add.s64 	%rd38, %rd36, 2048;
	// begin inline asm
	ld.global.nc.u32 %r88, [%rd38];
	// end inline asm
	mov.b32 	%f91, %r88;
	add.s64 	%rd39, %rd36, 3072;
	// begin inline asm
	ld.global.nc.u32 %r89, [%rd39];
	// end inline asm
	mov.b32 	%f92, %r89;
	add.s64 	%rd40, %rd36, 4096;
	// begin inline asm
	ld.global.nc.u32 %r90, [%rd40];
	// end inline asm
	mov.b32 	%f93, %r90;
	add.s64 	%rd41, %rd36, 5120;
	// begin inline asm
	ld.global.nc.u32 %r91, [%rd41];
	// end inline asm
	mov.b32 	%f94, %r91;
	add.s64 	%rd42, %rd36, 6144;
	// begin inline asm
	ld.global.nc.u32 %r92, [%rd42];
	// end inline asm
	mov.b32 	%f95, %r92;
	add.s64 	%rd43, %rd36, 7168;
	// begin inline asm
	ld.global.nc.u32 %r93, [%rd43];
	// end inline asm
	mov.b32 	%f96, %r93;
	add.s64 	%rd44, %rd36, 8192;
	// begin inline asm
	ld.global.nc.u32 %r94, [%rd44];
	// end inline asm
	mov.b32 	%f97, %r94;
	add.s64 	%rd45, %rd36, 9216;
	// begin inline asm
	ld.global.nc.u32 %r95, [%rd45];
	// end inline asm
	mov.b32 	%f98, %r95;
	add.s64 	%rd46, %rd36, 10240;
	// begin inline asm
	ld.global.nc.u32 %r96, [%rd46];
	// end inline asm
	mov.b32 	%f99, %r96;
	add.s64 	%rd47, %rd36, 11264;
	// begin inline asm
	ld.global.nc.u32 %r97, [%rd47];
	// end inline asm
	mov.b32 	%f100, %r97;
	add.s64 	%rd48, %rd36, 12288;
	// begin inline asm
	ld.global.nc.u32 %r98, [%rd48];
	// end inline asm
	mov.b32 	%f101, %r98;
	add.s64 	%rd49, %rd36, 13312;
	// begin inline asm
	ld.global.nc.u32 %r99, [%rd49];
	// end inline asm
	mov.b32 	%f102, %r99;
	add.s64 	%rd50, %rd36, 14336;
	// begin inline asm
	ld.global.nc.u32 %r100, [%rd50];
	// end inline asm
	mov.b32 	%f103, %r100;
	add.s64 	%rd51, %rd36, 15360;
	// begin inline asm
	ld.global.nc.u32 %r101, [%rd51];
	// end inline asm
	mov.b32 	%f104, %r101;
	setp.lt.f32 	%p20, %f443, %f89;
	selp.f32 	%f105, %f89, %f443, %p20;
	setp.lt.f32 	%p21, %f90, %f91;
	selp.f32 	%f106, %f91, %f90, %p21;
	setp.lt.f32 	%p22, %f92, %f93;
	selp.f32 	%f107, %f93, %f92, %p22;
	setp.lt.f32 	%p23, %f94, %f95;
	selp.f32 	%f108, %f95, %f94, %p23;
	setp.lt.f32 	%p24, %f96, %f97;
	selp.f32 	%f109, %f97, %f96, %p24;
	setp.lt.f32 	%p25, %f98, %f99;
	selp.f32 	%f110, %f99, %f98, %p25;
	setp.lt.f32 	%p26, %f100, %f101;
	selp.f32 	%f111, %f101, %f100, %p26;
	setp.lt.f32 	%p27, %f102, %f103;
	selp.f32 	%f112, %f103, %f102, %p27;
	setp.lt.f32 	%p28, %f105, %f106;
	selp.f32 	%f113, %f106, %f105, %p28;
	setp.lt.f32 	%p29, %f107, %f108;
	selp.f32 	%f114, %f108, %f107, %p29;
	setp.lt.f32 	%p30, %f109, %f110;
	selp.f32 	%f115, %f110, %f109, %p30;
	setp.lt.f32 	%p31, %f111, %f112;
	selp.f32 	%f116, %f112, %f111, %p31;
	setp.lt.f32 	%p32, %f113, %f114;
	selp.f32 	%f117, %f114, %f113, %p32;
	setp.lt.f32 	%p33, %f115, %f116;
	selp.f32 	%f118, %f116, %f115, %p33;
	setp.lt.f32 	%p34, %f117, %f118;
	selp.f32 	%f119, %f118, %f117, %p34;
	setp.lt.f32 	%p35, %f119, %f104;
	selp.f32 	%f443, %f104, %f119, %p35;
	sub.s32 	%r102, %r67, %r400;
	setp.lt.s32 	%p36, %r102, 4096;
	@%p36 bra 	$L__BB5_68;
	add.s32 	%r400, %r400, 4096;
	setp.le.s32 	%p37, %r400, %r47;
	@%p37 bra 	$L__BB5_58;
$L__BB5_60:
	setp.le.s32 	%p38, %r67, %r400;
	@%p38 bra 	$L__BB5_68;
	sub.s32 	%r51, %r67, %r400;
	setp.ge.s32 	%p39, %r46, %r51;
	@%p39 bra 	$L__BB5_68;
	not.b32 	%r103, %r46;
	add.s32 	%r104, %r67, %r103;
	sub.s32 	%r52, %r104, %r400;
	and.b32  	%r105, %r52, 768;
	setp.eq.s32 	%p40, %r105, 768;
	mov.u32 	%r404, %r46;
	@%p40 bra 	$L__BB5_65;
	add.s32 	%r402, %r46, %r400;
	shr.u32 	%r106, %r52, 8;
	add.s32 	%r107, %r106, 1;
	and.b32  	%r108, %r107, 3;
	neg.s32 	%r401, %r108;
	mov.u32 	%r404, %r46;
$L__BB5_64:
	.pragma "nounroll";
	mul.wide.u32 	%rd54, %r402, 4;
	add.s64 	%rd53, %rd16, %rd54;
	// begin inline asm
	ld.global.nc.u32 %r109, [%rd53];
	// end inline asm
	mov.b32 	%f121, %r109;
	setp.lt.f32 	%p41, %f443, %f121;
	selp.f32 	%f443, %f121, %f443, %p41;
	add.s32 	%r404, %r404, 256;
	add.s32 	%r402, %r402, 256;
	add.s32 	%r401, %r401, 1;
	setp.ne.s32 	%p42, %r401, 0;
	@%p42 bra 	$L__BB5_64;
$L__BB5_65:
	setp.lt.u32 	%p43, %r52, 768;
	@%p43 bra 	$L__BB5_68;
	cvt.u64.u32 	%rd55, %r404;
	cvt.u64.u32 	%rd56, %r400;
	add.s64 	%rd57, %rd55, %rd56;
	shl.b64 	%rd58, %rd57, 2;
	add.s64 	%rd59, %rd58, %rd16;
	add.s64 	%rd124, %rd59, 2048;
	add.s32 	%r405, %r404, %r400;
$L__BB5_67:
	mul.wide.u32 	%rd64, %r405, 4;
	add.s64 	%rd60, %rd16, %rd64;
	// begin inline asm
	ld.global.nc.u32 %r110, [%rd60];
	// end inline asm
	mov.b32 	%f122, %r110;
	setp.lt.f32 	%p44, %f443, %f122;
	selp.f32 	%f123, %f122, %f443, %p44;
	add.s64 	%rd61, %rd124, -1024;
	// begin inline asm
	ld.global.nc.u32 %r111, [%rd61];
	// end inline asm
	mov.b32 	%f124, %r111;
	setp.lt.f32 	%p45, %f123, %f124;
	selp.f32 	%f125, %f124, %f123, %p45;
	// begin inline asm
	ld.global.nc.u32 %r112, [%rd124];
	// end inline asm
	mov.b32 	%f126, %r112;
	setp.lt.f32 	%p46, %f125, %f126;
	selp.f32 	%f127, %f126, %f125, %p46;
	add.s64 	%rd63, %rd124, 1024;
	// begin inline asm
	ld.global.nc.u32 %r113, [%rd63];
	// end inline asm
	mov.b32 	%f128, %r113;
	setp.lt.f32 	%p47, %f127, %f128;
	selp.f32 	%f443, %f128, %f127, %p47;
	add.s32 	%r404, %r404, 1024;
	add.s64 	%rd124, %rd124, 4096;
	add.s32 	%r405, %r405, 1024;
	setp.lt.s32 	%p48, %r404, %r51;
	@%p48 bra 	$L__BB5_67;
$L__BB5_68:
	// begin inline asm
	mov.u32 %r114, %laneid;
	// end inline asm
	mov.b32 	%r116, %f443;
	mov.b32 	%r117, 1;
	mov.b32 	%r138, 31;
	mov.b32 	%r139, -1;
	// begin inline asm
	shfl.sync.down.b32 %r115, %r116, %r117, %r138, %r139;
	// end inline asm
	mov.b32 	%f129, %r115;
	setp.gt.s32 	%p49, %r114, 30;
	setp.lt.f32 	%p50, %f443, %f129;
	selp.f32 	%f130, %f129, %f443, %p50;
	selp.f32 	%f131, %f443, %f130, %p49;
	mov.b32 	%r121, %f131;
	mov.b32 	%r122, 2;
	// begin inline asm
	shfl.sync.down.b32 %r120, %r121, %r122, %r138, %r139;
	// end inline asm
	mov.b32 	%f132, %r120;
	setp.gt.s32 	%p51, %r114, 29;
	setp.lt.f32 	%p52, %f131, %f132;
	selp.f32 	%f133, %f132, %f131, %p52;
	selp.f32 	%f134, %f131, %f133, %p51;
	mov.b32 	%r126, %f134;
	mov.b32 	%r127, 4;
	// begin inline asm
	shfl.sync.down.b32 %r125, %r126, %r127, %r138, %r139;
	// end inline asm
	mov.b32 	%f135, %r125;
	setp.gt.s32 	%p53, %r114, 27;
	setp.lt.f32 	%p54, %f134, %f135;
	selp.f32 	%f136, %f135, %f134, %p54;
	selp.f32 	%f137, %f134, %f136, %p53;
	mov.b32 	%r131, %f137;
	mov.b32 	%r132, 8;
	// begin inline asm
	shfl.sync.down.b32 %r130, %r131, %r132, %r138, %r139;
	// end inline asm
	mov.b32 	%f138, %r130;
	setp.gt.s32 	%p55, %r114, 23;
	setp.lt.f32 	%p56, %f137, %f138;
	selp.f32 	%f139, %f138, %f137, %p56;
	selp.f32 	%f140, %f137, %f139, %p55;
	mov.b32 	%r136, %f140;
	mov.b32 	%r137, 16;
	// begin inline asm
	shfl.sync.down.b32 %r135, %r136, %r137, %r138, %r139;
	// end inline asm
	mov.b32 	%f141, %r135;
	setp.gt.s32 	%p57, %r114, 15;
	setp.lt.f32 	%p58, %f140, %f141;
	selp.f32 	%f54, %f141, %f140, %p58;
	selp.f32 	%f444, %f140, %f54, %p57;
	setp.ne.s32 	%p59, %r114, 0;
	@%p59 bra 	$L__BB5_70;
	shr.u32 	%r140, %r46, 3;
	and.b32  	%r141, %r140, 124;
	mov.u32 	%r142, _ZZN3cub18CUB_300001_SM_10006detail6reduce28DeviceReduceSingleTileKernelINS2_10policy_hubIfjN4cuda3__47maximumIvEEE10Policy1000EPfSB_iS8_ffNS5_3std3__410__identityEEEvT0_T1_T2_T3_T4_T6_E12temp_storage;
	add.s32 	%r143, %r142, %r141;
	st.shared.f32 	[%r143+8], %f54;
$L__BB5_70:
	bar.sync 	0;
	setp.ne.s32 	%p60, %r46, 0;
	@%p60 bra 	$L__BB5_72;
	ld.shared.f32 	%f142, [_ZZN3cub18CUB_300001_SM_10006detail6reduce28DeviceReduceSingleTileKernelINS2_10policy_hubIfjN4cuda3__47maximumIvEEE10Policy1000EPfSB_iS8_ffNS5_3std3__410__identityEEEvT0_T1_T2_T3_T4_T6_E12temp_storage+12];
	setp.lt.f32 	%p61, %f444, %f142;
	selp.f32 	%f143, %f142, %f444, %p61;
	ld.shared.f32 	%f144, [_ZZN3cub18CUB_300001_SM_10006detail6reduce28DeviceReduceSingleTileKernelINS2_10policy_hubIfjN4cuda3__47maximumIvEEE10Policy1000EPfSB_iS8_ffNS5_3std3__410__identityEEEvT0_T1_T2_T3_T4_T6_E12temp_storage+16];
	setp.lt.f32 	%p62, %f143, %f144;
	selp.f32 	%f145, %f144, %f143, %p62;
	ld.shared.f32 	%f146, [_ZZN3cub18CUB_300001_SM_10006detail6reduce28DeviceReduceSingleTileKernelINS2_10policy_hubIfjN4cuda3__47maximumIvEEE10Policy1000EPfSB_iS8_ffNS5_3std3__410__identityEEEvT0_T1_T2_T3_T4_T6_E12temp_storage+20];
	setp.lt.f32 	%p63, %f145, %f146;
	selp.f32 	%f147, %f146, %f145, %p63;
	ld.shared.f32 	%f148, [_ZZN3cub18CUB_300001_SM_10006detail6reduce28DeviceReduceSingleTileKernelINS2_10policy_hubIfjN4cuda3__47maximumIvEEE10Policy1000EPfSB_iS8_ffNS5_3std3__410__identityEEEvT0_T1_T2_T3_T4_T6_E12temp_storage+24];
	setp.lt.f32 	%p64, %f147, %f148;
	selp.f32 	%f149, %f148, %f147, %p64;
	ld.shared.f32 	%f150, [_ZZN3cub18CUB_300001_SM_10006detail6reduce28DeviceReduceSingleTileKernelINS2_10policy_hubIfjN4cuda3__47maximumIvEEE10Policy1000EPfSB_iS8_ffNS5_3std3__410__identityEEEvT0_T1_T2_T3_T4_T6_E12temp_storage+28];
	setp.lt.f32 	%p65, %f149, %f150;
	selp.f32 	%f151, %f150, %f149, %p65;
	ld.shared.f32 	%f152, [_ZZN3cub18CUB_300001_SM_10006detail6reduce28DeviceReduceSingleTileKernelINS2_10policy_hubIfjN4cuda3__47maximumIvEEE10Policy1000EPfSB_iS8_ffNS5_3std3__410__identityEEEvT0_T1_T2_T3_T4_T6_E12temp_storage+32];
	setp.lt.f32 	%p66, %f151, %f152;
	selp.f32 	%f153, %f152, %f151, %p66;
	ld.shared.f32 	%f154, [_ZZN3cub18CUB_300001_SM_10006detail6reduce28DeviceReduceSingleTileKernelINS2_10policy_hubIfjN4cuda3__47maximumIvEEE10Policy1000EPfSB_iS8_ffNS5_3std3__410__identityEEEvT0_T1_T2_T3_T4_T6_E12temp_storage+36];
	setp.lt.f32 	%p67, %f153, %f154;
	selp.f32 	%f444, %f154, %f153, %p67;
$L__BB5_72:
	mov.u32 	%r379, %tid.x;
	setp.ne.s32 	%p249, %r379, 0;
	@%p249 bra 	$L__BB5_74;
	setp.lt.f32 	%p250, %f58, %f444;
	selp.f32 	%f417, %f444, %f58, %p250;
	st.global.f32 	[%rd1], %f417;
$L__BB5_74:
	ret;

}


// ===== COMPILED SASS (sm_100) =====

	.target	sm_100

	.elftype	@"ET_EXEC"


//--------------------- .note.nv.tkinfo           --------------------------
	.section	.note.nv.tkinfo,"",@"SHT_NOTE"
	.sectionflags	@"SHF_NOTE_NV_TKINFO"
	.tkinfo
        /*0018*/ 	.word	0x00000002
        /*0030*/ 	.string	""
        /*0030*/ 	.string	"ptxas"
        /*0030*/ 	.string	"Cuda compilation tools, release 13.0, V13.0.88"
        /*0030*/ 	.string	"Build cuda_13.0.r13.0/compiler.36424714_0"
        /*0030*/ 	.string	"-arch sm_100 -m 64 "



//--------------------- .note.nv.cuinfo           --------------------------
	.section	.note.nv.cuinfo,"",@"SHT_NOTE"
	.sectionflags	@"SHF_NOTE_NV_CUINFO"
        /*0018*/ 	.short	0x0002
        /*001a*/ 	.short	0x0064
        /*001c*/ 	.short	0x0082
	.zero		2


//--------------------- .nv.info                  --------------------------
	.section	.nv.info,"",@"SHT_CUDA_INFO"
	.align	4


	//----- nvinfo : EIATTR_REGCOUNT
	.align		4
        /*0000*/ 	.byte	0x04, 0x2f
        /*0002*/ 	.short	(.L_41 - .L_40)
	.align		4
.L_40:
        /*0004*/ 	.word	index@(_Z22matrix_multiply_kernelPKfS0_Pfiii)
        /*0008*/ 	.word	0x00000020


	//----- nvinfo : EIATTR_FRAME_SIZE
	.align		4
.L_41:
        /*000c*/ 	.byte	0x04, 0x11
        /*000e*/ 	.short	(.L_43 - .L_42)
	.align		4
.L_42:
        /*0010*/ 	.word	index@(_Z22matrix_multiply_kernelPKfS0_Pfiii)
        /*0014*/ 	.word	0x00000000


	//----- nvinfo : EIATTR_REGCOUNT
	.align		4
.L_43:
        /*0018*/ 	.byte	0x04, 0x2f
        /*001a*/ 	.short	(.L_45 - .L_44)
	.align		4
.L_44:
        /*001c*/ 	.word	index@(_Z16compute_abs_diffPKfS0_Pfi)
        /*0020*/ 	.word	0x0000000c


	//----- nvinfo : EIATTR_FRAME_SIZE
	.align		4
.L_45:
        /*0024*/ 	.byte	0x04, 0x11
        /*0026*/ 	.short	(.L_47 - .L_46)
	.align		4
.L_46:
        /*0028*/ 	.word	index@(_Z16compute_abs_diffPKfS0_Pfi)
        /*002c*/ 	.word	0x00000000


	//----- nvinfo : EIATTR_REGCOUNT
	.align		4
.L_47:
        /*0030*/ 	.byte	0x04, 0x2f
        /*0032*/ 	.short	(.L_49 - .L_48)
	.align		4
.L_48:
        /*0034*/ 	.word	index@(_ZN3cub18CUB_300001_SM_10006detail11EmptyKernelIvEEvv)
        /*0038*/ 	.word	0x00000004


	//----- nvinfo : EIATTR_FRAME_SIZE
	.align		4
.L_49:
        /*003c*/ 	.byte	0x04, 0x11
        /*003e*/ 	.short	(.L_51 - .L_50)
	.align		4
.L_50:
        /*0040*/ 	.word	index@(_ZN3cub18CUB_300001_SM_10006detail11EmptyKernelIvEEvv)
        /*0044*/ 	.word	0x00000000


	//----- nvinfo : EIATTR_REGCOUNT
	.align		4
.L_51:
        /*0048*/ 	.byte	0x04, 0x2f
        /*004a*/ 	.short	(.L_53 - .L_52)
	.align		4
.L_52:
        /*004c*/ 	.word	index@(_ZN3cub18CUB_300001_SM_10006detail6reduce28DeviceReduceSingleTileKernelINS2_10policy_hubIfjN4cuda3__47maximumIvEEE10Policy1000EPfSB_jS8_ffNS5_3std3__410__identityEEEvT0_T1_T2_T3_T4_T6_)
        /*0050*/ 	.word	0x00000020


	//----- nvinfo : EIATTR_FRAME_SIZE
	.align		4
.L_53:
        /*0054*/ 	.byte	0x04, 0x11
        /*0056*/ 	.short	(.L_55 - .L_54)
	.align		4
.L_54:
        /*0058*/ 	.word	index@(_ZN3cub18CUB_300001_SM_10006detail6reduce28DeviceReduceSingleTileKernelINS2_10policy_hubIfjN4cuda3__47maximumIvEEE10Policy1000EPfSB_jS8_ffNS5_3std3__410__identityEEEvT0_T1_T2_T3_T4_T6_)
        /*005c*/ 	.word	0x00000000


	//----- nvinfo : EIATTR_REGCOUNT
	.align		4
.L_55:
        /*0060*/ 	.byte	0x04, 0x2f
        /*0062*/ 	.short	(.L_57 - .L_56)
	.align		4
.L_56:
        /*0064*/ 	.word	index@(_ZN3cub18CUB_300001_SM_10006detail6reduce18DeviceReduceKernelINS2_10policy_hubIfjN4cuda3__47maximumIvEEE10Policy1000EPfjS8_fNS5_3std3__410__identityEEEvT0_PT3_T1_NS0_13GridEvenShareISI_EET2_T4_)
        /*0068*/ 	.word	0x00000020


	//----- nvinfo : EIATTR_FRAME_SIZE
	.align		4
.L_57:
        /*006c*/ 	.byte	0x04, 0x11
        /*006e*/ 	.short	(.L_59 - .L_58)
	.align		4
.L_58:
        /*0070*/ 	.word	index@(_ZN3cub18CUB_300001_SM_10006detail6reduce18DeviceReduceKernelINS2_10policy_hubIfjN4cuda3__47maximumIvEEE10Policy1000EPfjS8_fNS5_3std3__410__identityEEEvT0_PT3_T1_NS0_13GridEvenShareISI_EET2_T4_)
        /*0074*/ 	.word	0x00000000


	//----- nvinfo : EIATTR_REGCOUNT
	.align		4
.L_59:
        /*0078*/ 	.byte	0x04, 0x2f
        /*007a*/ 	.short	(.L_61 - .L_60)
	.align		4
.L_60:
        /*007c*/ 	.word	index@(_ZN3cub18CUB_300001_SM_10006detail6reduce28DeviceReduceSingleTileKernelINS2_10policy_hubIfjN4cuda3__47maximumIvEEE10Policy1000EPfSB_iS8_ffNS5_3std3__410__identityEEEvT0_T1_T2_T3_T4_T6_)
        /*0080*/ 	.word	0x0000001e


	//----- nvinfo : EIATTR_FRAME_SIZE
	.align		4
.L_61:
        /*0084*/ 	.byte	0x04, 0x11
        /*0086*/ 	.short	(.L_63 - .L_62)
	.align		4
.L_62:
        /*0088*/ 	.word	index@(_ZN3cub18CUB_300001_SM_10006detail6reduce28DeviceReduceSingleTileKernelINS2_10policy_hubIfjN4cuda3__47maximumIvEEE10Policy1000EPfSB_iS8_ffNS5_3std3__410__identityEEEvT0_T1_T2_T3_T4_T6_)
        /*008c*/ 	.word	0x00000000


	//----- nvinfo : EIATTR_MIN_STACK_SIZE
	.align		4
.L_63:
        /*0090*/ 	.byte	0x04, 0x12
        /*0092*/ 	.short	(.L_65 - .L_64)
	.align		4
.L_64:
        /*0094*/ 	.word	index@(_ZN3cub18CUB_300001_SM_10006detail6reduce28DeviceReduceSingleTileKernelINS2_10policy_hubIfjN4cuda3__47maximumIvEEE10Policy1000EPfSB_iS8_ffNS5_3std3__410__identityEEEvT0_T1_T2_T3_T4_T6_)
        /*0098*/ 	.word	0x00000000


	//----- nvinfo : EIATTR_MIN_STACK_SIZE
	.align		4
.L_65:
        /*009c*/ 	.byte	0x04, 0x12
        /*009e*/ 	.short	(.L_67 - .L_66)
	.align		4
.L_66:
        /*00a0*/ 	.word	index@(_ZN3cub18CUB_300001_SM_10006detail6reduce18DeviceReduceKernelINS2_10policy_hubIfjN4cuda3__47maximumIvEEE10Policy1000EPfjS8_fNS5_3std3__410__identityEEEvT0_PT3_T1_NS0_13GridEvenShareISI_EET2_T4_)
        /*00a4*/ 	.word	0x00000000


	//----- nvinfo : EIATTR_MIN_STACK_SIZE
	.align		4
.L_67:
        /*00a8*/ 	.byte	0x04, 0x12
        /*00aa*/ 	.short	(.L_69 - .L_68)
	.align		4
.L_68:
        /*00ac*/ 	.word	index@(_ZN3cub18CUB_300001_SM_10006detail6reduce28DeviceReduceSingleTileKernelINS2_10policy_hubIfjN4cuda3__47maximumIvEEE10Policy1000EPfSB_jS8_ffNS5_3std3__410__identityEEEvT0_T1_T2_T3_T4_T6_)
        /*00b0*/ 	.word	0x00000000


	//----- nvinfo : EIATTR_MIN_STACK_SIZE
	.align		4
.L_69:
        /*00b4*/ 	.byte	0x04, 0x12
        /*00b6*/ 	.short	(.L_71 - .L_70)
	.align		4
.L_70:
        /*00b8*/ 	.word	index@(_ZN3cub18CUB_300001_SM_10006detail11EmptyKernelIvEEvv)
        /*00bc*/ 	.word	0x00000000


	//----- nvinfo : EIATTR_MIN_STACK_SIZE
	.align		4
.L_71:
        /*00c0*/ 	.byte	0x04, 0x12
        /*00c2*/ 	.short	(.L_73 - .L_72)
	.align		4
.L_72:
        /*00c4*/ 	.word	index@(_Z16compute_abs_diffPKfS0_Pfi)
        /*00c8*/ 	.word	0x00000000


	//----- nvinfo : EIATTR_MIN_STACK_SIZE
	.align		4
.L_73:
        /*00cc*/ 	.byte	0x04, 0x12
        /*00ce*/ 	.short	(.L_75 - .L_74)
	.align		4
.L_74:
        /*00d0*/ 	.word	index@(_Z22matrix_multiply_kernelPKfS0_Pfiii)
        /*00d4*/ 	.word	0x00000000
.L_75:


//--------------------- .nv.compat                --------------------------
	.section	.nv.compat,"",@"SHT_CUDA_COMPAT_INFO"
	.align	4
        /*0000*/ 	.byte	0x02, 0x09, 0x00, 0x00, 0x02, 0x02, 0x01, 0x00, 0x02, 0x05, 0x05, 0x00, 0x03, 0x07, 0x01, 0x01
        /*0010*/ 	.byte	0x02, 0x03, 0x00, 0x00, 0x02, 0x06, 0x01, 0x00, 0x04, 0x0b, 0x08, 0x00, 0x09, 0x00, 0x00, 0x00
        /*0020*/ 	.byte	0x00, 0x00, 0x00, 0x00


//--------------------- .nv.info._ZN3cub18CUB_300001_SM_10006detail6reduce28DeviceReduceSingleTileKernelINS2_10policy_hubIfjN4cuda3__47maximumIvEEE10Policy1000EPfSB_iS8_ffNS5_3std3__410__identityEEEvT0_T1_T2_T3_T4_T6_ --------------------------
	.section	.nv.info._ZN3cub18CUB_300001_SM_10006detail6reduce28DeviceReduceSingleTileKernelINS2_10policy_hubIfjN4cuda3__47maximumIvEEE10Policy1000EPfSB_iS8_ffNS5_3std3__410__identityEEEvT0_T1_T2_T3_T4_T6_,"",@"SHT_CUDA_INFO"
	.sectionflags	@""
	.align	4


	//----- nvinfo : EIATTR_CUDA_API_VERSION
	.align		4
        /*0000*/ 	.byte	0x04, 0x37
        /*0002*/ 	.short	(.L_77 - .L_76)
.L_76:
        /*0004*/ 	.word	0x00000082


	//----- nvinfo : EIATTR_KPARAM_INFO
	.align		4
.L_77:
        /*0008*/ 	.byte	0x04, 0x17
        /*000a*/ 	.short	(.L_79 - .L_78)
.L_78:
        /*000c*/ 	.word	0x00000000
        /*0010*/ 	.short	0x0005
        /*0012*/ 	.short	0x001c
        /*0014*/ 	.byte	0x00, 0xf0, 0x05, 0x00


	//----- nvinfo : EIATTR_KPARAM_INFO
	.align		4
.L_79:
        /*0018*/ 	.byte	0x04, 0x17
        /*001a*/ 	.short	(.L_81 - .L_80)
.L_80:
        /*001c*/ 	.word	0x00000000
        /*0020*/ 	.short	0x0004
        /*0022*/ 	.short	0x0018
        /*0024*/ 	.byte	0x00, 0xf0, 0x11, 0x00


	//----- nvinfo : EIATTR_KPARAM_INFO
	.align		4
.L_81:
        /*0028*/ 	.byte	0x04, 0x17
        /*002a*/ 	.short	(.L_83 - .L_82)
.L_82:
        /*002c*/ 	.word	0x00000000
        /*0030*/ 	.short	0x0003
        /*0032*/ 	.short	0x0014
        /*0034*/ 	.byte	0x00, 0xf0, 0x05, 0x00


	//----- nvinfo : EIATTR_KPARAM_INFO
	.align		4
.L_83:
        /*0038*/ 	.byte	0x04, 0x17
        /*003a*/ 	.short	(.L_85 - .L_84)
.L_84:
        /*003c*/ 	.word	0x00000000
        /*0040*/ 	.short	0x0002
        /*0042*/ 	.short	0x0010
        /*0044*/ 	.byte	0x00, 0xf0, 0x11, 0x00


	//----- nvinfo : EIATTR_KPARAM_INFO
	.align		4
.L_85:
        /*0048*/ 	.byte	0x04, 0x17
        /*004a*/ 	.short	(.L_87 - .L_86)
.L_86:
        /*004c*/ 	.word	0x00000000
        /*0050*/ 	.short	0x0001
        /*0052*/ 	.short	0x0008
        /*0054*/ 	.byte	0x00, 0xf5, 0x21, 0x00


	//----- nvinfo : EIATTR_KPARAM_INFO
	.align		4
.L_87:
        /*0058*/ 	.byte	0x04, 0x17
        /*005a*/ 	.short	(.L_89 - .L_88)
.L_88:
        /*005c*/ 	.word	0x00000000
        /*0060*/ 	.short	0x0000
        /*0062*/ 	.short	0x0000
        /*0064*/ 	.byte	0x00, 0xf5, 0x21, 0x00


	//----- nvinfo : EIATTR_SPARSE_MMA_MASK
	.align		4
.L_89:
        /*0068*/ 	.byte	0x03, 0x50
        /*006a*/ 	.short	0x0000


	//----- nvinfo : EIATTR_MAXREG_COUNT
	.align		4
        /*006c*/ 	.byte	0x03, 0x1b
        /*006e*/ 	.short	0x00ff


	//----- nvinfo : EIATTR_NUM_BARRIERS
	.align		4
        /*0070*/ 	.byte	0x02, 0x4c
        /*0072*/ 	.byte	0x01
	.zero		1


	//----- nvinfo : EIATTR_MERCURY_ISA_VERSION
	.align		4
        /*0074*/ 	.byte	0x03, 0x5f
        /*0076*/ 	.short	0x0101


	//----- nvinfo : EIATTR_COOP_GROUP_MASK_REGIDS
	.align		4
        /*0078*/ 	.byte	0x04, 0x29
        /*007a*/ 	.short	(.L_91 - .L_90)


	//   ....[0]....
.L_90:
        /*007c*/ 	.word	0xffffffff


	//   ....[1]....
        /*0080*/ 	.word	0xffffffff


	//   ....[2]....
        /*0084*/ 	.word	0xffffffff


	//   ....[3]....
        /*0088*/ 	.word	0xffffffff


	//   ....[4]....
        /*008c*/ 	.word	0xffffffff


	//   ....[5]....
        /*0090*/ 	.word	0xffffffff


	//   ....[6]....
        /*0094*/ 	.word	0xffffffff


	//   ....[7]....
        /*0098*/ 	.word	0xffffffff


	//   ....[8]....
        /*009c*/ 	.word	0xffffffff


	//   ....[9]....
        /*00a0*/ 	.word	0xffffffff


	//   ....[10]....
        /*00a4*/ 	.word	0xffffffff


	//   ....[11]....
        /*00a8*/ 	.word	0xffffffff


	//   ....[12]....
        /*00ac*/ 	.word	0xffffffff


	//   ....[13]....
        /*00b0*/ 	.word	0xffffffff


	//   ....[14]....
        /*00b4*/ 	.word	0xffffffff


	//   ....[15]....
        /*00b8*/ 	.word	0xffffffff


	//   ....[16]....
        /*00bc*/ 	.word	0xffffffff


	//   ....[17]....
        /*00c0*/ 	.word	0xffffffff


	//   ....[18]....
        /*00c4*/ 	.word	0xffffffff


	//   ....[19]....
        /*00c8*/ 	.word	0xffffffff


	//   ....[20]....
        /*00cc*/ 	.word	0xffffffff


	//   ....[21]....
        /*00d0*/ 	.word	0xffffffff


	//   ....[22]....
        /*00d4*/ 	.word	0xffffffff


	//   ....[23]....
        /*00d8*/ 	.word	0xffffffff


	//   ....[24]....
        /*00dc*/ 	.word	0xffffffff


	//   ....[25]....
        /*00e0*/ 	.word	0xffffffff


	//   ....[26]....
        /*00e4*/ 	.word	0xffffffff


	//   ....[27]....
        /*00e8*/ 	.word	0xffffffff


	//   ....[28]....
        /*00ec*/ 	.word	0xffffffff


	//   ....[29]....
        /*00f0*/ 	.word	0xffffffff


	//----- nvinfo : EIATTR_COOP_GROUP_INSTR_OFFSETS
	.align		4
.L_91:
        /*00f4*/ 	.byte	0x04, 0x28
        /*00f6*/ 	.short	(.L_93 - .L_92)


	//   ....[0]....
.L_92:
        /*00f8*/ 	.word	0x00000b50


	//   ....[1]....
        /*00fc*/ 	.word	0x00000bc0


	//   ....[2]....
        /*0100*/ 	.word	0x00000c40


	//   ....[3]....
        /*0104*/ 	.word	0x00000ca0


	//   ....[4]....
        /*0108*/ 	.word	0x00000ce0


	//   ....[5]....
        /*010c*/ 	.word	0x00000f20


	//   ....[6]....
        /*0110*/ 	.word	0x00000f90


	//   ....[7]....
        /*0114*/ 	.word	0x00000fe0


	//   ....[8]....
        /*0118*/ 	.word	0x00001040


	//   ....[9]....
        /*011c*/ 	.word	0x000010b0


	//   ....[10]....
        /*0120*/ 	.word	0x000022f0


	//   ....[11]....
        /*0124*/ 	.word	0x00002380


	//   ....[12]....
        /*0128*/ 	.word	0x000023e0


	//   ....[13]....
        /*012c*/ 	.word	0x00002430


	//   ....[14]....
        /*0130*/ 	.word	0x00002470


	//   ....[15]....
        /*0134*/ 	.word	0x00003080


	//   ....[16]....
        /*0138*/ 	.word	0x000030f0


	//   ....[17]....
        /*013c*/ 	.word	0x00003170


	//   ....[18]....
        /*0140*/ 	.word	0x000031d0


	//   ....[19]....
        /*0144*/ 	.word	0x00003210


	//   ....[20]....
        /*0148*/ 	.word	0x00003450


	//   ....[21]....
        /*014c*/ 	.word	0x000034c0


	//   ....[22]....
        /*0150*/ 	.word	0x00003510


	//   ....[23]....
        /*0154*/ 	.word	0x00003570


	//   ....[24]....
        /*0158*/ 	.word	0x000035f0


	//   ....[25]....
        /*015c*/ 	.word	0x000049a0


	//   ....[26]....
        /*0160*/ 	.word	0x00004a30


	//   ....[27]....
        /*0164*/ 	.word	0x00004a90


	//   ....[28]....
        /*0168*/ 	.word	0x00004ae0


	//   ....[29]....
        /*016c*/ 	.word	0x00004b20


	//----- nvinfo : EIATTR_VRC_CTA_INIT_COUNT
	.align		4
.L_93:
        /*0170*/ 	.byte	0x02, 0x4a
	.zero		1
	.zero		1


	//----- nvinfo : EIATTR_EXIT_INSTR_OFFSETS
	.align		4
        /*0174*/ 	.byte	0x04, 0x1c
        /*0176*/ 	.short	(.L_95 - .L_94)


	//   ....[0]....
.L_94:
        /*0178*/ 	.word	0x00000080


	//   ....[1]....
        /*017c*/ 	.word	0x000000c0


	//   ....[2]....
        /*0180*/ 	.word	0x00004cf0


	//   ....[3]....
        /*0184*/ 	.word	0x00004d50


	//----- nvinfo : EIATTR_MAX_THREADS
	.align		4
.L_95:
        /*0188*/ 	.byte	0x04, 0x05
        /*018a*/ 	.short	(.L_97 - .L_96)
.L_96:
        /*018c*/ 	.word	0x00000100
        /*0190*/ 	.word	0x00000001
        /*0194*/ 	.word	0x00000001


	//----- nvinfo : EIATTR_CRS_STACK_SIZE
	.align		4
.L_97:
        /*0198*/ 	.byte	0x04, 0x1e
        /*019a*/ 	.short	(.L_99 - .L_98)
.L_98:
        /*019c*/ 	.word	0x00000000


	//----- nvinfo : EIATTR_CBANK_PARAM_SIZE
	.align		4
.L_99:
        /*01a0*/ 	.byte	0x03, 0x19
        /*01a2*/ 	.short	0x001d


	//----- nvinfo : EIATTR_PARAM_CBANK
	.align		4
        /*01a4*/ 	.byte	0x04, 0x0a
        /*01a6*/ 	.short	(.L_101 - .L_100)
	.align		4
.L_100:
        /*01a8*/ 	.word	index@(.nv.constant0._ZN3cub18CUB_300001_SM_10006detail6reduce28DeviceReduceSingleTileKernelINS2_10policy_hubIfjN4cuda3__47maximumIvEEE10Policy1000EPfSB_iS8_ffNS5_3std3__410__identityEEEvT0_T1_T2_T3_T4_T6_)
        /*01ac*/ 	.short	0x0380
        /*01ae*/ 	.short	0x001d


	//----- nvinfo : EIATTR_SW_WAR
	.align		4
.L_101:
        /*01b0*/ 	.byte	0x04, 0x36
        /*01b2*/ 	.short	(.L_103 - .L_102)
.L_102:
        /*01b4*/ 	.word	0x00000008
.L_103:


//--------------------- .nv.info._ZN3cub18CUB_300001_SM_10006detail6reduce18DeviceReduceKernelINS2_10policy_hubIfjN4cuda3__47maximumIvEEE10Policy1000EPfjS8_fNS5_3std3__410__identityEEEvT0_PT3_T1_NS0_13GridEvenShareISI_EET2_T4_ --------------------------
	.section	.nv.info._ZN3cub18CUB_300001_SM_10006detail6reduce18DeviceReduceKernelINS2_10policy_hubIfjN4cuda3__47maximumIvEEE10Policy1000EPfjS8_fNS5_3std3__410__identityEEEvT0_PT3_T1_NS0_13GridEvenShareISI_EET2_T4_,"",@"SHT_CUDA_INFO"
	.sectionflags	@""
	.align	4


	//----- nvinfo : EIATTR_CUDA_API_VERSION
	.align		4
        /*0000*/ 	.byte	0x04, 0x37
        /*0002*/ 	.short	(.L_105 - .L_104)
.L_104:
        /*0004*/ 	.word	0x00000082


	//----- nvinfo : EIATTR_KPARAM_INFO
	.align		4
.L_105:
        /*0008*/ 	.byte	0x04, 0x17
        /*000a*/ 	.short	(.L_107 - .L_106)
.L_106:
        /*000c*/ 	.word	0x00000000
        /*0010*/ 	.short	0x0005
        /*0012*/ 	.short	0x003d
        /*0014*/ 	.byte	0x00, 0xf0, 0x05, 0x00


	//----- nvinfo : EIATTR_KPARAM_INFO
	.align		4
.L_107:
        /*0018*/ 	.byte	0x04, 0x17
        /*001a*/ 	.short	(.L_109 - .L_108)
.L_108:
        /*001c*/ 	.word	0x00000000
        /*0020*/ 	.short	0x0004
        /*0022*/ 	.short	0x003c
        /*0024*/ 	.byte	0x00, 0xf0, 0x05, 0x00


	//----- nvinfo : EIATTR_KPARAM_INFO
	.align		4
.L_109:
        /*0028*/ 	.byte	0x04, 0x17
        /*002a*/ 	.short	(.L_111 - .L_110)
.L_110:
        /*002c*/ 	.word	0x00000000
        /*0030*/ 	.short	0x0003
        /*0032*/ 	.short	0x0014
        /*0034*/ 	.byte	0x00, 0xf0, 0xa1, 0x00


	//----- nvinfo : EIATTR_KPARAM_INFO
	.align		4
.L_111:
        /*0038*/ 	.byte	0x04, 0x17
        /*003a*/ 	.short	(.L_113 - .L_112)
.L_112:
        /*003c*/ 	.word	0x00000000
        /*0040*/ 	.short	0x0002
        /*0042*/ 	.short	0x0010
        /*0044*/ 	.byte	0x00, 0xf0, 0x11, 0x00


	//----- nvinfo : EIATTR_KPARAM_INFO
	.align		4
.L_113:
        /*0048*/ 	.byte	0x04, 0x17
        /*004a*/ 	.short	(.L_115 - .L_114)
.L_114:
        /*004c*/ 	.word	0x00000000
        /*0050*/ 	.short	0x0001
        /*0052*/ 	.short	0x0008
        /*0054*/ 	.byte	0x00, 0xf5, 0x21, 0x00


	//----- nvinfo : EIATTR_KPARAM_INFO
	.align		4
.L_115:
        /*0058*/ 	.byte	0x04, 0x17
        /*005a*/ 	.short	(.L_117 - .L_116)
.L_116:
        /*005c*/ 	.word	0x00000000
        /*0060*/ 	.short	0x0000
        /*0062*/ 	.short	0x0000
        /*0064*/ 	.byte	0x00, 0xf5, 0x21, 0x00


	//----- nvinfo : EIATTR_SPARSE_MMA_MASK
	.align		4
.L_117:
        /*0068*/ 	.byte	0x03, 0x50
        /*006a*/ 	.short	0x0000


	//----- nvinfo : EIATTR_MAXREG_COUNT
	.align		4
        /*006c*/ 	.byte	0x03, 0x1b
        /*006e*/ 	.short	0x00ff


	//----- nvinfo : EIATTR_NUM_BARRIERS
	.align		4
        /*0070*/ 	.byte	0x02, 0x4c
        /*0072*/ 	.byte	0x01
	.zero		1


	//----- nvinfo : EIATTR_MERCURY_ISA_VERSION
	.align		4
        /*0074*/ 	.byte	0x03, 0x5f
        /*0076*/ 	.short	0x0101


	//----- nvinfo : EIATTR_COOP_GROUP_MASK_REGIDS
	.align		4
        /*0078*/ 	.byte	0x04, 0x29
        /*007a*/ 	.short	(.L_119 - .L_118)


	//   ....[0]....
.L_118:
        /*007c*/ 	.word	0xffffffff


	//   ....[1]....
        /*0080*/ 	.word	0xffffffff


	//   ....[2]....
        /*0084*/ 	.word	0xffffffff


	//   ....[3]....
        /*0088*/ 	.word	0xffffffff


	//   ....[4]....
        /*008c*/ 	.word	0xffffffff


	//   ....[5]....
        /*0090*/ 	.word	0xffffffff


	//   ....[6]....
        /*0094*/ 	.word	0xffffffff


	//   ....[7]....
        /*0098*/ 	.word	0xffffffff


	//   ....[8]....
        /*009c*/ 	.word	0xffffffff


	//   ....[9]....
        /*00a0*/ 	.word	0xffffffff


	//   ....[10]....
        /*00a4*/ 	.word	0xffffffff


	//   ....[11]....
        /*00a8*/ 	.word	0xffffffff


	//   ....[12]....
        /*00ac*/ 	.word	0xffffffff


	//   ....[13]....
        /*00b0*/ 	.word	0xffffffff


	//   ....[14]....
        /*00b4*/ 	.word	0xffffffff


	//   ....[15]....
        /*00b8*/ 	.word	0xffffffff


	//   ....[16]....
        /*00bc*/ 	.word	0xffffffff


	//   ....[17]....
        /*00c0*/ 	.word	0xffffffff


	//   ....[18]....
        /*00c4*/ 	.word	0xffffffff


	//   ....[19]....
        /*00c8*/ 	.word	0xffffffff


	//   ....[20]....
        /*00cc*/ 	.word	0xffffffff


	//   ....[21]....
        /*00d0*/ 	.word	0xffffffff


	//   ....[22]....
        /*00d4*/ 	.word	0xffffffff


	//   ....[23]....
        /*00d8*/ 	.word	0xffffffff


	//   ....[24]....
        /*00dc*/ 	.word	0xffffffff


	//   ....[25]....
        /*00e0*/ 	.word	0xffffffff


	//   ....[26]....
        /*00e4*/ 	.word	0xffffffff


	//   ....[27]....
        /*00e8*/ 	.word	0xffffffff


	//   ....[28]....
        /*00ec*/ 	.word	0xffffffff


	//   ....[29]....
        /*00f0*/ 	.word	0xffffffff


	//----- nvinfo : EIATTR_COOP_GROUP_INSTR_OFFSETS
	.align		4
.L_119:
        /*00f4*/ 	.byte	0x04, 0x28
        /*00f6*/ 	.short	(.L_121 - .L_120)


	//   ....[0]....
.L_120:
        /*00f8*/ 	.word	0x00000550


	//   ....[1]....
        /*00fc*/ 	.word	0x000005c0


	//   ....[2]....
        /*0100*/ 	.word	0x00000640


	//   ....[3]....
        /*0104*/ 	.word	0x000006a0


	//   ....[4]....
        /*0108*/ 	.word	0x000006e0


	//   ....[5]....
        /*010c*/ 	.word	0x00000920


	//   ....[6]....
        /*0110*/ 	.word	0x00000990


	//   ....[7]....
        /*0114*/ 	.word	0x000009e0


	//   ....[8]....
        /*0118*/ 	.word	0x00000a40


	//   ....[9]....
        /*011c*/ 	.word	0x00000ac0


	//   ....[10]....
        /*0120*/ 	.word	0x00001760


	//   ....[11]....
        /*0124*/ 	.word	0x000017f0


	//   ....[12]....
        /*0128*/ 	.word	0x00001850


	//   ....[13]....
        /*012c*/ 	.word	0x000018a0


	//   ....[14]....
        /*0130*/ 	.word	0x000018e0


	//   ....[15]....
        /*0134*/ 	.word	0x00001f60


	//   ....[16]....
        /*0138*/ 	.word	0x00001fd0


	//   ....[17]....
        /*013c*/ 	.word	0x00002050


	//   ....[18]....
        /*0140*/ 	.word	0x000020b0


	//   ....[19]....
        /*0144*/ 	.word	0x000020f0


	//   ....[20]....
        /*0148*/ 	.word	0x00002330


	//   ....[21]....
        /*014c*/ 	.word	0x000023a0


	//   ....[22]....
        /*0150*/ 	.word	0x000023f0


	//   ....[23]....
        /*0154*/ 	.word	0x00002450


	//   ....[24]....
        /*0158*/ 	.word	0x000024d0


	//   ....[25]....
        /*015c*/ 	.word	0x000032f0


	//   ....[26]....
        /*0160*/ 	.word	0x00003380


	//   ....[27]....
        /*0164*/ 	.word	0x000033e0


	//   ....[28]....
        /*0168*/ 	.word	0x00003430


	//   ....[29]....
        /*016c*/ 	.word	0x00003470


	//----- nvinfo : EIATTR_VRC_CTA_INIT_COUNT
	.align		4
.L_121:
        /*0170*/ 	.byte	0x02, 0x4a
	.zero		1
	.zero		1


	//----- nvinfo : EIATTR_EXIT_INSTR_OFFSETS
	.align		4
        /*0174*/ 	.byte	0x04, 0x1c
        /*0176*/ 	.short	(.L_123 - .L_122)


	//   ....[0]....
.L_122:
        /*0178*/ 	.word	0x00003640


	//   ....[1]....
        /*017c*/ 	.word	0x00003680


	//----- nvinfo : EIATTR_MAX_THREADS
	.align		4
.L_123:
        /*0180*/ 	.byte	0x04, 0x05
        /*0182*/ 	.short	(.L_125 - .L_124)
.L_124:
        /*0184*/ 	.word	0x00000100
        /*0188*/ 	.word	0x00000001
        /*018c*/ 	.word	0x00000001


	//----- nvinfo : EIATTR_CRS_STACK_SIZE
	.align		4
.L_125:
        /*0190*/ 	.byte	0x04, 0x1e
        /*0192*/ 	.short	(.L_127 - .L_126)
.L_126:
        /*0194*/ 	.word	0x00000000


	//----- nvinfo : EIATTR_CBANK_PARAM_SIZE
	.align		4
.L_127:
        /*0198*/ 	.byte	0x03, 0x19
        /*019a*/ 	.short	0x003e


	//----- nvinfo : EIATTR_PARAM_CBANK
	.align		4
        /*019c*/ 	.byte	0x04, 0x0a
        /*019e*/ 	.short	(.L_129 - .L_128)
	.align		4
.L_128:
        /*01a0*/ 	.word	index@(.nv.constant0._ZN3cub18CUB_300001_SM_10006detail6reduce18DeviceReduceKernelINS2_10policy_hubIfjN4cuda3__47maximumIvEEE10Policy1000EPfjS8_fNS5_3std3__410__identityEEEvT0_PT3_T1_NS0_13GridEvenShareISI_EET2_T4_)
        /*01a4*/ 	.short	0x0380
        /*01a6*/ 	.short	0x003e


	//----- nvinfo : EIATTR_SW_WAR
	.align		4
.L_129:
        /*01a8*/ 	.byte	0x04, 0x36
        /*01aa*/ 	.short	(.L_131 - .L_130)
.L_130:
        /*01ac*/ 	.word	0x00000008
.L_131:


//--------------------- .nv.info._ZN3cub18CUB_300001_SM_10006detail6reduce28DeviceReduceSingleTileKernelINS2_10policy_hubIfjN4cuda3__47maximumIvEEE10Policy1000EPfSB_jS8_ffNS5_3std3__410__identityEEEvT0_T1_T2_T3_T4_T6_ --------------------------
	.section	.nv.info._ZN3cub18CUB_300001_SM_10006detail6reduce28DeviceReduceSingleTileKernelINS2_10policy_hubIfjN4cuda3__47maximumIvEEE10Policy1000EPfSB_jS8_ffNS5_3std3__410__identityEEEvT0_T1_T2_T3_T4_T6_,"",@"SHT_CUDA_INFO"
	.sectionflags	@""
	.align	4


	//----- nvinfo : EIATTR_CUDA_API_VERSION
	.align		4
        /*0000*/ 	.byte	0x04, 0x37
        /*0002*/ 	.short	(.L_133 - .L_132)
.L_132:
        /*0004*/ 	.word	0x00000082


	//----- nvinfo : EIATTR_KPARAM_INFO
	.align		4
.L_133:
        /*0008*/ 	.byte	0x04, 0x17
        /*000a*/ 	.short	(.L_135 - .L_134)
.L_134:
        /*000c*/ 	.word	0x00000000
        /*0010*/ 	.short	0x0005
        /*0012*/ 	.short	0x001c
        /*0014*/ 	.byte	0x00, 0xf0, 0x05, 0x00


	//----- nvinfo : EIATTR_KPARAM_INFO
	.align		4
.L_135:
        /*0018*/ 	.byte	0x04, 0x17
        /*001a*/ 	.short	(.L_137 - .L_136)
.L_136:
        /*001c*/ 	.word	0x00000000
        /*0020*/ 	.short	0x0004
        /*0022*/ 	.short	0x0018
        /*0024*/ 	.byte	0x00, 0xf0, 0x11, 0x00


	//----- nvinfo : EIATTR_KPARAM_INFO
	.align		4
.L_137:
        /*0028*/ 	.byte	0x04, 0x17
        /*002a*/ 	.short	(.L_139 - .L_138)
.L_138:
        /*002c*/ 	.word	0x00000000
        /*0030*/ 	.short	0x0003
        /*0032*/ 	.short	0x0014
        /*0034*/ 	.byte	0x00, 0xf0, 0x05, 0x00


	//----- nvinfo : EIATTR_KPARAM_INFO
	.align		4
.L_139:
        /*0038*/ 	.byte	0x04, 0x17
        /*003a*/ 	.short	(.L_141 - .L_140)
.L_140:
        /*003c*/ 	.word	0x00000000
        /*0040*/ 	.short	0x0002
        /*0042*/ 	.short	0x0010
        /*0044*/ 	.byte	0x00, 0xf0, 0x11, 0x00


	//----- nvinfo : EIATTR_KPARAM_INFO
	.align		4
.L_141:
        /*0048*/ 	.byte	0x04, 0x17
        /*004a*/ 	.short	(.L_143 - .L_142)
.L_142:
        /*004c*/ 	.word	0x00000000
        /*0050*/ 	.short	0x0001
        /*0052*/ 	.short	0x0008
        /*0054*/ 	.byte	0x00, 0xf5, 0x21, 0x00


	//----- nvinfo : EIATTR_KPARAM_INFO
	.align		4
.L_143:
        /*0058*/ 	.byte	0x04, 0x17
        /*005a*/ 	.short	(.L_145 - .L_144)
.L_144:
        /*005c*/ 	.word	0x00000000
        /*0060*/ 	.short	0x0000
        /*0062*/ 	.short	0x0000
        /*0064*/ 	.byte	0x00, 0xf5, 0x21, 0x00


	//----- nvinfo : EIATTR_SPARSE_MMA_MASK
	.align		4
.L_145:
        /*0068*/ 	.byte	0x03, 0x50
        /*006a*/ 	.short	0x0000


	//----- nvinfo : EIATTR_MAXREG_COUNT
	.align		4
        /*006c*/ 	.byte	0x03, 0x1b
        /*006e*/ 	.short	0x00ff


	//----- nvinfo : EIATTR_NUM_BARRIERS
	.align		4
        /*0070*/ 	.byte	0x02, 0x4c
        /*0072*/ 	.byte	0x01
	.zero		1


	//----- nvinfo : EIATTR_MERCURY_ISA_VERSION
	.align		4
        /*0074*/ 	.byte	0x03, 0x5f
        /*0076*/ 	.short	0x0101


	//----- nvinfo : EIATTR_COOP_GROUP_MASK_REGIDS
	.align		4
        /*0078*/ 	.byte	0x04, 0x29
        /*007a*/ 	.short	(.L_147 - .L_146)


	//   ....[0]....
.L_146:
        /*007c*/ 	.word	0xffffffff


	//   ....[1]....
        /*0080*/ 	.word	0xffffffff


	//   ....[2]....
        /*0084*/ 	.word	0xffffffff


	//   ....[3]....
        /*0088*/ 	.word	0xffffffff


	//   ....[4]....
        /*008c*/ 	.word	0xffffffff


	//   ....[5]....
        /*0090*/ 	.word	0xffffffff


	//   ....[6]....
        /*0094*/ 	.word	0xffffffff


	//   ....[7]....
        /*0098*/ 	.word	0xffffffff


	//   ....[8]....
        /*009c*/ 	.word	0xffffffff


	//   ....[9]....
        /*00a0*/ 	.word	0xffffffff


	//   ....[10]....
        /*00a4*/ 	.word	0xffffffff


	//   ....[11]....
        /*00a8*/ 	.word	0xffffffff


	//   ....[12]....
        /*00ac*/ 	.word	0xffffffff


	//   ....[13]....
        /*00b0*/ 	.word	0xffffffff


	//   ....[14]....
        /*00b4*/ 	.word	0xffffffff


	//   ....[15]....
        /*00b8*/ 	.word	0xffffffff


	//   ....[16]....
        /*00bc*/ 	.word	0xffffffff


	//   ....[17]....
        /*00c0*/ 	.word	0xffffffff


	//   ....[18]....
        /*00c4*/ 	.word	0xffffffff


	//   ....[19]....
        /*00c8*/ 	.word	0xffffffff


	//   ....[20]....
        /*00cc*/ 	.word	0xffffffff


	//   ....[21]....
        /*00d0*/ 	.word	0xffffffff


	//   ....[22]....
        /*00d4*/ 	.word	0xffffffff


	//   ....[23]....
        /*00d8*/ 	.word	0xffffffff


	//   ....[24]....
        /*00dc*/ 	.word	0xffffffff


	//   ....[25]....
        /*00e0*/ 	.word	0xffffffff


	//   ....[26]....
        /*00e4*/ 	.word	0xffffffff


	//   ....[27]....
        /*00e8*/ 	.word	0xffffffff


	//   ....[28]....
        /*00ec*/ 	.word	0xffffffff


	//   ....[29]....
        /*00f0*/ 	.word	0xffffffff


	//----- nvinfo : EIATTR_COOP_GROUP_INSTR_OFFSETS
	.align		4
.L_147:
        /*00f4*/ 	.byte	0x04, 0x28
        /*00f6*/ 	.short	(.L_149 - .L_148)


	//   ....[0]....
.L_148:
        /*00f8*/ 	.word	0x00000ad0


	//   ....[1]....
        /*00fc*/ 	.word	0x00000b40


	//   ....[2]....
        /*0100*/ 	.word	0x00000bc0


	//   ....[3]....
        /*0104*/ 	.word	0x00000c20


	//   ....[4]....
        /*0108*/ 	.word	0x00000c60


	//   ....[5]....
        /*010c*/ 	.word	0x00000ea0


	//   ....[6]....
        /*0110*/ 	.word	0x00000f10


	//   ....[7]....
        /*0114*/ 	.word	0x00000f60


	//   ....[8]....
        /*0118*/ 	.word	0x00000fc0


	//   ....[9]....
        /*011c*/ 	.word	0x00001030


	//   ....[10]....
        /*0120*/ 	.word	0x00001bf0


	//   ....[11]....
        /*0124*/ 	.word	0x00001c80


	//   ....[12]....
        /*0128*/ 	.word	0x00001ce0


	//   ....[13]....
        /*012c*/ 	.word	0x00001d30


	//   ....[14]....
        /*0130*/ 	.word	0x00001d70


	//   ....[15]....
        /*0134*/ 	.word	0x00002900


	//   ....[16]....
        /*0138*/ 	.word	0x00002970


	//   ....[17]....
        /*013c*/ 	.word	0x000029f0


	//   ....[18]....
        /*0140*/ 	.word	0x00002a50


	//   ....[19]....
        /*0144*/ 	.word	0x00002a90


	//   ....[20]....
        /*0148*/ 	.word	0x00002cd0


	//   ....[21]....
        /*014c*/ 	.word	0x00002d40


	//   ....[22]....
        /*0150*/ 	.word	0x00002d90


	//   ....[23]....
        /*0154*/ 	.word	0x00002df0


	//   ....[24]....
        /*0158*/ 	.word	0x00002e70


	//   ....[25]....
        /*015c*/ 	.word	0x00003bc0


	//   ....[26]....
        /*0160*/ 	.word	0x00003c50


	//   ....[27]....
        /*0164*/ 	.word	0x00003cb0


	//   ....[28]....
        /*0168*/ 	.word	0x00003d00


	//   ....[29]....
        /*016c*/ 	.word	0x00003d40


	//----- nvinfo : EIATTR_VRC_CTA_INIT_COUNT
	.align		4
.L_149:
        /*0170*/ 	.byte	0x02, 0x4a
	.zero		1
	.zero		1


	//----- nvinfo : EIATTR_EXIT_INSTR_OFFSETS
	.align		4
        /*0174*/ 	.byte	0x04, 0x1c
        /*0176*/ 	.short	(.L_151 - .L_150)


	//   ....[0]....
.L_150:
        /*0178*/ 	.word	0x00000080


	//   ....[1]....
        /*017c*/ 	.word	0x000000c0


	//   ....[2]....
        /*0180*/ 	.word	0x00003f10


	//   ....[3]....
        /*0184*/ 	.word	0x00003f70


	//----- nvinfo : EIATTR_MAX_THREADS
	.align		4
.L_151:
        /*0188*/ 	.byte	0x04, 0x05
        /*018a*/ 	.short	(.L_153 - .L_152)
.L_152:
        /*018c*/ 	.word	0x00000100
        /*0190*/ 	.word	0x00000001
        /*0194*/ 	.word	0x00000001


	//----- nvinfo : EIATTR_CRS_STACK_SIZE
	.align		4
.L_153:
        /*0198*/ 	.byte	0x04, 0x1e
        /*019a*/ 	.short	(.L_155 - .L_154)
.L_154:
        /*019c*/ 	.word	0x00000000


	//----- nvinfo : EIATTR_CBANK_PARAM_SIZE
	.align		4
.L_155:
        /*01a0*/ 	.byte	0x03, 0x19
        /*01a2*/ 	.short	0x001d


	//----- nvinfo : EIATTR_PARAM_CBANK
	.align		4
        /*01a4*/ 	.byte	0x04, 0x0a
        /*01a6*/ 	.short	(.L_157 - .L_156)
	.align		4
.L_156:
        /*01a8*/ 	.word	index@(.nv.constant0._ZN3cub18CUB_300001_SM_10006detail6reduce28DeviceReduceSingleTileKernelINS2_10policy_hubIfjN4cuda3__47maximumIvEEE10Policy1000EPfSB_jS8_ffNS5_3std3__410__identityEEEvT0_T1_T2_T3_T4_T6_)
        /*01ac*/ 	.short	0x0380
        /*01ae*/ 	.short	0x001d


	//----- nvinfo : EIATTR_SW_WAR
	.align		4
.L_157:
        /*01b0*/ 	.byte	0x04, 0x36
        /*01b2*/ 	.short	(.L_159 - .L_158)
.L_158:
        /*01b4*/ 	.word	0x00000008
.L_159:


//--------------------- .nv.info._ZN3cub18CUB_300001_SM_10006detail11EmptyKernelIvEEvv --------------------------
	.section	.nv.info._ZN3cub18CUB_300001_SM_10006detail11EmptyKernelIvEEvv,"",@"SHT_CUDA_INFO"
	.sectionflags	@""
	.align	4


	//----- nvinfo : EIATTR_CUDA_API_VERSION
	.align		4
        /*0000*/ 	.byte	0x04, 0x37
        /*0002*/ 	.short	(.L_161 - .L_160)
.L_160:
        /*0004*/ 	.word	0x00000082


	//----- nvinfo : EIATTR_SPARSE_MMA_MASK
	.align		4
.L_161:
        /*0008*/ 	.byte	0x03, 0x50
        /*000a*/ 	.short	0x0000


	//----- nvinfo : EIATTR_MAXREG_COUNT
	.align		4
        /*000c*/ 	.byte	0x03, 0x1b
        /*000e*/ 	.short	0x00ff


	//----- nvinfo : EIATTR_MERCURY_ISA_VERSION
	.align		4
        /*0010*/ 	.byte	0x03, 0x5f
        /*0012*/ 	.short	0x0101


	//----- nvinfo : EIATTR_VRC_CTA_INIT_COUNT
	.align		4
        /*0014*/ 	.byte	0x02, 0x4a
	.zero		1
	.zero		1


	//----- nvinfo : EIATTR_EXIT_INSTR_OFFSETS
	.align		4
        /*0018*/ 	.byte	0x04, 0x1c
        /*001a*/ 	.short	(.L_163 - .L_162)


	//   ....[0]....
.L_162:
        /*001c*/ 	.word	0x00000010


	//----- nvinfo : EIATTR_SW_WAR
	.align		4
.L_163:
        /*0020*/ 	.byte	0x04, 0x36
        /*0022*/ 	.short	(.L_165 - .L_164)
.L_164:
        /*0024*/ 	.word	0x00000008
.L_165:


//--------------------- .nv.info._Z16compute_abs_diffPKfS0_Pfi --------------------------
	.section	.nv.info._Z16compute_abs_diffPKfS0_Pfi,"",@"SHT_CUDA_INFO"
	.sectionflags	@""
	.align	4


	//----- nvinfo : EIATTR_CUDA_API_VERSION
	.align		4
        /*0000*/ 	.byte	0x04, 0x37
        /*0002*/ 	.short	(.L_167 - .L_166)
.L_166:
        /*0004*/ 	.word	0x00000082


	//----- nvinfo : EIATTR_KPARAM_INFO
	.align		4
.L_167:
        /*0008*/ 	.byte	0x04, 0x17
        /*000a*/ 	.short	(.L_169 - .L_168)
.L_168:
        /*000c*/ 	.word	0x00000000
        /*0010*/ 	.short	0x0003
        /*0012*/ 	.short	0x0018
        /*0014*/ 	.byte	0x00, 0xf0, 0x11, 0x00


	//----- nvinfo : EIATTR_KPARAM_INFO
	.align		4
.L_169:
        /*0018*/ 	.byte	0x04, 0x17
        /*001a*/ 	.short	(.L_171 - .L_170)
.L_170:
        /*001c*/ 	.word	0x00000000
        /*0020*/ 	.short	0x0002
        /*0022*/ 	.short	0x0010
        /*0024*/ 	.byte	0x00, 0xf5, 0x21, 0x00


	//----- nvinfo : EIATTR_KPARAM_INFO
	.align		4
.L_171:
        /*0028*/ 	.byte	0x04, 0x17
        /*002a*/ 	.short	(.L_173 - .L_172)
.L_172:
        /*002c*/ 	.word	0x00000000
        /*0030*/ 	.short	0x0001
        /*0032*/ 	.short	0x0008
        /*0034*/ 	.byte	0x00, 0xf5, 0x21, 0x00


	//----- nvinfo : EIATTR_KPARAM_INFO
	.align		4
.L_173:
        /*0038*/ 	.byte	0x04, 0x17
        /*003a*/ 	.short	(.L_175 - .L_174)
.L_174:
        /*003c*/ 	.word	0x00000000
        /*0040*/ 	.short	0x0000
        /*0042*/ 	.short	0x0000
        /*0044*/ 	.byte	0x00, 0xf5, 0x21, 0x00


	//----- nvinfo : EIATTR_SPARSE_MMA_MASK
	.align		4
.L_175:
        /*0048*/ 	.byte	0x03, 0x50
        /*004a*/ 	.short	0x0000


	//----- nvinfo : EIATTR_MAXREG_COUNT
	.align		4
        /*004c*/ 	.byte	0x03, 0x1b
        /*004e*/ 	.short	0x00ff


	//----- nvinfo : EIATTR_MERCURY_ISA_VERSION
	.align		4
        /*0050*/ 	.byte	0x03, 0x5f
        /*0052*/ 	.short	0x0101


	//----- nvinfo : EIATTR_VRC_CTA_INIT_COUNT
	.align		4
        /*0054*/ 	.byte	0x02, 0x4a
	.zero		1
	.zero		1


	//----- nvinfo : EIATTR_EXIT_INSTR_OFFSETS
	.align		4
        /*0058*/ 	.byte	0x04, 0x1c
        /*005a*/ 	.short	(.L_177 - .L_176)


	//   ....[0]....
.L_176:
        /*005c*/ 	.word	0x00000070


	//   ....[1]....
        /*0060*/ 	.word	0x00000140


	//----- nvinfo : EIATTR_CBANK_PARAM_SIZE
	.align		4
.L_177:
        /*0064*/ 	.byte	0x03, 0x19
        /*0066*/ 	.short	0x001c


	//----- nvinfo : EIATTR_PARAM_CBANK
	.align		4
        /*0068*/ 	.byte	0x04, 0x0a
        /*006a*/ 	.short	(.L_179 - .L_178)
	.align		4
.L_178:
        /*006c*/ 	.word	index@(.nv.constant0._Z16compute_abs_diffPKfS0_Pfi)
        /*0070*/ 	.short	0x0380
        /*0072*/ 	.short	0x001c


	//----- nvinfo : EIATTR_SW_WAR
	.align		4
.L_179:
        /*0074*/ 	.byte	0x04, 0x36
        /*0076*/ 	.short	(.L_181 - .L_180)
.L_180:
        /*0078*/ 	.word	0x00000008
.L_181:


//--------------------- .nv.info._Z22matrix_multiply_kernelPKfS0_Pfiii --------------------------
	.section	.nv.info._Z22matrix_multiply_kernelPKfS0_Pfiii,"",@"SHT_CUDA_INFO"
	.sectionflags	@""
	.align	4


	//----- nvinfo : EIATTR_CUDA_API_VERSION
	.align		4
        /*0000*/ 	.byte	0x04, 0x37
        /*0002*/ 	.short	(.L_183 - .L_182)
.L_182:
        /*0004*/ 	.word	0x00000082


	//----- nvinfo : EIATTR_KPARAM_INFO
	.align		4
.L_183:
        /*0008*/ 	.byte	0x04, 0x17
        /*000a*/ 	.short	(.L_185 - .L_184)
.L_184:
        /*000c*/ 	.word	0x00000000
        /*0010*/ 	.short	0x0005
        /*0012*/ 	.short	0x0020
        /*0014*/ 	.byte	0x00, 0xf0, 0x11, 0x00


	//----- nvinfo : EIATTR_KPARAM_INFO
	.align		4
.L_185:
        /*0018*/ 	.byte	0x04, 0x17
        /*001a*/ 	.short	(.L_187 - .L_186)
.L_186:
        /*001c*/ 	.word	0x00000000
        /*0020*/ 	.short	0x0004
        /*0022*/ 	.short	0x001c
        /*0024*/ 	.byte	0x00, 0xf0, 0x11, 0x00


	//----- nvinfo : EIATTR_KPARAM_INFO
	.align		4
.L_187:
        /*0028*/ 	.byte	0x04, 0x17
        /*002a*/ 	.short	(.L_189 - .L_188)
.L_188:
        /*002c*/ 	.word	0x00000000
        /*0030*/ 	.short	0x0003
        /*0032*/ 	.short	0x0018
        /*0034*/ 	.byte	0x00, 0xf0, 0x11, 0x00


	//----- nvinfo : EIATTR_KPARAM_INFO
	.align		4
.L_189:
        /*0038*/ 	.byte	0x04, 0x17
        /*003a*/ 	.short	(.L_191 - .L_190)
.L_190:
        /*003c*/ 	.word	0x00000000
        /*0040*/ 	.short	0x0002
        /*0042*/ 	.short	0x0010
        /*0044*/ 	.byte	0x00, 0xf5, 0x21, 0x00


	//----- nvinfo : EIATTR_KPARAM_INFO
	.align		4
.L_191:
        /*0048*/ 	.byte	0x04, 0x17
        /*004a*/ 	.short	(.L_193 - .L_192)
.L_192:
        /*004c*/ 	.word	0x00000000
        /*0050*/ 	.short	0x0001
        /*0052*/ 	.short	0x0008
        /*0054*/ 	.byte	0x00, 0xf5, 0x21, 0x00


	//----- nvinfo : EIATTR_KPARAM_INFO
	.align		4
.L_193:
        /*0058*/ 	.byte	0x04, 0x17
        /*005a*/ 	.short	(.L_195 - .L_194)
.L_194:
        /*005c*/ 	.word	0x00000000
        /*0060*/ 	.short	0x0000
        /*0062*/ 	.short	0x0000
        /*0064*/ 	.byte	0x00, 0xf5, 0x21, 0x00


	//----- nvinfo : EIATTR_SPARSE_MMA_MASK
	.align		4
.L_195:
        /*0068*/ 	.byte	0x03, 0x50
        /*006a*/ 	.short	0x0000


	//----- nvinfo : EIATTR_MAXREG_COUNT
	.align		4
        /*006c*/ 	.byte	0x03, 0x1b
        /*006e*/ 	.short	0x00ff


	//----- nvinfo : EIATTR_MERCURY_ISA_VERSION
	.align		4
        /*0070*/ 	.byte	0x03, 0x5f
        /*0072*/ 	.short	0x0101


	//----- nvinfo : EIATTR_VRC_CTA_INIT_COUNT
	.align		4
        /*0074*/ 	.byte	0x02, 0x4a
	.zero		1
	.zero		1


	//----- nvinfo : EIATTR_EXIT_INSTR_OFFSETS
	.align		4
        /*0078*/ 	.byte	0x04, 0x1c
        /*007a*/ 	.short	(.L_197 - .L_196)


	//   ....[0]....
.L_196:
        /*007c*/ 	.word	0x000000c0


	//   ....[1]....
        /*0080*/ 	.word	0x00000d20


	//----- nvinfo : EIATTR_CBANK_PARAM_SIZE
	.align		4
.L_197:
        /*0084*/ 	.byte	0x03, 0x19
        /*0086*/ 	.short	0x0024


	//----- nvinfo : EIATTR_PARAM_CBANK
	.align		4
        /*0088*/ 	.byte	0x04, 0x0a
        /*008a*/ 	.short	(.L_199 - .L_198)
	.align		4
.L_198:
        /*008c*/ 	.word	index@(.nv.constant0._Z22matrix_multiply_kernelPKfS0_Pfiii)
        /*0090*/ 	.short	0x0380
        /*0092*/ 	.short	0x0024


	//----- nvinfo : EIATTR_SW_WAR
	.align		4
.L_199:
        /*0094*/ 	.byte	0x04, 0x36
        /*0096*/ 	.short	(.L_201 - .L_200)
.L_200:
        /*0098*/ 	.word	0x00000008
.L_201:


//--------------------- .nv.callgraph             --------------------------
	.section	.nv.callgraph,"",@"SHT_CUDA_CALLGRAPH"
	.align	4
	.sectionentsize	8
	.align		4
        /*0000*/ 	.word	0x00000000
	.align		4
        /*0004*/ 	.word	0xffffffff
	.align		4
        /*0008*/ 	.word	0x00000000
	.align		4
        /*000c*/ 	.word	0xfffffffe
	.align		4
        /*0010*/ 	.word	0x00000000
	.align		4
        /*0014*/ 	.word	0xfffffffd
	.align		4
        /*0018*/ 	.word	0x00000000
	.align		4
        /*001c*/ 	.word	0xfffffffc


//--------------------- .nv.constant4             --------------------------
	.section	.nv.constant4,"a",@progbits
	.align	8
	.align		8
.nv.constant4:
        /*0000*/ 	.dword	_ZN34_INTERNAL_f1afa4b3_4_k_cu_1517d0634cuda3std3__45__cpo5beginE
	.align		8
        /*0008*/ 	.dword	_ZN34_INTERNAL_f1afa4b3_4_k_cu_1517d0634cuda3std3__45__cpo3endE
	.align		8
        /*0010*/ 	.dword	_ZN34_INTERNAL_f1afa4b3_4_k_cu_1517d0634cuda3std3__45__cpo6cbeginE
	.align		8
        /*0018*/ 	.dword	_ZN34_INTERNAL_f1afa4b3_4_k_cu_1517d0634cuda3std3__45__cpo4cendE
	.align		8
        /*0020*/ 	.dword	_ZN34_INTERNAL_f1afa4b3_4_k_cu_1517d0634cuda3std3__45__cpo6rbeginE
	.align		8
        /*0028*/ 	.dword	_ZN34_INTERNAL_f1afa4b3_4_k_cu_1517d0634cuda3std3__45__cpo4rendE
	.align		8
        /*0030*/ 	.dword	_ZN34_INTERNAL_f1afa4b3_4_k_cu_1517d0634cuda3std3__45__cpo7crbeginE
	.align		8
        /*0038*/ 	.dword	_ZN34_INTERNAL_f1afa4b3_4_k_cu_1517d0634cuda3std3__45__cpo5crendE
	.align		8
        /*0040*/ 	.dword	_ZN34_INTERNAL_f1afa4b3_4_k_cu_1517d0634cuda3std3__436_GLOBAL__N__f1afa4b3_4_k_cu_1517d0636ignoreE
	.align		8
        /*0048*/ 	.dword	_ZN34_INTERNAL_f1afa4b3_4_k_cu_1517d0634cuda3std3__419piecewise_constructE
	.align		8
        /*0050*/ 	.dword	_ZN34_INTERNAL_f1afa4b3_4_k_cu_1517d0634cuda3std3__48in_placeE
	.align		8
        /*0058*/ 	.dword	_ZN34_INTERNAL_f1afa4b3_4_k_cu_1517d0634cuda3std3__420unreachable_sentinelE
	.align		8
        /*0060*/ 	.dword	_ZN34_INTERNAL_f1afa4b3_4_k_cu_1517d0634cuda3std3__47nulloptE
	.align		8
        /*0068*/ 	.dword	_ZN34_INTERNAL_f1afa4b3_4_k_cu_1517d0634cuda3std3__48unexpectE
	.align		8
        /*0070*/ 	.dword	_ZN34_INTERNAL_f1afa4b3_4_k_cu_1517d0634cuda3std6ranges3__45__cpo4swapE
	.align		8
        /*0078*/ 	.dword	_ZN34_INTERNAL_f1afa4b3_4_k_cu_1517d0634cuda3std6ranges3__45__cpo9iter_moveE
	.align		8
        /*0080*/ 	.dword	_ZN34_INTERNAL_f1afa4b3_4_k_cu_1517d0634cuda3std6ranges3__45__cpo5beginE
	.align		8
        /*0088*/ 	.dword	_ZN34_INTERNAL_f1afa4b3_4_k_cu_1517d0634cuda3std6ranges3__45__cpo3endE
	.align		8
        /*0090*/ 	.dword	_ZN34_INTERNAL_f1afa4b3_4_k_cu_1517d0634cuda3std6ranges3__45__cpo6cbeginE
	.align		8
        /*0098*/ 	.dword	_ZN34_INTERNAL_f1afa4b3_4_k_cu_1517d0634cuda3std6ranges3__45__cpo4cendE
	.align		8
        /*00a0*/ 	.dword	_ZN34_INTERNAL_f1afa4b3_4_k_cu_1517d0634cuda3std6ranges3__45__cpo7advanceE
	.align		8
        /*00a8*/ 	.dword	_ZN34_INTERNAL_f1afa4b3_4_k_cu_1517d0634cuda3std6ranges3__45__cpo9iter_swapE
	.align		8
        /*00b0*/ 	.dword	_ZN34_INTERNAL_f1afa4b3_4_k_cu_1517d0634cuda3std6ranges3__45__cpo4nextE
	.align		8
        /*00b8*/ 	.dword	_ZN34_INTERNAL_f1afa4b3_4_k_cu_1517d0634cuda3std6ranges3__45__cpo4prevE
	.align		8
        /*00c0*/ 	.dword	_ZN34_INTERNAL_f1afa4b3_4_k_cu_1517d0634cuda3std6ranges3__45__cpo4dataE
	.align		8
        /*00c8*/ 	.dword	_ZN34_INTERNAL_f1afa4b3_4_k_cu_1517d0634cuda3std6ranges3__45__cpo5cdataE
	.align		8
        /*00d0*/ 	.dword	_ZN34_INTERNAL_f1afa4b3_4_k_cu_1517d0634cuda3std6ranges3__45__cpo4sizeE
	.align		8
        /*00d8*/ 	.dword	_ZN34_INTERNAL_f1afa4b3_4_k_cu_1517d0634cuda3std6ranges3__45__cpo5ssizeE
	.align		8
        /*00e0*/ 	.dword	_ZN34_INTERNAL_f1afa4b3_4_k_cu_1517d0634cuda3std6ranges3__45__cpo8distanceE
	.align		8
        /*00e8*/ 	.dword	_ZN34_INTERNAL_f1afa4b3_4_k_cu_1517d0636thrust24THRUST_300001_SM_1000_NS6system6detail10sequential3seqE
	.align		8
        /*00f0*/ 	.dword	_ZN34_INTERNAL_f1afa4b3_4_k_cu_1517d0636thrust24THRUST_300001_SM_1000_NS12placeholders2_1E
	.align		8
        /*00f8*/ 	.dword	_ZN34_INTERNAL_f1afa4b3_4_k_cu_1517d0636thrust24THRUST_300001_SM_1000_NS12placeholders2_2E
	.align		8
        /*0100*/ 	.dword	_ZN34_INTERNAL_f1afa4b3_4_k_cu_1517d0636thrust24THRUST_300001_SM_1000_NS12placeholders2_3E
	.align		8
        /*0108*/ 	.dword	_ZN34_INTERNAL_f1afa4b3_4_k_cu_1517d0636thrust24THRUST_300001_SM_1000_NS12placeholders2_4E
	.align		8
        /*0110*/ 	.dword	_ZN34_INTERNAL_f1afa4b3_4_k_cu_1517d0636thrust24THRUST_300001_SM_1000_NS12placeholders2_5E
	.align		8
        /*0118*/ 	.dword	_ZN34_INTERNAL_f1afa4b3_4_k_cu_1517d0636thrust24THRUST_300001_SM_1000_NS12placeholders2_6E
	.align		8
        /*0120*/ 	.dword	_ZN34_INTERNAL_f1afa4b3_4_k_cu_1517d0636thrust24THRUST_300001_SM_1000_NS12placeholders2_7E
	.align		8
        /*0128*/ 	.dword	_ZN34_INTERNAL_f1afa4b3_4_k_cu_1517d0636thrust24THRUST_300001_SM_1000_NS12placeholders2_8E
	.align		8
        /*0130*/ 	.dword	_ZN34_INTERNAL_f1afa4b3_4_k_cu_1517d0636thrust24THRUST_300001_SM_1000_NS12placeholders2_9E
	.align		8
        /*0138*/ 	.dword	_ZN34_INTERNAL_f1afa4b3_4_k_cu_1517d0636thrust24THRUST_300001_SM_1000_NS12placeholders3_10E


//--------------------- .text._ZN3cub18CUB_300001_SM_10006detail6reduce28DeviceReduceSingleTileKernelINS2_10policy_hubIfjN4cuda3__47maximumIvEEE10Policy1000EPfSB_iS8_ffNS5_3std3__410__identityEEEvT0_T1_T2_T3_T4_T6_ --------------------------
	.section	.text._ZN3cub18CUB_300001_SM_10006detail6reduce28DeviceReduceSingleTileKernelINS2_10policy_hubIfjN4cuda3__47maximumIvEEE10Policy1000EPfSB_iS8_ffNS5_3std3__410__identityEEEvT0_T1_T2_T3_T4_T6_,"ax",@progbits
	.align	128
        .global         _ZN3cub18CUB_300001_SM_10006detail6reduce28DeviceReduceSingleTileKernelINS2_10policy_hubIfjN4cuda3__47maximumIvEEE10Policy1000EPfSB_iS8_ffNS5_3std3__410__identityEEEvT0_T1_T2_T3_T4_T6_
        .type           _ZN3cub18CUB_300001_SM_10006detail6reduce28DeviceReduceSingleTileKernelINS2_10policy_hubIfjN4cuda3__47maximumIvEEE10Policy1000EPfSB_iS8_ffNS5_3std3__410__identityEEEvT0_T1_T2_T3_T4_T6_,@function
        .size           _ZN3cub18CUB_300001_SM_10006detail6reduce28DeviceReduceSingleTileKernelINS2_10policy_hubIfjN4cuda3__47maximumIvEEE10Policy1000EPfSB_iS8_ffNS5_3std3__410__identityEEEvT0_T1_T2_T3_T4_T6_,(.L_x_155 - _ZN3cub18CUB_300001_SM_10006detail6reduce28DeviceReduceSingleTileKernelINS2_10policy_hubIfjN4cuda3__47maximumIvEEE10Policy1000EPfSB_iS8_ffNS5_3std3__410__identityEEEvT0_T1_T2_T3_T4_T6_)
        .other          _ZN3cub18CUB_300001_SM_10006detail6reduce28DeviceReduceSingleTileKernelINS2_10policy_hubIfjN4cuda3__47maximumIvEEE10Policy1000EPfSB_iS8_ffNS5_3std3__410__identityEEEvT0_T1_T2_T3_T4_T6_,@"STO_CUDA_ENTRY STV_DEFAULT"
_ZN3cub18CUB_300001_SM_10006detail6reduce28DeviceReduceSingleTileKernelINS2_10policy_hubIfjN4cuda3__47maximumIvEEE10Policy1000EPfSB_iS8_ffNS5_3std3__410__identityEEEvT0_T1_T2_T3_T4_T6_:
.text._ZN3cub18CUB_300001_SM_10006detail6reduce28DeviceReduceSingleTileKernelINS2_10policy_hubIfjN4cuda3__47maximumIvEEE10Policy1000EPfSB_iS8_ffNS5_3std3__410__identityEEEvT0_T1_T2_T3_T4_T6_:
[----:B------:R-:W-:Y:S01]  /*0000*/  LDC R1, c[0x0][0x37c] ;  /* 0x0000df00ff017b82 */ /* 0x000fe20000000800 */
[----:B------:R-:W0:Y:S01]  /*0010*/  LDCU UR4, c[0x0][0x390] ;  /* 0x00007200ff0477ac */ /* 0x000e220008000800 */
[----:B------:R-:W1:Y:S01]  /*0020*/  LDCU.64 UR6, c[0x0][0x358] ;  /* 0x00006b00ff0677ac */ /* 0x000e620008000a00 */
[----:B0-----:R-:W-:-:S05]  /*0030*/  IMAD.U32 R20, RZ, RZ, UR4 ;  /* 0x00000004ff147e24 */ /* 0x001fca000f8e00ff */
[----:B------:R-:W-:-:S13]  /*0040*/  ISETP.NE.AND P0, PT, R20, RZ, PT ;  /* 0x000000ff1400720c */ /* 0x000fda0003f05270 */
[----:B-1----:R-:W-:Y:S05]  /*0050*/  @P0 BRA `(.L_x_0) ;  /* 0x00000000001c0947 */ /* 0x002fea0003800000 */
[----:B------:R-:W0:Y:S02]  /*0060*/  S2R R0, SR_TID.X ;  /* 0x0000000000007919 */ /* 0x000e240000002100 */
[----:B0-----:R-:W-:-:S13]  /*0070*/  ISETP.NE.AND P0, PT, R0, RZ, PT ;  /* 0x000000ff0000720c */ /* 0x001fda0003f05270 */
[----:B------:R-:W-:Y:S05]  /*0080*/  @P0 EXIT ;  /* 0x000000000000094d */ /* 0x000fea0003800000 */
[----:B------:R-:W0:Y:S08]  /*0090*/  LDC R5, c[0x0][0x398] ;  /* 0x0000e600ff057b82 */ /* 0x000e300000000800 */
[----:B------:R-:W0:Y:S02]  /*00a0*/  LDC.64 R2, c[0x0][0x388] ;  /* 0x0000e200ff027b82 */ /* 0x000e240000000a00 */
[----:B0-----:R-:W-:Y:S01]  /*00b0*/  STG.E desc[UR6][R2.64], R5 ;  /* 0x0000000502007986 */ /* 0x001fe2000c101906 */
[----:B------:R-:W-:Y:S05]  /*00c0*/  EXIT ;  /* 0x000000000000794d */ /* 0x000fea0003800000 */
.L_x_0:
[----:B------:R-:W0:Y:S01]  /*00d0*/  LDCU UR4, c[0x0][0x380] ;  /* 0x00007000ff0477ac */ /* 0x000e220008000800 */
[----:B------:R-:W-:Y:S01]  /*00e0*/  BSSY.RECONVERGENT B0, `(.L_x_1) ;  /* 0x00004c0000007945 */ /* 0x000fe20003800200 */
[----:B0-----:R-:W-:-:S09]  /*00f0*/  ULOP3.LUT UP0, URZ, UR4, 0xf, URZ, 0xc0, !UPT ;  /* 0x0000000f04ff7892 */ /* 0x001fd2000f80c0ff */
[----:B------:R-:W-:Y:S05]  /*0100*/  BRA.U UP0, `(.L_x_2) ;  /* 0x00000025004c7547 */ /* 0x000fea000b800000 */
[----:B------:R-:W-:-:S13]  /*0110*/  ISETP.GT.AND P0, PT, R20, 0xfff, PT ;  /* 0x00000fff1400780c */ /* 0x000fda0003f04270 */
[----:B------:R-:W-:Y:S05]  /*0120*/  @P0 BRA `(.L_x_3) ;  /* 0x00000010007c0947 */ /* 0x000fea0003800000 */
[----:B------:R-:W0:Y:S01]  /*0130*/  S2R R7, SR_TID.X ;  /* 0x0000000000077919 */ /* 0x000e220000002100 */
[----:B------:R-:W-:Y:S01]  /*0140*/  BSSY.RECONVERGENT B1, `(.L_x_4) ;  /* 0x0000009000017945 */ /* 0x000fe20003800200 */
[----:B------:R-:W-:Y:S01]  /*0150*/  IMAD.MOV.U32 R0, RZ, RZ, RZ ;  /* 0x000000ffff007224 */ /* 0x000fe200078e00ff */
[----:B0-----:R-:W-:Y:S01]  /*0160*/  ISETP.GE.AND P0, PT, R7, R20, PT ;  /* 0x000000140700720c */ /* 0x001fe20003f06270 */
[----:B------:R-:W-:-:S12]  /*0170*/  IMAD.MOV.U32 R9, RZ, RZ, R7 ;  /* 0x000000ffff097224 */ /* 0x000fd800078e0007 */
[----:B------:R-:W-:Y:S05]  /*0180*/  @P0 BRA `(.L_x_5) ;  /* 0x0000000000100947 */ /* 0x000fea0003800000 */
[----:B------:R-:W0:Y:S02]  /*0190*/  LDC.64 R2, c[0x0][0x380] ;  /* 0x0000e000ff027b82 */ /* 0x000e240000000a00 */
[----:B0-----:R-:W-:-:S05]  /*01a0*/  IMAD.WIDE.U32 R2, R7, 0x4, R2 ;  /* 0x0000000407027825 */ /* 0x001fca00078e0002 */
[----:B------:R0:W5:Y:S01]  /*01b0*/  LDG.E.CONSTANT R0, desc[UR6][R2.64] ;  /* 0x0000000602007981 */ /* 0x000162000c1e9900 */
[----:B------:R-:W-:-:S07]  /*01c0*/  VIADD R9, R7, 0x100 ;  /* 0x0000010007097836 */ /* 0x000fce0000000000 */
.L_x_5:
[----:B------:R-:W-:Y:S05]  /*01d0*/  BSYNC.RECONVERGENT B1 ;  /* 0x0000000000017941 */ /* 0x000fea0003800200 */
.L_x_4:
[----:B------:R-:W-:Y:S01]  /*01e0*/  ISETP.GE.AND P0, PT, R9, R20, PT ;  /* 0x000000140900720c */ /* 0x000fe20003f06270 */
[----:B------:R-:W-:-:S12]  /*01f0*/  BSSY.RECONVERGENT B1, `(.L_x_6) ;  /* 0x0000091000017945 */ /* 0x000fd80003800200 */
[----:B------:R-:W-:Y:S05]  /*0200*/  @P0 BRA `(.L_x_7) ;  /* 0x00000008003c0947 */ /* 0x000fea0003800000 */
[----:B0-----:R-:W-:Y:S01]  /*0210*/  LOP3.LUT R3, RZ, R9, RZ, 0x33, !PT ;  /* 0x00000009ff037212 */ /* 0x001fe200078e33ff */
[----:B------:R-:W-:Y:S04]  /*0220*/  BSSY.RECONVERGENT B2, `(.L_x_8) ;  /* 0x0000016000027945 */ /* 0x000fe80003800200 */
[----:B------:R-:W-:-:S05]  /*0230*/  IMAD.IADD R4, R3, 0x1, R20 ;  /* 0x0000000103047824 */ /* 0x000fca00078e0214 */
[C---:B------:R-:W-:Y:S02]  /*0240*/  LOP3.LUT R2, R4.reuse, 0x300, RZ, 0xc0, !PT ;  /* 0x0000030004027812 */ /* 0x040fe400078ec0ff */
[----:B------:R-:W-:Y:S02]  /*0250*/  ISETP.GE.U32.AND P0, PT, R4, 0x300, PT ;  /* 0x000003000400780c */ /* 0x000fe40003f06070 */
[----:B------:R-:W-:-:S13]  /*0260*/  ISETP.NE.AND P1, PT, R2, 0x300, PT ;  /* 0x000003000200780c */ /* 0x000fda0003f25270 */
[----:B------:R-:W-:Y:S05]  /*0270*/  @!P1 BRA `(.L_x_9) ;  /* 0x0000000000409947 */ /* 0x000fea0003800000 */
[----:B------:R-:W0:Y:S01]  /*0280*/  LDC.64 R2, c[0x0][0x380] ;  /* 0x0000e000ff027b82 */ /* 0x000e220000000a00 */
[----:B------:R-:W-:-:S04]  /*0290*/  LEA.HI R4, R4, 0x1, RZ, 0x18 ;  /* 0x0000000104047811 */ /* 0x000fc800078fc0ff */
[----:B------:R-:W-:-:S05]  /*02a0*/  LOP3.LUT R4, R4, 0x3, RZ, 0xc0, !PT ;  /* 0x0000000304047812 */ /* 0x000fca00078ec0ff */
[----:B------:R-:W-:Y:S02]  /*02b0*/  IMAD.MOV R4, RZ, RZ, -R4 ;  /* 0x000000ffff047224 */ /* 0x000fe400078e0a04 */
[----:B0-----:R-:W-:-:S04]  /*02c0*/  IMAD.WIDE.U32 R2, R9, 0x4, R2 ;  /* 0x0000000409027825 */ /* 0x001fc800078e0002 */
[----:B------:R-:W-:-:S07]  /*02d0*/  IMAD.MOV.U32 R5, RZ, RZ, R3 ;  /* 0x000000ffff057224 */ /* 0x000fce00078e0003 */
.L_x_10:
[----:B------:R-:W-:-:S06]  /*02e0*/  IMAD.MOV.U32 R3, RZ, RZ, R5 ;  /* 0x000000ffff037224 */ /* 0x000fcc00078e0005 */
[----:B------:R0:W2:Y:S01]  /*02f0*/  LDG.E.CONSTANT R3, desc[UR6][R2.64] ;  /* 0x0000000602037981 */ /* 0x0000a2000c1e9900 */
[----:B------:R-:W-:Y:S02]  /*0300*/  VIADD R4, R4, 0x1 ;  /* 0x0000000104047836 */ /* 0x000fe40000000000 */
[----:B------:R-:W-:-:S03]  /*0310*/  VIADD R9, R9, 0x100 ;  /* 0x0000010009097836 */ /* 0x000fc60000000000 */
[----:B------:R-:W-:Y:S02]  /*0320*/  ISETP.NE.AND P2, PT, R4, RZ, PT ;  /* 0x000000ff0400720c */ /* 0x000fe40003f45270 */
[----:B0-----:R-:W-:-:S05]  /*0330*/  IADD3 R2, P3, PT, R2, 0x400, RZ ;  /* 0x0000040002027810 */ /* 0x001fca0007f7e0ff */
[----:B------:R-:W-:Y:S01]  /*0340*/  IMAD.X R5, RZ, RZ, R5, P3 ;  /* 0x000000ffff057224 */ /* 0x000fe200018e0605 */
[----:B--2--5:R-:W-:-:S04]  /*0350*/  FSETP.GEU.AND P1, PT, R0, R3, PT ;  /* 0x000000030000720b */ /* 0x024fc80003f2e000 */
[----:B------:R-:W-:Y:S01]  /*0360*/  FSEL R0, R3, R0, !P1 ;  /* 0x0000000003007208 */ /* 0x000fe20004800000 */
[----:B------:R-:W-:Y:S08]  /*0370*/  @P2 BRA `(.L_x_10) ;  /* 0xfffffffc00d82947 */ /* 0x000ff0000383ffff */
.L_x_9:
[----:B------:R-:W-:Y:S05]  /*0380*/  BSYNC.RECONVERGENT B2 ;  /* 0x0000000000027941 */ /* 0x000fea0003800200 */
.L_x_8:
[----:B------:R-:W-:Y:S05]  /*0390*/  @!P0 BRA `(.L_x_7) ;  /* 0x0000000400d88947 */ /* 0x000fea0003800000 */
[----:B------:R-:W-:Y:S01]  /*03a0*/  IMAD.IADD R2, R20, 0x1, -R9 ;  /* 0x0000000114027824 */ /* 0x000fe200078e0a09 */
[----:B------:R-:W-:Y:S01]  /*03b0*/  BSSY.RECONVERGENT B2, `(.L_x_11) ;  /* 0x0000041000027945 */ /* 0x000fe20003800200 */
[----:B------:R-:W-:-:S03]  /*03c0*/  PLOP3.LUT P0, PT, PT, PT, PT, 0x80, 0x8 ;  /* 0x000000000008781c */ /* 0x000fc60003f0f070 */
[----:B------:R-:W-:-:S13]  /*03d0*/  ISETP.GT.AND P1, PT, R2, 0xc00, PT ;  /* 0x00000c000200780c */ /* 0x000fda0003f24270 */
[----:B------:R-:W-:Y:S05]  /*03e0*/  @!P1 BRA `(.L_x_12) ;  /* 0x0000000000f49947 */ /* 0x000fea0003800000 */
[----:B------:R-:W-:Y:S01]  /*03f0*/  PLOP3.LUT P0, PT, PT, PT, PT, 0x8, 0x80 ;  /* 0x000000000080781c */ /* 0x000fe20003f0e170 */
[----:B------:R-:W-:-:S12]  /*0400*/  VIADD R6, R20, 0xfffff400 ;  /* 0xfffff40014067836 */ /* 0x000fd80000000000 */
.L_x_13:
[----:B------:R-:W0:Y:S02]  /*0410*/  LDC.64 R2, c[0x0][0x380] ;  /* 0x0000e000ff027b82 */ /* 0x000e240000000a00 */
[----:B0-----:R-:W-:-:S05]  /*0420*/  IMAD.WIDE R22, R9, 0x4, R2 ;  /* 0x0000000409167825 */ /* 0x001fca00078e0202 */
[----:B------:R-:W2:Y:S04]  /*0430*/  LDG.E.CONSTANT R11, desc[UR6][R22.64] ;  /* 0x00000006160b7981 */ /* 0x000ea8000c1e9900 */
[----:B------:R-:W3:Y:S04]  /*0440*/  LDG.E.CONSTANT R8, desc[UR6][R22.64+0x400] ;  /* 0x0004000616087981 */ /* 0x000ee8000c1e9900 */
[----:B------:R-:W4:Y:S01]  /*0450*/  LDG.E.CONSTANT R10, desc[UR6][R22.64+0x800] ;  /* 0x00080006160a7981 */ /* 0x000f22000c1e9900 */
[----:B------:R-:W-:-:S03]  /*0460*/  VIADD R27, R9, 0x400 ;  /* 0x00000400091b7836 */ /* 0x000fc60000000000 */
[----:B------:R0:W4:Y:S01]  /*0470*/  LDG.E.CONSTANT R15, desc[UR6][R22.64+0xc00] ;  /* 0x000c0006160f7981 */ /* 0x000122000c1e9900 */
[----:B------:R-:W-:-:S05]  /*0480*/  IMAD.WIDE R26, R27, 0x4, R2 ;  /* 0x000000041b1a7825 */ /* 0x000fca00078e0202 */
[----:B------:R-:W4:Y:S04]  /*0490*/  LDG.E.CONSTANT R14, desc[UR6][R26.64] ;  /* 0x000000061a0e7981 */ /* 0x000f28000c1e9900 */
[----:B------:R-:W4:Y:S04]  /*04a0*/  LDG.E.CONSTANT R13, desc[UR6][R26.64+0x400] ;  /* 0x000400061a0d7981 */ /* 0x000f28000c1e9900 */
[----:B------:R-:W4:Y:S01]  /*04b0*/  LDG.E.CONSTANT R12, desc[UR6][R26.64+0x800] ;  /* 0x000800061a0c7981 */ /* 0x000f22000c1e9900 */
[----:B------:R-:W-:-:S03]  /*04c0*/  VIADD R5, R9, 0x800 ;  /* 0x0000080009057836 */ /* 0x000fc60000000000 */
[----:B------:R-:W4:Y:S01]  /*04d0*/  LDG.E.CONSTANT R19, desc[UR6][R26.64+0xc00] ;  /* 0x000c00061a137981 */ /* 0x000f22000c1e9900 */
[----:B------:R-:W-:-:S05]  /*04e0*/  IMAD.WIDE R4, R5, 0x4, R2 ;  /* 0x0000000405047825 */ /* 0x000fca00078e0202 */
[----:B------:R-:W4:Y:S04]  /*04f0*/  LDG.E.CONSTANT R18, desc[UR6][R4.64] ;  /* 0x0000000604127981 */ /* 0x000f28000c1e9900 */
[----:B------:R-:W4:Y:S04]  /*0500*/  LDG.E.CONSTANT R17, desc[UR6][R4.64+0x400] ;  /* 0x0004000604117981 */ /* 0x000f28000c1e9900 */
[----:B------:R-:W4:Y:S01]  /*0510*/  LDG.E.CONSTANT R16, desc[UR6][R4.64+0x800] ;  /* 0x0008000604107981 */ /* 0x000f22000c1e9900 */
[----:B0-----:R-:W-:-:S03]  /*0520*/  VIADD R23, R9, 0xc00 ;  /* 0x00000c0009177836 */ /* 0x001fc60000000000 */
[----:B------:R-:W4:Y:S01]  /*0530*/  LDG.E.CONSTANT R21, desc[UR6][R4.64+0xc00] ;  /* 0x000c000604157981 */ /* 0x000f22000c1e9900 */
[----:B------:R-:W-:-:S05]  /*0540*/  IMAD.WIDE R2, R23, 0x4, R2 ;  /* 0x0000000417027825 */ /* 0x000fca00078e0202 */
[----:B------:R-:W4:Y:S04]  /*0550*/  LDG.E.CONSTANT R24, desc[UR6][R2.64] ;  /* 0x0000000602187981 */ /* 0x000f28000c1e9900 */
[----:B------:R-:W4:Y:S04]  /*0560*/  LDG.E.CONSTANT R23, desc[UR6][R2.64+0x400] ;  /* 0x0004000602177981 */ /* 0x000f28000c1e9900 */
[----:B------:R-:W4:Y:S04]  /*0570*/  LDG.E.CONSTANT R22, desc[UR6][R2.64+0x800] ;  /* 0x0008000602167981 */ /* 0x000f28000c1e9900 */
[----:B------:R-:W4:Y:S01]  /*0580*/  LDG.E.CONSTANT R25, desc[UR6][R2.64+0xc00] ;  /* 0x000c000602197981 */ /* 0x000f22000c1e9900 */
[----:B------:R-:W-:-:S05]  /*0590*/  VIADD R9, R9, 0x1000 ;  /* 0x0000100009097836 */ /* 0x000fca0000000000 */
[----:B------:R-:W-:Y:S02]  /*05a0*/  ISETP.GE.AND P2, PT, R9, R6, PT ;  /* 0x000000060900720c */ /* 0x000fe40003f46270 */
[----:B--2--5:R-:W-:-:S04]  /*05b0*/  FSETP.GEU.AND P1, PT, R0, R11, PT ;  /* 0x0000000b0000720b */ /* 0x024fc80003f2e000 */
[----:B------:R-:W-:-:S04]  /*05c0*/  FSEL R11, R11, R0, !P1 ;  /* 0x000000000b0b7208 */ /* 0x000fc80004800000 */
[----:B---3--:R-:W-:-:S04]  /*05d0*/  FSETP.GEU.AND P1, PT, R11, R8, PT ;  /* 0x000000080b00720b */ /* 0x008fc80003f2e000 */
[----:B------:R-:W-:-:S04]  /*05e0*/  FSEL R11, R8, R11, !P1 ;  /* 0x0000000b080b7208 */ /* 0x000fc80004800000 */
[----:B----4-:R-:W-:-:S04]  /*05f0*/  FSETP.GEU.AND P1, PT, R11, R10, PT ;  /* 0x0000000a0b00720b */ /* 0x010fc80003f2e000 */
[----:B------:R-:W-:-:S04]  /*0600*/  FSEL R10, R10, R11, !P1 ;  /* 0x0000000b0a0a7208 */ /* 0x000fc80004800000 */
[----:B------:R-:W-:-:S04]  /*0610*/  FSETP.GEU.AND P1, PT, R10, R15, PT ;  /* 0x0000000f0a00720b */ /* 0x000fc80003f2e000 */
        /* <DEDUP_REMOVED lines=24> */
[----:B------:R-:W-:Y:S01]  /*07a0*/  FSEL R0, R25, R0, !P1 ;  /* 0x0000000019007208 */ /* 0x000fe20004800000 */
[----:B------:R-:W-:Y:S08]  /*07b0*/  @!P2 BRA `(.L_x_13) ;  /* 0xfffffffc0014a947 */ /* 0x000ff0000383ffff */
.L_x_12:
[----:B------:R-:W-:Y:S05]  /*07c0*/  BSYNC.RECONVERGENT B2 ;  /* 0x0000000000027941 */ /* 0x000fea0003800200 */
.L_x_11:
[----:B------:R-:W-:Y:S01]  /*07d0*/  IMAD.IADD R2, R20, 0x1, -R9 ;  /* 0x0000000114027824 */ /* 0x000fe200078e0a09 */
[----:B------:R-:W-:Y:S04]  /*07e0*/  BSSY.RECONVERGENT B2, `(.L_x_14) ;  /* 0x0000021000027945 */ /* 0x000fe80003800200 */
[----:B------:R-:W-:-:S13]  /*07f0*/  ISETP.GT.AND P1, PT, R2, 0x400, PT ;  /* 0x000004000200780c */ /* 0x000fda0003f24270 */
[----:B------:R-:W-:Y:S05]  /*0800*/  @!P1 BRA `(.L_x_15) ;  /* 0x0000000000789947 */ /* 0x000fea0003800000 */
[----:B------:R-:W0:Y:S02]  /*0810*/  LDC.64 R4, c[0x0][0x380] ;  /* 0x0000e000ff047b82 */ /* 0x000e240000000a00 */
[----:B0-----:R-:W-:-:S05]  /*0820*/  IMAD.WIDE R2, R9, 0x4, R4 ;  /* 0x0000000409027825 */ /* 0x001fca00078e0204 */
[----:B------:R-:W2:Y:S04]  /*0830*/  LDG.E.CONSTANT R11, desc[UR6][R2.64] ;  /* 0x00000006020b7981 */ /* 0x000ea8000c1e9900 */
[----:B------:R-:W3:Y:S04]  /*0840*/  LDG.E.CONSTANT R13, desc[UR6][R2.64+0x400] ;  /* 0x00040006020d7981 */ /* 0x000ee8000c1e9900 */
[----:B------:R-:W4:Y:S01]  /*0850*/  LDG.E.CONSTANT R15, desc[UR6][R2.64+0x800] ;  /* 0x00080006020f7981 */ /* 0x000f22000c1e9900 */
[----:B------:R-:W-:-:S03]  /*0860*/  VIADD R19, R9, 0x400 ;  /* 0x0000040009137836 */ /* 0x000fc60000000000 */
[----:B------:R-:W4:Y:S01]  /*0870*/  LDG.E.CONSTANT R17, desc[UR6][R2.64+0xc00] ;  /* 0x000c000602117981 */ /* 0x000f22000c1e9900 */
[----:B------:R-:W-:-:S05]  /*0880*/  IMAD.WIDE R4, R19, 0x4, R4 ;  /* 0x0000000413047825 */ /* 0x000fca00078e0204 */
[----:B------:R-:W4:Y:S04]  /*0890*/  LDG.E.CONSTANT R19, desc[UR6][R4.64] ;  /* 0x0000000604137981 */ /* 0x000f28000c1e9900 */
[----:B------:R-:W4:Y:S04]  /*08a0*/  LDG.E.CONSTANT R21, desc[UR6][R4.64+0x400] ;  /* 0x0004000604157981 */ /* 0x000f28000c1e9900 */
[----:B------:R-:W4:Y:S04]  /*08b0*/  LDG.E.CONSTANT R23, desc[UR6][R4.64+0x800] ;  /* 0x0008000604177981 */ /* 0x000f28000c1e9900 */
[----:B------:R-:W4:Y:S01]  /*08c0*/  LDG.E.CONSTANT R25, desc[UR6][R4.64+0xc00] ;  /* 0x000c000604197981 */ /* 0x000f22000c1e9900 */
[----:B------:R-:W-:Y:S01]  /*08d0*/  VIADD R9, R9, 0x800 ;  /* 0x0000080009097836 */ /* 0x000fe20000000000 */
        /* <DEDUP_REMOVED lines=13> */
[----:B------:R-:W-:Y:S02]  /*09b0*/  FSEL R0, R23, R0, !P0 ;  /* 0x0000000017007208 */ /* 0x000fe40004000000 */
[----:B------:R-:W-:Y:S02]  /*09c0*/  PLOP3.LUT P0, PT, PT, PT, PT, 0x8, 0x80 ;  /* 0x000000000080781c */ /* 0x000fe40003f0e170 */
[----:B------:R-:W-:-:S04]  /*09d0*/  FSETP.GEU.AND P1, PT, R0, R25, PT ;  /* 0x000000190000720b */ /* 0x000fc80003f2e000 */
[----:B------:R-:W-:-:S09]  /*09e0*/  FSEL R0, R25, R0, !P1 ;  /* 0x0000000019007208 */ /* 0x000fd20004800000 */
.L_x_15:
[----:B------:R-:W-:Y:S05]  /*09f0*/  BSYNC.RECONVERGENT B2 ;  /* 0x0000000000027941 */ /* 0x000fea0003800200 */
.L_x_14:
[----:B------:R-:W-:-:S13]  /*0a00*/  ISETP.LT.OR P0, PT, R9, R20, P0 ;  /* 0x000000140900720c */ /* 0x000fda0000701670 */
[----:B------:R-:W-:Y:S05]  /*0a10*/  @!P0 BRA `(.L_x_7) ;  /* 0x0000000000388947 */ /* 0x000fea0003800000 */
[----:B------:R-:W0:Y:S02]  /*0a20*/  LDC.64 R2, c[0x0][0x380] ;  /* 0x0000e000ff027b82 */ /* 0x000e240000000a00 */
[----:B0-----:R-:W-:-:S05]  /*0a30*/  IMAD.WIDE R2, R9, 0x4, R2 ;  /* 0x0000000409027825 */ /* 0x001fca00078e0202 */
[----:B------:R-:W2:Y:S04]  /*0a40*/  LDG.E.CONSTANT R5, desc[UR6][R2.64] ;  /* 0x0000000602057981 */ /* 0x000ea8000c1e9900 */
[----:B------:R-:W3:Y:S04]  /*0a50*/  LDG.E.CONSTANT R9, desc[UR6][R2.64+0x400] ;  /* 0x0004000602097981 */ /* 0x000ee8000c1e9900 */
[----:B------:R-:W4:Y:S04]  /*0a60*/  LDG.E.CONSTANT R11, desc[UR6][R2.64+0x800] ;  /* 0x00080006020b7981 */ /* 0x000f28000c1e9900 */
[----:B------:R-:W4:Y:S01]  /*0a70*/  LDG.E.CONSTANT R13, desc[UR6][R2.64+0xc00] ;  /* 0x000c0006020d7981 */ /* 0x000f22000c1e9900 */
[----:B--2--5:R-:W-:-:S04]  /*0a80*/  FSETP.GEU.AND P0, PT, R0, R5, PT ;  /* 0x000000050000720b */ /* 0x024fc80003f0e000 */
[----:B------:R-:W-:-:S04]  /*0a90*/  FSEL R0, R5, R0, !P0 ;  /* 0x0000000005007208 */ /* 0x000fc80004000000 */
[----:B---3--:R-:W-:-:S04]  /*0aa0*/  FSETP.GEU.AND P0, PT, R0, R9, PT ;  /* 0x000000090000720b */ /* 0x008fc80003f0e000 */
[----:B------:R-:W-:-:S04]  /*0ab0*/  FSEL R0, R9, R0, !P0 ;  /* 0x0000000009007208 */ /* 0x000fc80004000000 */
[----:B----4-:R-:W-:-:S04]  /*0ac0*/  FSETP.GEU.AND P0, PT, R0, R11, PT ;  /* 0x0000000b0000720b */ /* 0x010fc80003f0e000 */
[----:B------:R-:W-:-:S04]  /*0ad0*/  FSEL R0, R11, R0, !P0 ;  /* 0x000000000b007208 */ /* 0x000fc80004000000 */
[----:B------:R-:W-:-:S04]  /*0ae0*/  FSETP.GEU.AND P0, PT, R0, R13, PT ;  /* 0x0000000d0000720b */ /* 0x000fc80003f0e000 */
[----:B------:R-:W-:-:S09]  /*0af0*/  FSEL R0, R13, R0, !P0 ;  /* 0x000000000d007208 */ /* 0x000fd20004000000 */
.L_x_7:
[----:B------:R-:W-:Y:S05]  /*0b00*/  BSYNC.RECONVERGENT B1 ;  /* 0x0000000000017941 */ /* 0x000fea0003800200 */
.L_x_6:
[----:B------:R-:W-:Y:S01]  /*0b10*/  ISETP.GE.AND P0, PT, R20, 0x100, PT ;  /* 0x000001001400780c */ /* 0x000fe20003f06270 */
[----:B-----5:R-:W-:-:S12]  /*0b20*/  IMAD.MOV.U32 R9, RZ, RZ, R0 ;  /* 0x000000ffff097224 */ /* 0x020fd800078e0000 */
[----:B------:R-:W-:Y:S05]  /*0b30*/  @!P0 BRA `(.L_x_16) ;  /* 0x0000000000dc8947 */ /* 0x000fea0003800000 */
[----:B------:R-:W1:Y:S01]  /*0b40*/  S2R R6, SR_LANEID ;  /* 0x0000000000067919 */ /* 0x000e620000000000 */
[----:B------:R-:W2:Y:S02]  /*0b50*/  SHFL.DOWN PT, R0, R9, 0x1, 0x1f ;  /* 0x08201f0009007f89 */ /* 0x000ea400000e0000 */
[C---:B--2---:R-:W-:Y:S02]  /*0b60*/  FSETP.GEU.AND P1, PT, R9.reuse, R0, PT ;  /* 0x000000000900720b */ /* 0x044fe40003f2e000 */
[----:B-1----:R-:W-:Y:S02]  /*0b70*/  ISETP.GT.AND P0, PT, R6, 0x1e, PT ;  /* 0x0000001e0600780c */ /* 0x002fe40003f04270 */
[----:B------:R-:W-:Y:S02]  /*0b80*/  FSEL R0, R0, R9, !P1 ;  /* 0x0000000900007208 */ /* 0x000fe40004800000 */
[----:B------:R-:W-:Y:S02]  /*0b90*/  ISETP.NE.AND P2, PT, R6, RZ, PT ;  /* 0x000000ff0600720c */ /* 0x000fe40003f45270 */
[----:B------:R-:W-:-:S02]  /*0ba0*/  FSEL R0, R9, R0, P0 ;  /* 0x0000000009007208 */ /* 0x000fc40000000000 */
[----:B------:R-:W-:-:S03]  /*0bb0*/  ISETP.GT.AND P0, PT, R6, 0x1d, PT ;  /* 0x0000001d0600780c */ /* 0x000fc60003f04270 */
[----:B0-----:R-:W0:Y:S06]  /*0bc0*/  SHFL.DOWN PT, R3, R0, 0x2, 0x1f ;  /* 0x08401f0000037f89 */ /* 0x001e2c00000e0000 */
[----:B------:R-:W1:Y:S01]  /*0bd0*/  @!P2 S2R R5, SR_CgaCtaId ;  /* 0x000000000005a919 */ /* 0x000e620000008800 */
[----:B------:R-:W-:Y:S02]  /*0be0*/  @!P2 MOV R4, 0x400 ;  /* 0x000004000004a802 */ /* 0x000fe40000000f00 */
[----:B------:R-:W-:-:S04]  /*0bf0*/  @!P2 SHF.R.U32.HI R2, RZ, 0x3, R7 ;  /* 0x00000003ff02a819 */ /* 0x000fc80000011607 */
[----:B------:R-:W-:Y:S02]  /*0c00*/  @!P2 LOP3.LUT R2, R2, 0x7c, RZ, 0xc0, !PT ;  /* 0x0000007c0202a812 */ /* 0x000fe400078ec0ff */
[----:B0-----:R-:W-:-:S04]  /*0c10*/  FSETP.GEU.AND P1, PT, R0, R3, PT ;  /* 0x000000030000720b */ /* 0x001fc80003f2e000 */
[----:B------:R-:W-:Y:S02]  /*0c20*/  @!P0 FSEL R0, R3, R0, !P1 ;  /* 0x0000000003008208 */ /* 0x000fe40004800000 */
[----:B------:R-:W-:-:S03]  /*0c30*/  ISETP.GT.AND P0, PT, R6, 0x1b, PT ;  /* 0x0000001b0600780c */ /* 0x000fc60003f04270 */
[----:B------:R-:W0:Y:S01]  /*0c40*/  SHFL.DOWN PT, R3, R0, 0x4, 0x1f ;  /* 0x08801f0000037f89 */ /* 0x000e2200000e0000 */
[----:B-1----:R-:W-:-:S05]  /*0c50*/  @!P2 LEA R5, R5, R4, 0x18 ;  /* 0x000000040505a211 */ /* 0x002fca00078ec0ff */
[----:B------:R-:W-:Y:S01]  /*0c60*/  @!P2 IMAD.IADD R2, R2, 0x1, R5 ;  /* 0x000000010202a824 */ /* 0x000fe200078e0205 */
[----:B0-----:R-:W-:-:S04]  /*0c70*/  FSETP.GEU.AND P1, PT, R0, R3, PT ;  /* 0x000000030000720b */ /* 0x001fc80003f2e000 */
[----:B------:R-:W-:Y:S02]  /*0c80*/  @!P0 FSEL R0, R3, R0, !P1 ;  /* 0x0000000003008208 */ /* 0x000fe40004800000 */
[----:B------:R-:W-:-:S03]  /*0c90*/  ISETP.GT.AND P0, PT, R6, 0x17, PT ;  /* 0x000000170600780c */ /* 0x000fc60003f04270 */
[----:B------:R-:W0:Y:S02]  /*0ca0*/  SHFL.DOWN PT, R3, R0, 0x8, 0x1f ;  /* 0x09001f0000037f89 */ /* 0x000e2400000e0000 */
[----:B0-----:R-:W-:-:S08]  /*0cb0*/  FSETP.GEU.AND P1, PT, R0, R3, PT ;  /* 0x000000030000720b */ /* 0x001fd00003f2e000 */
[----:B------:R-:W-:Y:S02]  /*0cc0*/  @!P0 FSEL R0, R3, R0, !P1 ;  /* 0x0000000003008208 */ /* 0x000fe40004800000 */
[----:B------:R-:W-:-:S03]  /*0cd0*/  ISETP.GT.AND P1, PT, R6, 0xf, PT ;  /* 0x0000000f0600780c */ /* 0x000fc60003f24270 */
[----:B------:R-:W0:Y:S02]  /*0ce0*/  SHFL.DOWN PT, R3, R0, 0x10, 0x1f ;  /* 0x0a001f0000037f89 */ /* 0x000e2400000e0000 */
[----:B0-----:R-:W-:-:S04]  /*0cf0*/  FSETP.GEU.AND P0, PT, R0, R3, PT ;  /* 0x000000030000720b */ /* 0x001fc80003f0e000 */
[----:B------:R-:W-:Y:S02]  /*0d00*/  FSEL R3, R3, R0, !P0 ;  /* 0x0000000003037208 */ /* 0x000fe40004000000 */
[----:B------:R-:W-:Y:S02]  /*0d10*/  ISETP.NE.AND P0, PT, R7, RZ, PT ;  /* 0x000000ff0700720c */ /* 0x000fe40003f05270 */
[----:B------:R-:W-:Y:S01]  /*0d20*/  FSEL R0, R0, R3, P1 ;  /* 0x0000000300007208 */ /* 0x000fe20000800000 */
[----:B------:R0:W-:Y:S01]  /*0d30*/  @!P2 STS [R2+0x8], R3 ;  /* 0x000008030200a388 */ /* 0x0001e20000000800 */
[----:B------:R-:W-:Y:S09]  /*0d40*/  BAR.SYNC.DEFER_BLOCKING 0x0 ;  /* 0x0000000000007b1d */ /* 0x000ff20000010000 */
[----:B0-----:R-:W-:Y:S05]  /*0d50*/  @P0 BRA `(.L_x_17) ;  /* 0x0000003c00e00947 */ /* 0x001fea0003800000 */
[----:B------:R-:W0:Y:S01]  /*0d60*/  S2UR UR5, SR_CgaCtaId ;  /* 0x00000000000579c3 */ /* 0x000e220000008800 */
[----:B------:R-:W-:Y:S02]  /*0d70*/  UMOV UR4, 0x400 ;  /* 0x0000040000047882 */ /* 0x000fe40000000000 */
[----:B0-----:R-:W-:-:S09]  /*0d80*/  ULEA UR4, UR5, UR4, 0x18 ;  /* 0x0000000405047291 */ /* 0x001fd2000f8ec0ff */
[----:B------:R-:W0:Y:S04]  /*0d90*/  LDS R3, [UR4+0xc] ;  /* 0x00000c04ff037984 */ /* 0x000e280008000800 */
[----:B------:R-:W1:Y:S04]  /*0da0*/  LDS.128 R4, [UR4+0x10] ;  /* 0x00001004ff047984 */ /* 0x000e680008000c00 */
[----:B------:R-:W2:Y:S01]  /*0db0*/  LDS.64 R8, [UR4+0x20] ;  /* 0x00002004ff087984 */ /* 0x000ea20008000a00 */
[----:B0-----:R-:W-:-:S04]  /*0dc0*/  FSETP.GEU.AND P1, PT, R0, R3, PT ;  /* 0x000000030000720b */ /* 0x001fc80003f2e000 */
[----:B------:R-:W-:-:S04]  /*0dd0*/  FSEL R3, R3, R0, !P1 ;  /* 0x0000000003037208 */ /* 0x000fc80004800000 */
[----:B-1----:R-:W-:-:S04]  /*0de0*/  FSETP.GEU.AND P1, PT, R3, R4, PT ;  /* 0x000000040300720b */ /* 0x002fc80003f2e000 */
[----:B------:R-:W-:-:S04]  /*0df0*/  FSEL R4, R4, R3, !P1 ;  /* 0x0000000304047208 */ /* 0x000fc80004800000 */
[----:B------:R-:W-:-:S04]  /*0e00*/  FSETP.GEU.AND P1, PT, R4, R5, PT ;  /* 0x000000050400720b */ /* 0x000fc80003f2e000 */
[----:B------:R-:W-:-:S04]  /*0e10*/  FSEL R5, R5, R4, !P1 ;  /* 0x0000000405057208 */ /* 0x000fc80004800000 */
[----:B------:R-:W-:-:S04]  /*0e20*/  FSETP.GEU.AND P1, PT, R5, R6, PT ;  /* 0x000000060500720b */ /* 0x000fc80003f2e000 */
[----:B------:R-:W-:-:S04]  /*0e30*/  FSEL R6, R6, R5, !P1 ;  /* 0x0000000506067208 */ /* 0x000fc80004800000 */
[----:B------:R-:W-:-:S04]  /*0e40*/  FSETP.GEU.AND P1, PT, R6, R7, PT ;  /* 0x000000070600720b */ /* 0x000fc80003f2e000 */
[----:B------:R-:W-:-:S04]  /*0e50*/  FSEL R7, R7, R6, !P1 ;  /* 0x0000000607077208 */ /* 0x000fc80004800000 */
[----:B--2---:R-:W-:-:S04]  /*0e60*/  FSETP.GEU.AND P1, PT, R7, R8, PT ;  /* 0x000000080700720b */ /* 0x004fc80003f2e000 */
[----:B------:R-:W-:-:S04]  /*0e70*/  FSEL R0, R8, R7, !P1 ;  /* 0x0000000708007208 */ /* 0x000fc80004800000 */
[----:B------:R-:W-:-:S04]  /*0e80*/  FSETP.GEU.AND P1, PT, R0, R9, PT ;  /* 0x000000090000720b */ /* 0x000fc80003f2e000 */
[----:B------:R-:W-:Y:S01]  /*0e90*/  FSEL R0, R9, R0, !P1 ;  /* 0x0000000009007208 */ /* 0x000fe20004800000 */
[----:B------:R-:W-:Y:S08]  /*0ea0*/  BRA `(.L_x_17) ;  /* 0x0000003c008c7947 */ /* 0x000ff00003800000 */
.L_x_16:
[----:B------:R-:W-:Y:S01]  /*0eb0*/  LOP3.LUT R0, R7, 0x3e0, RZ, 0xc0, !PT ;  /* 0x000003e007007812 */ /* 0x000fe200078ec0ff */
[----:B------:R-:W1:Y:S03]  /*0ec0*/  S2R R4, SR_LANEID ;  /* 0x0000000000047919 */ /* 0x000e660000000000 */
[----:B------:R-:W-:Y:S01]  /*0ed0*/  LOP3.LUT R5, RZ, R0, RZ, 0x33, !PT ;  /* 0x00000000ff057212 */ /* 0x000fe200078e33ff */
[----:B0-----:R-:W-:-:S04]  /*0ee0*/  VIADD R3, R0, 0x20 ;  /* 0x0000002000037836 */ /* 0x001fc80000000000 */
[----:B------:R-:W-:Y:S01]  /*0ef0*/  IMAD.IADD R5, R5, 0x1, R20 ;  /* 0x0000000105057824 */ /* 0x000fe200078e0214 */
[----:B------:R-:W-:-:S04]  /*0f00*/  ISETP.GT.AND P0, PT, R3, R20, PT ;  /* 0x000000140300720c */ /* 0x000fc80003f04270 */
[----:B------:R-:W-:-:S05]  /*0f10*/  SEL R5, R5, 0x1f, P0 ;  /* 0x0000001f05057807 */ /* 0x000fca0000000000 */
[----:B------:R-:W0:Y:S01]  /*0f20*/  SHFL.DOWN PT, R0, R9, 0x1, R5 ;  /* 0x0820000009007989 */ /* 0x000e2200000e0005 */
[C---:B-1----:R-:W-:Y:S01]  /*0f30*/  ISETP.GE.AND P0, PT, R4.reuse, R5, PT ;  /* 0x000000050400720c */ /* 0x042fe20003f06270 */
[----:B------:R-:W-:Y:S01]  /*0f40*/  VIADD R2, R4, 0x2 ;  /* 0x0000000204027836 */ /* 0x000fe20000000000 */
[----:B0-----:R-:W-:-:S11]  /*0f50*/  FSETP.GEU.AND P1, PT, R9, R0, PT ;  /* 0x000000000900720b */ /* 0x001fd60003f2e000 */
[----:B------:R-:W-:Y:S02]  /*0f60*/  @!P0 FSEL R9, R0, R9, !P1 ;  /* 0x0000000900098208 */ /* 0x000fe40004800000 */
[----:B------:R-:W-:Y:S01]  /*0f70*/  ISETP.GT.AND P0, PT, R2, R5, PT ;  /* 0x000000050200720c */ /* 0x000fe20003f04270 */
[----:B------:R-:W-:Y:S02]  /*0f80*/  VIADD R2, R4, 0x4 ;  /* 0x0000000404027836 */ /* 0x000fe40000000000 */
[----:B------:R-:W0:Y:S02]  /*0f90*/  SHFL.DOWN PT, R0, R9, 0x2, R5 ;  /* 0x0840000009007989 */ /* 0x000e2400000e0005 */
[----:B0-----:R-:W-:-:S08]  /*0fa0*/  FSETP.GEU.AND P1, PT, R9, R0, PT ;  /* 0x000000000900720b */ /* 0x001fd00003f2e000 */
[----:B------:R-:W-:Y:S02]  /*0fb0*/  @!P0 FSEL R9, R0, R9, !P1 ;  /* 0x0000000900098208 */ /* 0x000fe40004800000 */
[----:B------:R-:W-:Y:S01]  /*0fc0*/  ISETP.GT.AND P0, PT, R2, R5, PT ;  /* 0x000000050200720c */ /* 0x000fe20003f04270 */
[----:B------:R-:W-:Y:S02]  /*0fd0*/  VIADD R2, R4, 0x8 ;  /* 0x0000000804027836 */ /* 0x000fe40000000000 */
[----:B------:R-:W0:Y:S02]  /*0fe0*/  SHFL.DOWN PT, R0, R9, 0x4, R5 ;  /* 0x0880000009007989 */ /* 0x000e2400000e0005 */
[----:B0-----:R-:W-:-:S08]  /*0ff0*/  FSETP.GEU.AND P1, PT, R9, R0, PT ;  /* 0x000000000900720b */ /* 0x001fd00003f2e000 */
[----:B------:R-:W-:Y:S02]  /*1000*/  @!P0 FSEL R9, R0, R9, !P1 ;  /* 0x0000000900098208 */ /* 0x000fe40004800000 */
[----:B------:R-:W-:Y:S01]  /*1010*/  ISETP.GT.AND P1, PT, R2, R5, PT ;  /* 0x000000050200720c */ /* 0x000fe20003f24270 */
[C---:B------:R-:W-:Y:S01]  /*1020*/  VIADD R2, R4.reuse, 0x10 ;  /* 0x0000001004027836 */ /* 0x040fe20000000000 */
[----:B------:R-:W-:Y:S01]  /*1030*/  ISETP.NE.AND P0, PT, R4, RZ, PT ;  /* 0x000000ff0400720c */ /* 0x000fe20003f05270 */
[----:B------:R-:W0:-:S12]  /*1040*/  SHFL.DOWN PT, R0, R9, 0x8, R5 ;  /* 0x0900000009007989 */ /* 0x000e1800000e0005 */
[----:B------:R-:W1:Y:S01]  /*1050*/  @!P0 S2R R6, SR_CgaCtaId ;  /* 0x0000000000068919 */ /* 0x000e620000008800 */
[----:B------:R-:W-:Y:S02]  /*1060*/  @!P0 MOV R3, 0x400 ;  /* 0x0000040000038802 */ /* 0x000fe40000000f00 */
[----:B0-----:R-:W-:-:S04]  /*1070*/  FSETP.GEU.AND P2, PT, R9, R0, PT ;  /* 0x000000000900720b */ /* 0x001fc80003f4e000 */
[----:B------:R-:W-:Y:S02]  /*1080*/  @!P1 FSEL R9, R0, R9, !P2 ;  /* 0x0000000900099208 */ /* 0x000fe40005000000 */
[----:B------:R-:W-:Y:S02]  /*1090*/  ISETP.GT.AND P1, PT, R2, R5, PT ;  /* 0x000000050200720c */ /* 0x000fe40003f24270 */
[----:B------:R-:W-:Y:S01]  /*10a0*/  @!P0 SHF.R.U32.HI R2, RZ, 0x3, R7 ;  /* 0x00000003ff028819 */ /* 0x000fe20000011607 */
[----:B------:R-:W0:Y:S03]  /*10b0*/  SHFL.DOWN PT, R0, R9, 0x10, R5 ;  /* 0x0a00000009007989 */ /* 0x000e2600000e0005 */
[----:B------:R-:W-:Y:S02]  /*10c0*/  @!P0 LOP3.LUT R2, R2, 0x7c, RZ, 0xc0, !PT ;  /* 0x0000007c02028812 */ /* 0x000fe400078ec0ff */
[----:B-1----:R-:W-:-:S05]  /*10d0*/  @!P0 LEA R3, R6, R3, 0x18 ;  /* 0x0000000306038211 */ /* 0x002fca00078ec0ff */
[----:B------:R-:W-:Y:S01]  /*10e0*/  @!P0 IMAD.IADD R3, R2, 0x1, R3 ;  /* 0x0000000102038824 */ /* 0x000fe200078e0203 */
[----:B0-----:R-:W-:-:S04]  /*10f0*/  FSETP.GEU.AND P2, PT, R9, R0, PT ;  /* 0x000000000900720b */ /* 0x001fc80003f4e000 */
[----:B------:R-:W-:-:S05]  /*1100*/  @!P1 FSEL R9, R0, R9, !P2 ;  /* 0x0000000900099208 */ /* 0x000fca0005000000 */
[----:B------:R-:W-:-:S05]  /*1110*/  IMAD.MOV.U32 R0, RZ, RZ, R9 ;  /* 0x000000ffff007224 */ /* 0x000fca00078e0009 */
[----:B------:R0:W-:Y:S01]  /*1120*/  @!P0 STS [R3+0x8], R0 ;  /* 0x0000080003008388 */ /* 0x0001e20000000800 */
[----:B------:R-:W-:Y:S01]  /*1130*/  BAR.SYNC.DEFER_BLOCKING 0x0 ;  /* 0x0000000000007b1d */ /* 0x000fe20000010000 */
[----:B------:R-:W-:-:S13]  /*1140*/  ISETP.NE.AND P0, PT, R7, RZ, PT ;  /* 0x000000ff0700720c */ /* 0x000fda0003f05270 */
[----:B0-----:R-:W-:Y:S05]  /*1150*/  @P0 BRA `(.L_x_17) ;  /* 0x0000003800e00947 */ /* 0x001fea0003800000 */
[----:B------:R-:W0:Y:S01]  /*1160*/  S2UR UR5, SR_CgaCtaId ;  /* 0x00000000000579c3 */ /* 0x000e220000008800 */
[----:B------:R-:W-:Y:S01]  /*1170*/  UMOV UR4, 0x400 ;  /* 0x0000040000047882 */ /* 0x000fe20000000000 */
[C---:B------:R-:W-:Y:S02]  /*1180*/  ISETP.GT.AND P2, PT, R20.reuse, 0x20, PT ;  /* 0x000000201400780c */ /* 0x040fe40003f44270 */
[----:B------:R-:W-:Y:S01]  /*1190*/  ISETP.GT.AND P1, PT, R20, 0x40, PT ;  /* 0x000000401400780c */ /* 0x000fe20003f24270 */
[----:B0-----:R-:W-:-:S09]  /*11a0*/  ULEA UR4, UR5, UR4, 0x18 ;  /* 0x0000000405047291 */ /* 0x001fd2000f8ec0ff */
[----:B------:R-:W0:Y:S04]  /*11b0*/  LDS R3, [UR4+0xc] ;  /* 0x00000c04ff037984 */ /* 0x000e280008000800 */
[----:B------:R-:W1:Y:S04]  /*11c0*/  LDS.128 R4, [UR4+0x10] ;  /* 0x00001004ff047984 */ /* 0x000e680008000c00 */
[----:B------:R-:W2:Y:S01]  /*11d0*/  LDS.64 R8, [UR4+0x20] ;  /* 0x00002004ff087984 */ /* 0x000ea20008000a00 */
[----:B0-----:R-:W-:-:S04]  /*11e0*/  FSETP.GEU.AND P3, PT, R0, R3, PT ;  /* 0x000000030000720b */ /* 0x001fc80003f6e000 */
[----:B------:R-:W-:Y:S02]  /*11f0*/  @P2 FSEL R0, R3, R0, !P3 ;  /* 0x0000000003002208 */ /* 0x000fe40005800000 */
[----:B------:R-:W-:Y:S02]  /*1200*/  ISETP.GT.AND P2, PT, R20, 0x60, PT ;  /* 0x000000601400780c */ /* 0x000fe40003f44270 */
[----:B-1----:R-:W-:-:S04]  /*1210*/  FSETP.GEU.AND P3, PT, R0, R4, PT ;  /* 0x000000040000720b */ /* 0x002fc80003f6e000 */
[----:B------:R-:W-:Y:S02]  /*1220*/  @P1 FSEL R0, R4, R0, !P3 ;  /* 0x0000000004001208 */ /* 0x000fe40005800000 */
[----:B------:R-:W-:Y:S02]  /*1230*/  ISETP.GT.AND P1, PT, R20, 0x80, PT ;  /* 0x000000801400780c */ /* 0x000fe40003f24270 */
[----:B------:R-:W-:-:S04]  /*1240*/  FSETP.GEU.AND P3, PT, R0, R5, PT ;  /* 0x000000050000720b */ /* 0x000fc80003f6e000 */
        /* <DEDUP_REMOVED lines=8> */
[----:B--2---:R-:W-:-:S04]  /*12d0*/  FSETP.GEU.AND P3, PT, R0, R8, PT ;  /* 0x000000080000720b */ /* 0x004fc80003f6e000 */
[----:B------:R-:W-:-:S04]  /*12e0*/  @P1 FSEL R0, R8, R0, !P3 ;  /* 0x0000000008001208 */ /* 0x000fc80005800000 */
[----:B------:R-:W-:-:S04]  /*12f0*/  FSETP.GEU.AND P1, PT, R0, R9, PT ;  /* 0x000000090000720b */ /* 0x000fc80003f2e000 */
[----:B------:R-:W-:Y:S01]  /*1300*/  @P2 FSEL R0, R9, R0, !P1 ;  /* 0x0000000009002208 */ /* 0x000fe20004800000 */
[----:B------:R-:W-:Y:S08]  /*1310*/  BRA `(.L_x_17) ;  /* 0x0000003800707947 */ /* 0x000ff00003800000 */
.L_x_3:
[----:B------:R-:W0:Y:S01]  /*1320*/  S2R R0, SR_TID.X ;  /* 0x0000000000007919 */ /* 0x000e220000002100 */
[----:B------:R-:W1:Y:S01]  /*1330*/  LDC.64 R2, c[0x0][0x380] ;  /* 0x0000e000ff027b82 */ /* 0x000e620000000a00 */
[----:B0-----:R-:W-:-:S04]  /*1340*/  IMAD.SHL.U32 R5, R0, 0x4, RZ ;  /* 0x0000000400057824 */ /* 0x001fc800078e00ff */
[----:B-1----:R-:W-:-:S05]  /*1350*/  IMAD.WIDE.U32 R2, R5, 0x4, R2 ;  /* 0x0000000405027825 */ /* 0x002fca00078e0002 */
[----:B------:R-:W2:Y:S04]  /*1360*/  LDG.E.128.CONSTANT R4, desc[UR6][R2.64] ;  /* 0x0000000602047981 */ /* 0x000ea8000c1e9d00 */
[----:B------:R-:W3:Y:S04]  /*1370*/  LDG.E.128.CONSTANT R8, desc[UR6][R2.64+0x1000] ;  /* 0x0010000602087981 */ /* 0x000ee8000c1e9d00 */
[----:B------:R-:W4:Y:S04]  /*1380*/  LDG.E.128.CONSTANT R12, desc[UR6][R2.64+0x2000] ;  /* 0x00200006020c7981 */ /* 0x000f28000c1e9d00 */
[----:B------:R-:W5:Y:S01]  /*1390*/  LDG.E.128.CONSTANT R16, desc[UR6][R2.64+0x3000] ;  /* 0x0030000602107981 */ /* 0x000f62000c1e9d00 */
[----:B------:R-:W-:Y:S01]  /*13a0*/  IMAD.MOV.U32 R23, RZ, RZ, 0x1000 ;  /* 0x00001000ff177424 */ /* 0x000fe200078e00ff */
[----:B--2---:R-:W-:-:S02]  /*13b0*/  FSETP.GEU.AND P0, PT, R4, R5, PT ;  /* 0x000000050400720b */ /* 0x004fc40003f0e000 */
[----:B------:R-:W-:Y:S02]  /*13c0*/  FSETP.GEU.AND P1, PT, R6, R7, PT ;  /* 0x000000070600720b */ /* 0x000fe40003f2e000 */
[----:B---3--:R-:W-:Y:S02]  /*13d0*/  FSETP.GEU.AND P2, PT, R8, R9, PT ;  /* 0x000000090800720b */ /* 0x008fe40003f4e000 */
[----:B------:R-:W-:Y:S02]  /*13e0*/  FSETP.GEU.AND P3, PT, R10, R11, PT ;  /* 0x0000000b0a00720b */ /* 0x000fe40003f6e000 */
[----:B------:R-:W-:Y:S02]  /*13f0*/  FSEL R4, R5, R4, !P0 ;  /* 0x0000000405047208 */ /* 0x000fe40004000000 */
[----:B------:R-:W-:Y:S02]  /*1400*/  FSEL R7, R7, R6, !P1 ;  /* 0x0000000607077208 */ /* 0x000fe40004800000 */
[----:B------:R-:W-:-:S02]  /*1410*/  FSEL R8, R9, R8, !P2 ;  /* 0x0000000809087208 */ /* 0x000fc40005000000 */
[----:B------:R-:W-:Y:S02]  /*1420*/  FSEL R11, R11, R10, !P3 ;  /* 0x0000000a0b0b7208 */ /* 0x000fe40005800000 */
[----:B----4-:R-:W-:Y:S02]  /*1430*/  FSETP.GEU.AND P0, PT, R12, R13, PT ;  /* 0x0000000d0c00720b */ /* 0x010fe40003f0e000 */
[----:B------:R-:W-:Y:S02]  /*1440*/  FSETP.GEU.AND P1, PT, R14, R15, PT ;  /* 0x0000000f0e00720b */ /* 0x000fe40003f2e000 */
[----:B-----5:R-:W-:Y:S02]  /*1450*/  FSETP.GEU.AND P2, PT, R16, R17, PT ;  /* 0x000000111000720b */ /* 0x020fe40003f4e000 */
[----:B------:R-:W-:Y:S02]  /*1460*/  FSETP.GEU.AND P3, PT, R18, R19, PT ;  /* 0x000000131200720b */ /* 0x000fe40003f6e000 */
[----:B------:R-:W-:-:S02]  /*1470*/  FSEL R12, R13, R12, !P0 ;  /* 0x0000000c0d0c7208 */ /* 0x000fc40004000000 */
[----:B------:R-:W-:Y:S02]  /*1480*/  FSEL R15, R15, R14, !P1 ;  /* 0x0000000e0f0f7208 */ /* 0x000fe40004800000 */
[----:B------:R-:W-:Y:S02]  /*1490*/  FSEL R16, R17, R16, !P2 ;  /* 0x0000001011107208 */ /* 0x000fe40005000000 */
[----:B------:R-:W-:Y:S02]  /*14a0*/  FSEL R19, R19, R18, !P3 ;  /* 0x0000001213137208 */ /* 0x000fe40005800000 */
[----:B------:R-:W-:Y:S02]  /*14b0*/  FSETP.GEU.AND P2, PT, R12, R15, PT ;  /* 0x0000000f0c00720b */ /* 0x000fe40003f4e000 */
[----:B------:R-:W-:Y:S02]  /*14c0*/  FSETP.GEU.AND P3, PT, R16, R19, PT ;  /* 0x000000131000720b */ /* 0x000fe40003f6e000 */
[----:B------:R-:W-:-:S02]  /*14d0*/  FSETP.GEU.AND P1, PT, R8, R11, PT ;  /* 0x0000000b0800720b */ /* 0x000fc40003f2e000 */
[----:B------:R-:W-:Y:S02]  /*14e0*/  FSEL R12, R15, R12, !P2 ;  /* 0x0000000c0f0c7208 */ /* 0x000fe40005000000 */
[----:B------:R-:W-:Y:S02]  /*14f0*/  FSEL R19, R19, R16, !P3 ;  /* 0x0000001013137208 */ /* 0x000fe40005800000 */
[----:B------:R-:W-:Y:S02]  /*1500*/  FSEL R11, R11, R8, !P1 ;  /* 0x000000080b0b7208 */ /* 0x000fe40004800000 */
[----:B------:R-:W-:Y:S02]  /*1510*/  FSETP.GEU.AND P0, PT, R4, R7, PT ;  /* 0x000000070400720b */ /* 0x000fe40003f0e000 */
[----:B------:R-:W-:Y:S02]  /*1520*/  FSETP.GEU.AND P1, PT, R12, R19, PT ;  /* 0x000000130c00720b */ /* 0x000fe40003f2e000 */
[----:B------:R-:W-:-:S02]  /*1530*/  FSEL R4, R7, R4, !P0 ;  /* 0x0000000407047208 */ /* 0x000fc40004000000 */
[----:B------:R-:W-:Y:S02]  /*1540*/  FSEL R19, R19, R12, !P1 ;  /* 0x0000000c13137208 */ /* 0x000fe40004800000 */
[----:B------:R-:W-:Y:S02]  /*1550*/  ISETP.GE.U32.AND P1, PT, R20, 0x2000, PT ;  /* 0x000020001400780c */ /* 0x000fe40003f26070 */
[----:B------:R-:W-:-:S04]  /*1560*/  FSETP.GEU.AND P0, PT, R4, R11, PT ;  /* 0x0000000b0400720b */ /* 0x000fc80003f0e000 */
[----:B------:R-:W-:-:S04]  /*1570*/  FSEL R4, R11, R4, !P0 ;  /* 0x000000040b047208 */ /* 0x000fc80004000000 */
[----:B------:R-:W-:-:S04]  /*1580*/  FSETP.GEU.AND P0, PT, R4, R19, PT ;  /* 0x000000130400720b */ /* 0x000fc80003f0e000 */
[----:B------:R-:W-:Y:S01]  /*1590*/  FSEL R21, R19, R4, !P0 ;  /* 0x0000000413157208 */ /* 0x000fe20004000000 */
[----:B------:R-:W-:Y:S08]  /*15a0*/  @!P1 BRA `(.L_x_18) ;  /* 0x0000000000bc9947 */ /* 0x000ff00003800000 */
[----:B------:R-:W0:Y:S01]  /*15b0*/  LDC R24, c[0x0][0x390] ;  /* 0x0000e400ff187b82 */ /* 0x000e220000000800 */
[----:B------:R-:W-:Y:S02]  /*15c0*/  VIADD R22, R20, 0xfffff000 ;  /* 0xfffff00014167836 */ /* 0x000fe40000000000 */
[----:B------:R-:W-:-:S07]  /*15d0*/  IMAD.MOV.U32 R23, RZ, RZ, 0x1000 ;  /* 0x00001000ff177424 */ /* 0x000fce00078e00ff */
.L_x_20:
[----:B------:R-:W-:-:S05]  /*15e0*/  IMAD.WIDE R26, R23, 0x4, R2 ;  /* 0x00000004171a7825 */ /* 0x000fca00078e0202 */
[----:B------:R-:W2:Y:S04]  /*15f0*/  LDG.E.128.CONSTANT R8, desc[UR6][R26.64] ;  /* 0x000000061a087981 */ /* 0x000ea8000c1e9d00 */
[----:B------:R-:W3:Y:S04]  /*1600*/  LDG.E.128.CONSTANT R12, desc[UR6][R26.64+0x1000] ;  /* 0x001000061a0c7981 */ /* 0x000ee8000c1e9d00 */
[----:B------:R-:W4:Y:S04]  /*1610*/  LDG.E.128.CONSTANT R16, desc[UR6][R26.64+0x2000] ;  /* 0x002000061a107981 */ /* 0x000f28000c1e9d00 */
[----:B------:R-:W5:Y:S01]  /*1620*/  LDG.E.128.CONSTANT R4, desc[UR6][R26.64+0x3000] ;  /* 0x003000061a047981 */ /* 0x000f62000c1e9d00 */
[----:B0-----:R-:W-:Y:S01]  /*1630*/  IMAD.MOV.U32 R20, RZ, RZ, R24 ;  /* 0x000000ffff147224 */ /* 0x001fe200078e0018 */
        /* <DEDUP_REMOVED lines=14> */
[----:B------:R-:W-:Y:S01]  /*1720*/  FSEL R18, R4, R19, !P2 ;  /* 0x0000001304127208 */ /* 0x000fe20005000000 */
[----:B------:R-:W-:Y:S01]  /*1730*/  IMAD.IADD R4, R20, 0x1, -R23 ;  /* 0x0000000114047824 */ /* 0x000fe200078e0a17 */
[----:B------:R-:W-:Y:S02]  /*1740*/  FSEL R5, R6, R5, !P3 ;  /* 0x0000000506057208 */ /* 0x000fe40005800000 */
[----:B------:R-:W-:Y:S02]  /*1750*/  FSETP.GEU.AND P0, PT, R21, R8, PT ;  /* 0x000000081500720b */ /* 0x000fe40003f0e000 */
[----:B------:R-:W-:Y:S02]  /*1760*/  FSETP.GEU.AND P1, PT, R10, R13, PT ;  /* 0x0000000d0a00720b */ /* 0x000fe40003f2e000 */
[----:B------:R-:W-:-:S02]  /*1770*/  FSETP.GEU.AND P2, PT, R14, R17, PT ;  /* 0x000000110e00720b */ /* 0x000fc40003f4e000 */
[----:B------:R-:W-:Y:S02]  /*1780*/  FSETP.GEU.AND P3, PT, R18, R5, PT ;  /* 0x000000051200720b */ /* 0x000fe40003f6e000 */
[----:B------:R-:W-:Y:S02]  /*1790*/  FSEL R8, R8, R21, !P0 ;  /* 0x0000001508087208 */ /* 0x000fe40004000000 */
[----:B------:R-:W-:Y:S02]  /*17a0*/  FSEL R13, R13, R10, !P1 ;  /* 0x0000000a0d0d7208 */ /* 0x000fe40004800000 */
[----:B------:R-:W-:Y:S02]  /*17b0*/  FSEL R14, R17, R14, !P2 ;  /* 0x0000000e110e7208 */ /* 0x000fe40005000000 */
[----:B------:R-:W-:Y:S02]  /*17c0*/  FSEL R5, R5, R18, !P3 ;  /* 0x0000001205057208 */ /* 0x000fe40005800000 */
[----:B------:R-:W-:-:S02]  /*17d0*/  FSETP.GEU.AND P0, PT, R8, R13, PT ;  /* 0x0000000d0800720b */ /* 0x000fc40003f0e000 */
[----:B------:R-:W-:Y:S02]  /*17e0*/  FSETP.GEU.AND P1, PT, R14, R5, PT ;  /* 0x000000050e00720b */ /* 0x000fe40003f2e000 */
[----:B------:R-:W-:Y:S02]  /*17f0*/  FSEL R8, R13, R8, !P0 ;  /* 0x000000080d087208 */ /* 0x000fe40004000000 */
[----:B------:R-:W-:Y:S02]  /*1800*/  FSEL R5, R5, R14, !P1 ;  /* 0x0000000e05057208 */ /* 0x000fe40004800000 */
[----:B------:R-:W-:Y:S02]  /*1810*/  ISETP.GE.AND P1, PT, R4, 0x1000, PT ;  /* 0x000010000400780c */ /* 0x000fe40003f26270 */
[----:B------:R-:W-:-:S04]  /*1820*/  FSETP.GEU.AND P0, PT, R8, R5, PT ;  /* 0x000000050800720b */ /* 0x000fc80003f0e000 */
[----:B------:R-:W-:-:S04]  /*1830*/  FSEL R5, R5, R8, !P0 ;  /* 0x0000000805057208 */ /* 0x000fc80004000000 */
[----:B------:R-:W-:-:S04]  /*1840*/  FSETP.GEU.AND P0, PT, R5, R7, PT ;  /* 0x000000070500720b */ /* 0x000fc80003f0e000 */
[----:B------:R-:W-:Y:S01]  /*1850*/  FSEL R21, R7, R5, !P0 ;  /* 0x0000000507157208 */ /* 0x000fe20004000000 */
[----:B------:R-:W-:Y:S08]  /*1860*/  @!P1 BRA `(.L_x_19) ;  /* 0x00000008009c9947 */ /* 0x000ff00003800000 */
[----:B------:R-:W-:-:S05]  /*1870*/  VIADD R23, R23, 0x1000 ;  /* 0x0000100017177836 */ /* 0x000fca0000000000 */
[----:B------:R-:W-:-:S13]  /*1880*/  ISETP.GT.AND P0, PT, R23, R22, PT ;  /* 0x000000161700720c */ /* 0x000fda0003f04270 */
[----:B------:R-:W-:Y:S05]  /*1890*/  @!P0 BRA `(.L_x_20) ;  /* 0xfffffffc00508947 */ /* 0x000fea000383ffff */
.L_x_18:
[----:B------:R-:W-:-:S13]  /*18a0*/  ISETP.GE.AND P0, PT, R23, R20, PT ;  /* 0x000000141700720c */ /* 0x000fda0003f06270 */
[----:B------:R-:W-:Y:S05]  /*18b0*/  @P0 BRA `(.L_x_19) ;  /* 0x0000000800880947 */ /* 0x000fea0003800000 */
[----:B------:R-:W-:Y:S01]  /*18c0*/  IMAD.IADD R9, R20, 0x1, -R23 ;  /* 0x0000000114097824 */ /* 0x000fe200078e0a17 */
[----:B------:R-:W-:Y:S04]  /*18d0*/  BSSY.RECONVERGENT B1, `(.L_x_19) ;  /* 0x00000a0000017945 */ /* 0x000fe80003800200 */
[----:B------:R-:W-:-:S13]  /*18e0*/  ISETP.GE.AND P0, PT, R0, R9, PT ;  /* 0x000000090000720c */ /* 0x000fda0003f06270 */
[----:B------:R-:W-:Y:S05]  /*18f0*/  @P0 BRA `(.L_x_21) ;  /* 0x0000000800740947 */ /* 0x000fea0003800000 */
[----:B------:R-:W-:Y:S01]  /*1900*/  LOP3.LUT R2, RZ, R0, RZ, 0x33, !PT ;  /* 0x00000000ff027212 */ /* 0x000fe200078e33ff */
[----:B------:R-:W-:Y:S01]  /*1910*/  BSSY.RECONVERGENT B2, `(.L_x_22) ;  /* 0x0000016000027945 */ /* 0x000fe20003800200 */
[----:B------:R-:W-:Y:S02]  /*1920*/  IMAD.MOV.U32 R8, RZ, RZ, R0 ;  /* 0x000000ffff087224 */ /* 0x000fe400078e0000 */
[----:B------:R-:W-:-:S04]  /*1930*/  IADD3 R2, PT, PT, -R23, R20, R2 ;  /* 0x0000001417027210 */ /* 0x000fc80007ffe102 */
[C---:B------:R-:W-:Y:S02]  /*1940*/  LOP3.LUT R3, R2.reuse, 0x300, RZ, 0xc0, !PT ;  /* 0x0000030002037812 */ /* 0x040fe400078ec0ff */
[----:B------:R-:W-:Y:S02]  /*1950*/  ISETP.GE.U32.AND P2, PT, R2, 0x300, PT ;  /* 0x000003000200780c */ /* 0x000fe40003f46070 */
[----:B------:R-:W-:-:S13]  /*1960*/  ISETP.NE.AND P0, PT, R3, 0x300, PT ;  /* 0x000003000300780c */ /* 0x000fda0003f05270 */
[----:B------:R-:W-:Y:S05]  /*1970*/  @!P0 BRA `(.L_x_23) ;  /* 0x00000000003c8947 */ /* 0x000fea0003800000 */
[----:B------:R-:W0:Y:S01]  /*1980*/  LDC.64 R4, c[0x0][0x380] ;  /* 0x0000e000ff047b82 */ /* 0x000e220000000a00 */
[----:B------:R-:W-:Y:S01]  /*1990*/  LEA.HI R2, R2, 0x1, RZ, 0x18 ;  /* 0x0000000102027811 */ /* 0x000fe200078fc0ff */
[----:B------:R-:W-:Y:S02]  /*19a0*/  IMAD.IADD R7, R0, 0x1, R23 ;  /* 0x0000000100077824 */ /* 0x000fe400078e0217 */
[----:B------:R-:W-:Y:S01]  /*19b0*/  IMAD.MOV.U32 R8, RZ, RZ, R0 ;  /* 0x000000ffff087224 */ /* 0x000fe200078e0000 */
[----:B------:R-:W-:-:S05]  /*19c0*/  LOP3.LUT R2, R2, 0x3, RZ, 0xc0, !PT ;  /* 0x0000000302027812 */ /* 0x000fca00078ec0ff */
[----:B------:R-:W-:-:S07]  /*19d0*/  IMAD.MOV R6, RZ, RZ, -R2 ;  /* 0x000000ffff067224 */ /* 0x000fce00078e0a02 */
.L_x_24:
[----:B0-----:R-:W-:-:S06]  /*19e0*/  IMAD.WIDE.U32 R2, R7, 0x4, R4 ;  /* 0x0000000407027825 */ /* 0x001fcc00078e0004 */
[----:B------:R-:W2:Y:S01]  /*19f0*/  LDG.E.CONSTANT R2, desc[UR6][R2.64] ;  /* 0x0000000602027981 */ /* 0x000ea2000c1e9900 */
[----:B------:R-:W-:Y:S02]  /*1a00*/  VIADD R6, R6, 0x1 ;  /* 0x0000000106067836 */ /* 0x000fe40000000000 */
[----:B------:R-:W-:Y:S02]  /*1a10*/  VIADD R8, R8, 0x100 ;  /* 0x0000010008087836 */ /* 0x000fe40000000000 */
[----:B------:R-:W-:Y:S01]  /*1a20*/  VIADD R7, R7, 0x100 ;  /* 0x0000010007077836 */ /* 0x000fe20000000000 */
[----:B------:R-:W-:Y:S02]  /*1a30*/  ISETP.NE.AND P1, PT, R6, RZ, PT ;  /* 0x000000ff0600720c */ /* 0x000fe40003f25270 */
[----:B--2---:R-:W-:-:S04]  /*1a40*/  FSETP.GEU.AND P0, PT, R21, R2, PT ;  /* 0x000000021500720b */ /* 0x004fc80003f0e000 */
[----:B------:R-:W-:-:S07]  /*1a50*/  FSEL R21, R2, R21, !P0 ;  /* 0x0000001502157208 */ /* 0x000fce0004000000 */
[----:B------:R-:W-:Y:S05]  /*1a60*/  @P1 BRA `(.L_x_24) ;  /* 0xfffffffc00dc1947 */ /* 0x000fea000383ffff */
.L_x_23:
[----:B------:R-:W-:Y:S05]  /*1a70*/  BSYNC.RECONVERGENT B2 ;  /* 0x0000000000027941 */ /* 0x000fea0003800200 */
.L_x_22:
[----:B------:R-:W-:Y:S05]  /*1a80*/  @!P2 BRA `(.L_x_21) ;  /* 0x000000080010a947 */ /* 0x000fea0003800000 */
[----:B------:R-:W0:Y:S01]  /*1a90*/  LDCU.64 UR4, c[0x0][0x380] ;  /* 0x00007000ff0477ac */ /* 0x000e220008000a00 */
[----:B------:R-:W-:Y:S01]  /*1aa0*/  IMAD.IADD R5, R9, 0x1, -R8 ;  /* 0x0000000109057824 */ /* 0x000fe200078e0a08 */
[C---:B------:R-:W-:Y:S01]  /*1ab0*/  IADD3 R3, P0, PT, R8.reuse, R23, RZ ;  /* 0x0000001708037210 */ /* 0x040fe20007f1e0ff */
[----:B------:R-:W-:Y:S01]  /*1ac0*/  BSSY.RECONVERGENT B2, `(.L_x_25) ;  /* 0x000004a000027945 */ /* 0x000fe20003800200 */
[----:B------:R-:W-:Y:S02]  /*1ad0*/  IMAD.IADD R11, R8, 0x1, R23 ;  /* 0x00000001080b7824 */ /* 0x000fe400078e0217 */
[----:B------:R-:W-:Y:S01]  /*1ae0*/  ISETP.GT.AND P1, PT, R5, 0xc00, PT ;  /* 0x00000c000500780c */ /* 0x000fe20003f24270 */
[----:B------:R-:W-:Y:S01]  /*1af0*/  IMAD.X R4, RZ, RZ, RZ, P0 ;  /* 0x000000ffff047224 */ /* 0x000fe200000e06ff */
[----:B0-----:R-:W-:-:S04]  /*1b00*/  LEA R2, P0, R3, UR4, 0x2 ;  /* 0x0000000403027c11 */ /* 0x001fc8000f8010ff */
[----:B------:R-:W-:Y:S02]  /*1b10*/  LEA.HI.X R3, R3, UR5, R4, 0x2, P0 ;  /* 0x0000000503037c11 */ /* 0x000fe400080f1404 */
[----:B------:R-:W-:-:S05]  /*1b20*/  IADD3 R2, P0, PT, R2, 0x800, RZ ;  /* 0x0000080002027810 */ /* 0x000fca0007f1e0ff */
[----:B------:R-:W-:Y:S01]  /*1b30*/  IMAD.X R3, RZ, RZ, R3, P0 ;  /* 0x000000ffff037224 */ /* 0x000fe200000e0603 */
[----:B------:R-:W-:Y:S01]  /*1b40*/  PLOP3.LUT P0, PT, PT, PT, PT, 0x80, 0x8 ;  /* 0x000000000008781c */ /* 0x000fe20003f0f070 */
[----:B------:R-:W-:-:S12]  /*1b50*/  @!P1 BRA `(.L_x_26) ;  /* 0x0000000400009947 */ /* 0x000fd80003800000 */
[----:B------:R-:W-:Y:S01]  /*1b60*/  PLOP3.LUT P0, PT, PT, PT, PT, 0x8, 0x80 ;  /* 0x000000000080781c */ /* 0x000fe20003f0e170 */
[----:B------:R-:W-:-:S12]  /*1b70*/  VIADD R13, R9, 0xfffff400 ;  /* 0xfffff400090d7836 */ /* 0x000fd80000000000 */
.L_x_27:
[----:B------:R-:W0:Y:S01]  /*1b80*/  LDC.64 R4, c[0x0][0x380] ;  /* 0x0000e000ff047b82 */ /* 0x000e220000000a00 */
[----:B------:R-:W2:Y:S04]  /*1b90*/  LDG.E.CONSTANT R12, desc[UR6][R2.64+-0x400] ;  /* 0xfffc0006020c7981 */ /* 0x000ea8000c1e9900 */
[----:B------:R-:W3:Y:S01]  /*1ba0*/  LDG.E.CONSTANT R19, desc[UR6][R2.64] ;  /* 0x0000000602137981 */ /* 0x000ee2000c1e9900 */
[----:B------:R-:W-:-:S03]  /*1bb0*/  VIADD R25, R11, 0x400 ;  /* 0x000004000b197836 */ /* 0x000fc60000000000 */
[----:B------:R-:W4:Y:S04]  /*1bc0*/  LDG.E.CONSTANT R18, desc[UR6][R2.64+0x400] ;  /* 0x0004000602127981 */ /* 0x000f28000c1e9900 */
[----:B------:R-:W5:Y:S04]  /*1bd0*/  LDG.E.CONSTANT R16, desc[UR6][R2.64+0xc00] ;  /* 0x000c000602107981 */ /* 0x000f68000c1e9900 */
[----:B------:R-:W5:Y:S01]  /*1be0*/  LDG.E.CONSTANT R15, desc[UR6][R2.64+0x1000] ;  /* 0x00100006020f7981 */ /* 0x000f62000c1e9900 */
[----:B------:R-:W-:-:S03]  /*1bf0*/  VIADD R23, R11, 0x800 ;  /* 0x000008000b177836 */ /* 0x000fc60000000000 */
[----:B------:R-:W5:Y:S01]  /*1c00*/  LDG.E.CONSTANT R14, desc[UR6][R2.64+0x1400] ;  /* 0x00140006020e7981 */ /* 0x000f62000c1e9900 */
[----:B0-----:R-:W-:-:S03]  /*1c10*/  IMAD.WIDE.U32 R6, R11, 0x4, R4 ;  /* 0x000000040b067825 */ /* 0x001fc600078e0004 */
[----:B------:R-:W5:Y:S04]  /*1c20*/  LDG.E.CONSTANT R22, desc[UR6][R2.64+0x2000] ;  /* 0x0020000602167981 */ /* 0x000f68000c1e9900 */
[----:B------:R0:W2:Y:S01]  /*1c30*/  LDG.E.CONSTANT R10, desc[UR6][R6.64] ;  /* 0x00000006060a7981 */ /* 0x0000a2000c1e9900 */
[----:B------:R-:W-:-:S03]  /*1c40*/  IMAD.WIDE.U32 R24, R25, 0x4, R4 ;  /* 0x0000000419187825 */ /* 0x000fc600078e0004 */
[----:B------:R-:W5:Y:S04]  /*1c50*/  LDG.E.CONSTANT R20, desc[UR6][R2.64+0x2400] ;  /* 0x0024000602147981 */ /* 0x000f68000c1e9900 */
[----:B------:R-:W5:Y:S01]  /*1c60*/  LDG.E.CONSTANT R17, desc[UR6][R24.64] ;  /* 0x0000000618117981 */ /* 0x000f62000c1e9900 */
[----:B0-----:R-:W-:-:S03]  /*1c70*/  IMAD.WIDE.U32 R6, R23, 0x4, R4 ;  /* 0x0000000417067825 */ /* 0x001fc600078e0004 */
[----:B------:R-:W5:Y:S04]  /*1c80*/  LDG.E.CONSTANT R23, desc[UR6][R2.64+0x1c00] ;  /* 0x001c000602177981 */ /* 0x000f68000c1e9900 */
[----:B------:R-:W5:Y:S01]  /*1c90*/  LDG.E.CONSTANT R6, desc[UR6][R6.64] ;  /* 0x0000000606067981 */ /* 0x000f62000c1e9900 */
[----:B------:R-:W-:-:S03]  /*1ca0*/  VIADD R27, R11, 0xc00 ;  /* 0x00000c000b1b7836 */ /* 0x000fc60000000000 */
[----:B------:R-:W5:Y:S01]  /*1cb0*/  LDG.E.CONSTANT R26, desc[UR6][R2.64+0x2c00] ;  /* 0x002c0006021a7981 */ /* 0x000f62000c1e9900 */
[----:B------:R-:W-:-:S03]  /*1cc0*/  IMAD.WIDE.U32 R4, R27, 0x4, R4 ;  /* 0x000000041b047825 */ /* 0x000fc600078e0004 */
[----:B------:R-:W5:Y:S04]  /*1cd0*/  LDG.E.CONSTANT R25, desc[UR6][R2.64+0x3000] ;  /* 0x0030000602197981 */ /* 0x000f68000c1e9900 */
[----:B------:R-:W5:Y:S04]  /*1ce0*/  LDG.E.CONSTANT R4, desc[UR6][R4.64] ;  /* 0x0000000604047981 */ /* 0x000f68000c1e9900 */
[----:B------:R0:W5:Y:S01]  /*1cf0*/  LDG.E.CONSTANT R24, desc[UR6][R2.64+0x3400] ;  /* 0x0034000602187981 */ /* 0x000162000c1e9900 */
[----:B------:R-:W-:-:S05]  /*1d00*/  VIADD R8, R8, 0x1000 ;  /* 0x0000100008087836 */ /* 0x000fca0000000000 */
[----:B------:R-:W-:Y:S02]  /*1d10*/  ISETP.GE.AND P2, PT, R8, R13, PT ;  /* 0x0000000d0800720c */ /* 0x000fe40003f46270 */
[----:B0-----:R-:W-:Y:S01]  /*1d20*/  IADD3 R2, P3, PT, R2, 0x4000, RZ ;  /* 0x0000400002027810 */ /* 0x001fe20007f7e0ff */
[----:B------:R-:W-:-:S04]  /*1d30*/  VIADD R11, R11, 0x1000 ;  /* 0x000010000b0b7836 */ /* 0x000fc80000000000 */
[----:B------:R-:W-:Y:S01]  /*1d40*/  IMAD.X R3, RZ, RZ, R3, P3 ;  /* 0x000000ffff037224 */ /* 0x000fe200018e0603 */
[----:B--2---:R-:W-:-:S04]  /*1d50*/  FSETP.GEU.AND P1, PT, R21, R10, PT ;  /* 0x0000000a1500720b */ /* 0x004fc80003f2e000 */
[----:B------:R-:W-:-:S04]  /*1d60*/  FSEL R21, R10, R21, !P1 ;  /* 0x000000150a157208 */ /* 0x000fc80004800000 */
[----:B------:R-:W-:-:S04]  /*1d70*/  FSETP.GEU.AND P1, PT, R21, R12, PT ;  /* 0x0000000c1500720b */ /* 0x000fc80003f2e000 */
[----:B------:R-:W-:-:S04]  /*1d80*/  FSEL R12, R12, R21, !P1 ;  /* 0x000000150c0c7208 */ /* 0x000fc80004800000 */
[----:B---3--:R-:W-:-:S04]  /*1d90*/  FSETP.GEU.AND P1, PT, R12, R19, PT ;  /* 0x000000130c00720b */ /* 0x008fc80003f2e000 */
[----:B------:R-:W-:-:S04]  /*1da0*/  FSEL R19, R19, R12, !P1 ;  /* 0x0000000c13137208 */ /* 0x000fc80004800000 */
[----:B----4-:R-:W-:-:S04]  /*1db0*/  FSETP.GEU.AND P1, PT, R19, R18, PT ;  /* 0x000000121300720b */ /* 0x010fc80003f2e000 */
[----:B------:R-:W-:-:S04]  /*1dc0*/  FSEL R18, R18, R19, !P1 ;  /* 0x0000001312127208 */ /* 0x000fc80004800000 */
[----:B-----5:R-:W-:-:S04]  /*1dd0*/  FSETP.GEU.AND P1, PT, R18, R17, PT ;  /* 0x000000111200720b */ /* 0x020fc80003f2e000 */
        /* <DEDUP_REMOVED lines=24> */
.L_x_26:
[----:B------:R-:W-:Y:S05]  /*1f60*/  BSYNC.RECONVERGENT B2 ;  /* 0x0000000000027941 */ /* 0x000fea0003800200 */
.L_x_25:
[----:B------:R-:W-:Y:S01]  /*1f70*/  IMAD.IADD R4, R9, 0x1, -R8 ;  /* 0x0000000109047824 */ /* 0x000fe200078e0a08 */
[----:B------:R-:W-:Y:S04]  /*1f80*/  BSSY.RECONVERGENT B2, `(.L_x_28) ;  /* 0x0000024000027945 */ /* 0x000fe80003800200 */
[----:B------:R-:W-:-:S13]  /*1f90*/  ISETP.GT.AND P1, PT, R4, 0x400, PT ;  /* 0x000004000400780c */ /* 0x000fda0003f24270 */
[----:B------:R-:W-:Y:S05]  /*1fa0*/  @!P1 BRA `(.L_x_29) ;  /* 0x0000000000849947 */ /* 0x000fea0003800000 */
[----:B------:R-:W0:Y:S01]  /*1fb0*/  LDC.64 R6, c[0x0][0x380] ;  /* 0x0000e000ff067b82 */ /* 0x000e220000000a00 */
[----:B------:R-:W2:Y:S04]  /*1fc0*/  LDG.E.CONSTANT R13, desc[UR6][R2.64+-0x400] ;  /* 0xfffc0006020d7981 */ /* 0x000ea8000c1e9900 */
[----:B------:R-:W3:Y:S01]  /*1fd0*/  LDG.E.CONSTANT R15, desc[UR6][R2.64] ;  /* 0x00000006020f7981 */ /* 0x000ee2000c1e9900 */
[----:B------:R-:W-:-:S03]  /*1fe0*/  VIADD R19, R11, 0x400 ;  /* 0x000004000b137836 */ /* 0x000fc60000000000 */
[----:B------:R-:W4:Y:S04]  /*1ff0*/  LDG.E.CONSTANT R17, desc[UR6][R2.64+0x400] ;  /* 0x0004000602117981 */ /* 0x000f28000c1e9900 */
[----:B------:R-:W5:Y:S04]  /*2000*/  LDG.E.CONSTANT R23, desc[UR6][R2.64+0x1000] ;  /* 0x0010000602177981 */ /* 0x000f68000c1e9900 */
[----:B------:R-:W5:Y:S01]  /*2010*/  LDG.E.CONSTANT R25, desc[UR6][R2.64+0x1400] ;  /* 0x0014000602197981 */ /* 0x000f62000c1e9900 */
[----:B0-----:R-:W-:-:S06]  /*2020*/  IMAD.WIDE.U32 R4, R11, 0x4, R6 ;  /* 0x000000040b047825 */ /* 0x001fcc00078e0006 */
[----:B------:R-:W2:Y:S01]  /*2030*/  LDG.E.CONSTANT R4, desc[UR6][R4.64] ;  /* 0x0000000604047981 */ /* 0x000ea2000c1e9900 */
[----:B------:R-:W-:-:S03]  /*2040*/  IMAD.WIDE.U32 R6, R19, 0x4, R6 ;  /* 0x0000000413067825 */ /* 0x000fc600078e0006 */
[----:B------:R0:W5:Y:S04]  /*2050*/  LDG.E.CONSTANT R19, desc[UR6][R2.64+0xc00] ;  /* 0x000c000602137981 */ /* 0x000168000c1e9900 */
[----:B------:R-:W5:Y:S01]  /*2060*/  LDG.E.CONSTANT R7, desc[UR6][R6.64] ;  /* 0x0000000606077981 */ /* 0x000f62000c1e9900 */
[----:B------:R-:W-:Y:S01]  /*2070*/  VIADD R8, R8, 0x800 ;  /* 0x0000080008087836 */ /* 0x000fe20000000000 */
        /* <DEDUP_REMOVED lines=17> */
[----:B------:R-:W-:Y:S02]  /*2190*/  FSETP.GEU.AND P1, PT, R4, R25, PT ;  /* 0x000000190400720b */ /* 0x000fe40003f2e000 */
[----:B------:R-:W-:Y:S02]  /*21a0*/  PLOP3.LUT P0, PT, PT, PT, PT, 0x8, 0x80 ;  /* 0x000000000080781c */ /* 0x000fe40003f0e170 */
[----:B------:R-:W-:-:S11]  /*21b0*/  FSEL R21, R25, R4, !P1 ;  /* 0x0000000419157208 */ /* 0x000fd60004800000 */
.L_x_29:
[----:B------:R-:W-:Y:S05]  /*21c0*/  BSYNC.RECONVERGENT B2 ;  /* 0x0000000000027941 */ /* 0x000fea0003800200 */
.L_x_28:
[----:B------:R-:W-:-:S13]  /*21d0*/  ISETP.LT.OR P0, PT, R8, R9, P0 ;  /* 0x000000090800720c */ /* 0x000fda0000701670 */
[----:B------:R-:W-:Y:S05]  /*21e0*/  @!P0 BRA `(.L_x_21) ;  /* 0x0000000000388947 */ /* 0x000fea0003800000 */
[----:B------:R-:W0:Y:S01]  /*21f0*/  LDC.64 R4, c[0x0][0x380] ;  /* 0x0000e000ff047b82 */ /* 0x000e220000000a00 */
[----:B------:R-:W2:Y:S04]  /*2200*/  LDG.E.CONSTANT R6, desc[UR6][R2.64+-0x400] ;  /* 0xfffc000602067981 */ /* 0x000ea8000c1e9900 */
[----:B------:R-:W3:Y:S04]  /*2210*/  LDG.E.CONSTANT R7, desc[UR6][R2.64] ;  /* 0x0000000602077981 */ /* 0x000ee8000c1e9900 */
[----:B------:R-:W4:Y:S01]  /*2220*/  LDG.E.CONSTANT R9, desc[UR6][R2.64+0x400] ;  /* 0x0004000602097981 */ /* 0x000f22000c1e9900 */
[----:B0-----:R-:W-:-:S06]  /*2230*/  IMAD.WIDE.U32 R4, R11, 0x4, R4 ;  /* 0x000000040b047825 */ /* 0x001fcc00078e0004 */
[----:B------:R-:W5:Y:S02]  /*2240*/  LDG.E.CONSTANT R4, desc[UR6][R4.64] ;  /* 0x0000000604047981 */ /* 0x000f64000c1e9900 */
[----:B-----5:R-:W-:-:S04]  /*2250*/  FSETP.GEU.AND P0, PT, R21, R4, PT ;  /* 0x000000041500720b */ /* 0x020fc80003f0e000 */
[----:B------:R-:W-:-:S04]  /*2260*/  FSEL R21, R4, R21, !P0 ;  /* 0x0000001504157208 */ /* 0x000fc80004000000 */
[----:B--2---:R-:W-:-:S04]  /*2270*/  FSETP.GEU.AND P0, PT, R21, R6, PT ;  /* 0x000000061500720b */ /* 0x004fc80003f0e000 */
[----:B------:R-:W-:-:S04]  /*2280*/  FSEL R6, R6, R21, !P0 ;  /* 0x0000001506067208 */ /* 0x000fc80004000000 */
[----:B---3--:R-:W-:-:S04]  /*2290*/  FSETP.GEU.AND P0, PT, R6, R7, PT ;  /* 0x000000070600720b */ /* 0x008fc80003f0e000 */
[----:B------:R-:W-:-:S04]  /*22a0*/  FSEL R6, R7, R6, !P0 ;  /* 0x0000000607067208 */ /* 0x000fc80004000000 */
[----:B----4-:R-:W-:-:S04]  /*22b0*/  FSETP.GEU.AND P0, PT, R6, R9, PT ;  /* 0x000000090600720b */ /* 0x010fc80003f0e000 */
[----:B------:R-:W-:-:S09]  /*22c0*/  FSEL R21, R9, R6, !P0 ;  /* 0x0000000609157208 */ /* 0x000fd20004000000 */
.L_x_21:
[----:B------:R-:W-:Y:S05]  /*22d0*/  BSYNC.RECONVERGENT B1 ;  /* 0x0000000000017941 */ /* 0x000fea0003800200 */
.L_x_19:
[----:B------:R-:W0:Y:S01]  /*22e0*/  S2R R6, SR_LANEID ;  /* 0x0000000000067919 */ /* 0x000e220000000000 */
[----:B------:R-:W1:Y:S02]  /*22f0*/  SHFL.DOWN PT, R2, R21, 0x1, 0x1f ;  /* 0x08201f0015027f89 */ /* 0x000e6400000e0000 */
[----:B-1----:R-:W-:Y:S02]  /*2300*/  FSETP.GEU.AND P0, PT, R21, R2, PT ;  /* 0x000000021500720b */ /* 0x002fe40003f0e000 */
[C---:B0-----:R-:W-:Y:S02]  /*2310*/  ISETP.GT.AND P1, PT, R6.reuse, 0x1e, PT ;  /* 0x0000001e0600780c */ /* 0x041fe40003f24270 */
[----:B------:R-:W-:-:S11]  /*2320*/  ISETP.NE.AND P2, PT, R6, RZ, PT ;  /* 0x000000ff0600720c */ /* 0x000fd60003f45270 */
[----:B------:R-:W-:Y:S02]  /*2330*/  @!P1 FSEL R21, R2, R21, !P0 ;  /* 0x0000001502159208 */ /* 0x000fe40004000000 */
[----:B------:R-:W-:Y:S01]  /*2340*/  ISETP.GT.AND P1, PT, R6, 0x1d, PT ;  /* 0x0000001d0600780c */ /* 0x000fe20003f24270 */
[----:B------:R-:W0:Y:S01]  /*2350*/  @!P2 S2R R5, SR_CgaCtaId ;  /* 0x000000000005a919 */ /* 0x000e220000008800 */
[----:B------:R-:W-:Y:S02]  /*2360*/  @!P2 MOV R4, 0x400 ;  /* 0x000004000004a802 */ /* 0x000fe40000000f00 */
[----:B------:R-:W-:Y:S01]  /*2370*/  @!P2 SHF.R.U32.HI R3, RZ, 0x3, R0 ;  /* 0x00000003ff03a819 */ /* 0x000fe20000011600 */
[----:B------:R-:W1:Y:S03]  /*2380*/  SHFL.DOWN PT, R2, R21, 0x2, 0x1f ;  /* 0x08401f0015027f89 */ /* 0x000e6600000e0000 */
[----:B------:R-:W-:-:S02]  /*2390*/  @!P2 LOP3.LUT R3, R3, 0x7c, RZ, 0xc0, !PT ;  /* 0x0000007c0303a812 */ /* 0x000fc400078ec0ff */
[----:B-1----:R-:W-:-:S04]  /*23a0*/  FSETP.GEU.AND P0, PT, R21, R2, PT ;  /* 0x000000021500720b */ /* 0x002fc80003f0e000 */
[----:B------:R-:W-:Y:S02]  /*23b0*/  @!P1 FSEL R21, R2, R21, !P0 ;  /* 0x0000001502159208 */ /* 0x000fe40004000000 */
[----:B------:R-:W-:Y:S02]  /*23c0*/  ISETP.GT.AND P1, PT, R6, 0x1b, PT ;  /* 0x0000001b0600780c */ /* 0x000fe40003f24270 */
[----:B0-----:R-:W-:Y:S01]  /*23d0*/  @!P2 LEA R4, R5, R4, 0x18 ;  /* 0x000000040504a211 */ /* 0x001fe200078ec0ff */
[----:B------:R-:W0:Y:S04]  /*23e0*/  SHFL.DOWN PT, R2, R21, 0x4, 0x1f ;  /* 0x08801f0015027f89 */ /* 0x000e2800000e0000 */
[----:B------:R-:W-:Y:S01]  /*23f0*/  @!P2 IMAD.IADD R3, R3, 0x1, R4 ;  /* 0x000000010303a824 */ /* 0x000fe200078e0204 */
[----:B0-----:R-:W-:-:S05]  /*2400*/  FSETP.GEU.AND P0, PT, R21, R2, PT ;  /* 0x000000021500720b */ /* 0x001fca0003f0e000 */
        /* <DEDUP_REMOVED lines=35> */
.L_x_2:
        /* <DEDUP_REMOVED lines=12> */
.L_x_32:
[----:B------:R-:W-:Y:S05]  /*2700*/  BSYNC.RECONVERGENT B1 ;  /* 0x0000000000017941 */ /* 0x000fea0003800200 */
.L_x_31:
        /* <DEDUP_REMOVED lines=16> */
.L_x_37:
        /* <DEDUP_REMOVED lines=10> */
.L_x_36:
[----:B------:R-:W-:Y:S05]  /*28b0*/  BSYNC.RECONVERGENT B2 ;  /* 0x0000000000027941 */ /* 0x000fea0003800200 */
.L_x_35:
        /* <DEDUP_REMOVED lines=8> */
.L_x_40:
        /* <DEDUP_REMOVED lines=59> */
.L_x_39:
[----:B------:R-:W-:Y:S05]  /*2cf0*/  BSYNC.RECONVERGENT B2 ;  /* 0x0000000000027941 */ /* 0x000fea0003800200 */
.L_x_38:
        /* <DEDUP_REMOVED lines=34> */
.L_x_42:
[----:B------:R-:W-:Y:S05]  /*2f20*/  BSYNC.RECONVERGENT B2 ;  /* 0x0000000000027941 */ /* 0x000fea0003800200 */
.L_x_41:
        /* <DEDUP_REMOVED lines=16> */
.L_x_34:
[----:B------:R-:W-:Y:S05]  /*3030*/  BSYNC.RECONVERGENT B1 ;  /* 0x0000000000017941 */ /* 0x000fea0003800200 */
.L_x_33:
        /* <DEDUP_REMOVED lines=58> */
.L_x_43:
[----:B------:R-:W-:Y:S01]  /*33e0*/  LOP3.LUT R0, R7, 0x3e0, RZ, 0xc0, !PT ;  /* 0x000003e007007812 */ /* 0x000fe200078ec0ff */
[----:B0-----:R-:W0:Y:S03]  /*33f0*/  S2R R2, SR_LANEID ;  /* 0x0000000000027919 */ /* 0x001e260000000000 */
[----:B------:R-:W-:Y:S01]  /*3400*/  LOP3.LUT R9, RZ, R0, RZ, 0x33, !PT ;  /* 0x00000000ff097212 */ /* 0x000fe200078e33ff */
[----:B------:R-:W-:-:S04]  /*3410*/  VIADD R3, R0, 0x20 ;  /* 0x0000002000037836 */ /* 0x000fc80000000000 */
[----:B------:R-:W-:Y:S01]  /*3420*/  IMAD.IADD R9, R9, 0x1, R20 ;  /* 0x0000000109097824 */ /* 0x000fe200078e0214 */
[----:B------:R-:W-:-:S04]  /*3430*/  ISETP.GT.AND P0, PT, R3, R20, PT ;  /* 0x000000140300720c */ /* 0x000fc80003f04270 */
[----:B------:R-:W-:-:S05]  /*3440*/  SEL R4, R9, 0x1f, P0 ;  /* 0x0000001f09047807 */ /* 0x000fca0000000000 */
[----:B------:R-:W1:Y:S01]  /*3450*/  SHFL.DOWN PT, R0, R5, 0x1, R4 ;  /* 0x0820000005007989 */ /* 0x000e6200000e0004 */
[C---:B0-----:R-:W-:Y:S01]  /*3460*/  ISETP.GE.AND P1, PT, R2.reuse, R4, PT ;  /* 0x000000040200720c */ /* 0x041fe20003f26270 */
[----:B------:R-:W-:Y:S01]  /*3470*/  VIADD R3, R2, 0x2 ;  /* 0x0000000202037836 */ /* 0x000fe20000000000 */
[----:B-1----:R-:W-:-:S11]  /*3480*/  FSETP.GEU.AND P0, PT, R5, R0, PT ;  /* 0x000000000500720b */ /* 0x002fd60003f0e000 */
[----:B------:R-:W-:Y:S02]  /*3490*/  @!P1 FSEL R5, R0, R5, !P0 ;  /* 0x0000000500059208 */ /* 0x000fe40004000000 */
[----:B------:R-:W-:Y:S01]  /*34a0*/  ISETP.GT.AND P1, PT, R3, R4, PT ;  /* 0x000000040300720c */ /* 0x000fe20003f24270 */
[----:B------:R-:W-:Y:S02]  /*34b0*/  VIADD R3, R2, 0x4 ;  /* 0x0000000402037836 */ /* 0x000fe40000000000 */
[----:B------:R-:W0:Y:S02]  /*34c0*/  SHFL.DOWN PT, R0, R5, 0x2, R4 ;  /* 0x0840000005007989 */ /* 0x000e2400000e0004 */
[----:B0-----:R-:W-:-:S08]  /*34d0*/  FSETP.GEU.AND P0, PT, R5, R0, PT ;  /* 0x000000000500720b */ /* 0x001fd00003f0e000 */
[----:B------:R-:W-:Y:S02]  /*34e0*/  @!P1 FSEL R5, R0, R5, !P0 ;  /* 0x0000000500059208 */ /* 0x000fe40004000000 */
[-C--:B------:R-:W-:Y:S01]  /*34f0*/  ISETP.GT.AND P1, PT, R3, R4.reuse, PT ;  /* 0x000000040300720c */ /* 0x080fe20003f24270 */
[C---:B------:R-:W-:Y:S02]  /*3500*/  VIADD R3, R2.reuse, 0x8 ;  /* 0x0000000802037836 */ /* 0x040fe40000000000 */
[----:B------:R-:W0:Y:S03]  /*3510*/  SHFL.DOWN PT, R0, R5, 0x4, R4 ;  /* 0x0880000005007989 */ /* 0x000e2600000e0004 */
[----:B------:R-:W-:Y:S01]  /*3520*/  ISETP.GT.AND P2, PT, R3, R4, PT ;  /* 0x000000040300720c */ /* 0x000fe20003f44270 */
[----:B------:R-:W-:Y:S01]  /*3530*/  VIADD R3, R2, 0x10 ;  /* 0x0000001002037836 */ /* 0x000fe20000000000 */
[----:B0-----:R-:W-:-:S05]  /*3540*/  FSETP.GEU.AND P0, PT, R5, R0, PT ;  /* 0x000000000500720b */ /* 0x001fca0003f0e000 */
[----:B------:R-:W-:Y:S02]  /*3550*/  @!P1 FSEL R5, R0, R5, !P0 ;  /* 0x0000000500059208 */ /* 0x000fe40004000000 */
[----:B------:R-:W-:-:S03]  /*3560*/  ISETP.NE.AND P0, PT, R2, RZ, PT ;  /* 0x000000ff0200720c */ /* 0x000fc60003f05270 */
[----:B------:R-:W0:Y:S10]  /*3570*/  SHFL.DOWN PT, R0, R5, 0x8, R4 ;  /* 0x0900000005007989 */ /* 0x000e3400000e0004 */
[----:B------:R-:W1:Y:S01]  /*3580*/  @!P0 S2R R6, SR_CgaCtaId ;  /* 0x0000000000068919 */ /* 0x000e620000008800 */
[----:B------:R-:W-:-:S04]  /*3590*/  @!P0 SHF.R.U32.HI R2, RZ, 0x3, R7 ;  /* 0x00000003ff028819 */ /* 0x000fc80000011607 */
[----:B------:R-:W-:Y:S02]  /*35a0*/  @!P0 LOP3.LUT R2, R2, 0x7c, RZ, 0xc0, !PT ;  /* 0x0000007c02028812 */ /* 0x000fe400078ec0ff */
[----:B0-----:R-:W-:-:S04]  /*35b0*/  FSETP.GEU.AND P1, PT, R5, R0, PT ;  /* 0x000000000500720b */ /* 0x001fc80003f2e000 */
[----:B------:R-:W-:Y:S02]  /*35c0*/  @!P2 FSEL R5, R0, R5, !P1 ;  /* 0x000000050005a208 */ /* 0x000fe40004800000 */
[----:B------:R-:W-:Y:S02]  /*35d0*/  ISETP.GT.AND P2, PT, R3, R4, PT ;  /* 0x000000040300720c */ /* 0x000fe40003f44270 */
[----:B------:R-:W-:Y:S01]  /*35e0*/  @!P0 MOV R3, 0x400 ;  /* 0x0000040000038802 */ /* 0x000fe20000000f00 */
[----:B------:R-:W0:Y:S03]  /*35f0*/  SHFL.DOWN PT, R0, R5, 0x10, R4 ;  /* 0x0a00000005007989 */ /* 0x000e2600000e0004 */
        /* <DEDUP_REMOVED lines=37> */
.L_x_30:
[----:B------:R-:W0:Y:S01]  /*3850*/  S2R R8, SR_TID.X ;  /* 0x0000000000087919 */ /* 0x000e220000002100 */
[----:B------:R-:W0:Y:S02]  /*3860*/  LDC.64 R2, c[0x0][0x380] ;  /* 0x0000e000ff027b82 */ /* 0x000e240000000a00 */
[----:B0-----:R-:W-:-:S05]  /*3870*/  IMAD.WIDE.U32 R2, R8, 0x4, R2 ;  /* 0x0000000408027825 */ /* 0x001fca00078e0002 */
[----:B------:R-:W2:Y:S04]  /*3880*/  LDG.E.CONSTANT R19, desc[UR6][R2.64] ;  /* 0x0000000602137981 */ /* 0x000ea8000c1e9900 */
[----:B------:R-:W2:Y:S04]  /*3890*/  LDG.E.CONSTANT R0, desc[UR6][R2.64+0x400] ;  /* 0x0004000602007981 */ /* 0x000ea8000c1e9900 */
[----:B------:R-:W3:Y:S04]  /*38a0*/  LDG.E.CONSTANT R4, desc[UR6][R2.64+0x800] ;  /* 0x0008000602047981 */ /* 0x000ee8000c1e9900 */
[----:B------:R-:W3:Y:S04]  /*38b0*/  LDG.E.CONSTANT R5, desc[UR6][R2.64+0xc00] ;  /* 0x000c000602057981 */ /* 0x000ee8000c1e9900 */
[----:B------:R-:W4:Y:S04]  /*38c0*/  LDG.E.CONSTANT R6, desc[UR6][R2.64+0x1000] ;  /* 0x0010000602067981 */ /* 0x000f28000c1e9900 */
[----:B------:R-:W4:Y:S04]  /*38d0*/  LDG.E.CONSTANT R7, desc[UR6][R2.64+0x1400] ;  /* 0x0014000602077981 */ /* 0x000f28000c1e9900 */
[----:B------:R-:W5:Y:S04]  /*38e0*/  LDG.E.CONSTANT R9, desc[UR6][R2.64+0x1800] ;  /* 0x0018000602097981 */ /* 0x000f68000c1e9900 */
        /* <DEDUP_REMOVED lines=8> */
[----:B------:R-:W5:Y:S01]  /*3970*/  LDG.E.CONSTANT R18, desc[UR6][R2.64+0x3c00] ;  /* 0x003c000602127981 */ /* 0x000f62000c1e9900 */
[----:B--2---:R-:W-:-:S04]  /*3980*/  FSETP.GEU.AND P0, PT, R19, R0, PT ;  /* 0x000000001300720b */ /* 0x004fc80003f0e000 */
[----:B------:R-:W-:Y:S02]  /*3990*/  FSEL R0, R0, R19, !P0 ;  /* 0x0000001300007208 */ /* 0x000fe40004000000 */
[----:B---3--:R-:W-:-:S04]  /*39a0*/  FSETP.GEU.AND P1, PT, R4, R5, PT ;  /* 0x000000050400720b */ /* 0x008fc80003f2e000 */
[----:B------:R-:W-:Y:S02]  /*39b0*/  FSEL R5, R5, R4, !P1 ;  /* 0x0000000405057208 */ /* 0x000fe40004800000 */
[----:B----4-:R-:W-:-:S04]  /*39c0*/  FSETP.GEU.AND P2, PT, R6, R7, PT ;  /* 0x000000070600720b */ /* 0x010fc80003f4e000 */
[----:B------:R-:W-:Y:S02]  /*39d0*/  FSEL R6, R7, R6, !P2 ;  /* 0x0000000607067208 */ /* 0x000fe40005000000 */
[----:B-----5:R-:W-:-:S04]  /*39e0*/  FSETP.GEU.AND P3, PT, R9, R10, PT ;  /* 0x0000000a0900720b */ /* 0x020fc80003f6e000 */
[----:B------:R-:W-:Y:S02]  /*39f0*/  FSEL R9, R10, R9, !P3 ;  /* 0x000000090a097208 */ /* 0x000fe40005800000 */
[----:B------:R-:W-:-:S04]  /*3a00*/  FSETP.GEU.AND P0, PT, R11, R12, PT ;  /* 0x0000000c0b00720b */ /* 0x000fc80003f0e000 */
[----:B------:R-:W-:Y:S02]  /*3a10*/  FSEL R11, R12, R11, !P0 ;  /* 0x0000000b0c0b7208 */ /* 0x000fe40004000000 */
[----:B------:R-:W-:Y:S02]  /*3a20*/  FSETP.GEU.AND P0, PT, R0, R5, PT ;  /* 0x000000050000720b */ /* 0x000fe40003f0e000 */
[----:B------:R-:W-:Y:S02]  /*3a30*/  FSETP.GEU.AND P1, PT, R13, R14, PT ;  /* 0x0000000e0d00720b */ /* 0x000fe40003f2e000 */
[----:B------:R-:W-:Y:S02]  /*3a40*/  FSEL R0, R5, R0, !P0 ;  /* 0x0000000005007208 */ /* 0x000fe40004000000 */
[----:B------:R-:W-:Y:S02]  /*3a50*/  FSEL R14, R14, R13, !P1 ;  /* 0x0000000d0e0e7208 */ /* 0x000fe40004800000 */
[----:B------:R-:W-:-:S02]  /*3a60*/  FSETP.GEU.AND P1, PT, R6, R9, PT ;  /* 0x000000090600720b */ /* 0x000fc40003f2e000 */
[----:B------:R-:W-:Y:S02]  /*3a70*/  FSETP.GEU.AND P2, PT, R15, R16, PT ;  /* 0x000000100f00720b */ /* 0x000fe40003f4e000 */
[----:B------:R-:W-:Y:S02]  /*3a80*/  FSEL R9, R9, R6, !P1 ;  /* 0x0000000609097208 */ /* 0x000fe40004800000 */
[----:B------:R-:W-:Y:S02]  /*3a90*/  FSEL R15, R16, R15, !P2 ;  /* 0x0000000f100f7208 */ /* 0x000fe40005000000 */
[----:B------:R-:W-:Y:S02]  /*3aa0*/  FSETP.GEU.AND P2, PT, R11, R14, PT ;  /* 0x0000000e0b00720b */ /* 0x000fe40003f4e000 */
[----:B------:R-:W-:Y:S02]  /*3ab0*/  FSETP.GEU.AND P3, PT, R17, R18, PT ;  /* 0x000000121100720b */ /* 0x000fe40003f6e000 */
[----:B------:R-:W-:-:S02]  /*3ac0*/  FSEL R11, R14, R11, !P2 ;  /* 0x0000000b0e0b7208 */ /* 0x000fc40005000000 */
[----:B------:R-:W-:Y:S02]  /*3ad0*/  FSEL R18, R18, R17, !P3 ;  /* 0x0000001112127208 */ /* 0x000fe40005800000 */
[----:B------:R-:W-:Y:S02]  /*3ae0*/  FSETP.GEU.AND P0, PT, R0, R9, PT ;  /* 0x000000090000720b */ /* 0x000fe40003f0e000 */
[----:B------:R-:W-:Y:S02]  /*3af0*/  FSETP.GEU.AND P3, PT, R15, R18, PT ;  /* 0x000000120f00720b */ /* 0x000fe40003f6e000 */
[----:B------:R-:W-:Y:S02]  /*3b00*/  FSEL R0, R9, R0, !P0 ;  /* 0x0000000009007208 */ /* 0x000fe40004000000 */
[----:B------:R-:W-:-:S04]  /*3b10*/  FSEL R18, R18, R15, !P3 ;  /* 0x0000000f12127208 */ /* 0x000fc80005800000 */
[----:B------:R-:W-:-:S04]  /*3b20*/  FSETP.GEU.AND P1, PT, R11, R18, PT ;  /* 0x000000120b00720b */ /* 0x000fc80003f2e000 */
[----:B------:R-:W-:Y:S01]  /*3b30*/  FSEL R5, R18, R11, !P1 ;  /* 0x0000000b12057208 */ /* 0x000fe20004800000 */
[----:B------:R-:W-:Y:S01]  /*3b40*/  IMAD.MOV.U32 R11, RZ, RZ, 0x1000 ;  /* 0x00001000ff0b7424 */ /* 0x000fe200078e00ff */
[----:B------:R-:W-:Y:S02]  /*3b50*/  ISETP.GE.U32.AND P1, PT, R20, 0x2000, PT ;  /* 0x000020001400780c */ /* 0x000fe40003f26070 */
[----:B------:R-:W-:-:S04]  /*3b60*/  FSETP.GEU.AND P0, PT, R0, R5, PT ;  /* 0x000000050000720b */ /* 0x000fc80003f0e000 */
[----:B------:R-:W-:-:S07]  /*3b70*/  FSEL R0, R5, R0, !P0 ;  /* 0x0000000005007208 */ /* 0x000fce0004000000 */
[----:B------:R-:W-:Y:S05]  /*3b80*/  @!P1 BRA `(.L_x_44) ;  /* 0x0000000000ec9947 */ /* 0x000fea0003800000 */
[----:B------:R-:W0:Y:S01]  /*3b90*/  LDC R7, c[0x0][0x390] ;  /* 0x0000e400ff077b82 */ /* 0x000e220000000800 */
[----:B------:R-:W-:Y:S02]  /*3ba0*/  VIADD R6, R20, 0xfffff000 ;  /* 0xfffff00014067836 */ /* 0x000fe40000000000 */
[----:B------:R-:W-:-:S07]  /*3bb0*/  IMAD.MOV.U32 R11, RZ, RZ, 0x1000 ;  /* 0x00001000ff0b7424 */ /* 0x000fce00078e00ff */
.L_x_46:
[----:B------:R-:W-:-:S05]  /*3bc0*/  IMAD.WIDE R4, R11, 0x4, R2 ;  /* 0x000000040b047825 */ /* 0x000fca00078e0202 */
        /* <DEDUP_REMOVED lines=15> */
[----:B------:R1:W5:Y:S01]  /*3cc0*/  LDG.E.CONSTANT R16, desc[UR6][R4.64+0x3c00] ;  /* 0x003c000604107981 */ /* 0x000362000c1e9900 */
        /* <DEDUP_REMOVED lines=16> */
[----:B------:R-:W-:Y:S01]  /*3dd0*/  FSEL R23, R23, R20, !P1 ;  /* 0x0000001417177208 */ /* 0x000fe20004800000 */
[----:B0-----:R-:W-:Y:S01]  /*3de0*/  IMAD.MOV.U32 R20, RZ, RZ, R7 ;  /* 0x000000ffff147224 */ /* 0x001fe200078e0007 */
[----:B------:R-:W-:Y:S02]  /*3df0*/  FSEL R10, R13, R10, !P2 ;  /* 0x0000000a0d0a7208 */ /* 0x000fe40005000000 */
[----:B------:R-:W-:Y:S01]  /*3e00*/  FSETP.GEU.AND P2, PT, R24, R15, PT ;  /* 0x0000000f1800720b */ /* 0x000fe20003f4e000 */
[----:B-1----:R-:W-:Y:S01]  /*3e10*/  IMAD.IADD R4, R20, 0x1, -R11 ;  /* 0x0000000114047824 */ /* 0x002fe200078e0a0b */
        /* <DEDUP_REMOVED lines=18> */
.L_x_44:
        /* <DEDUP_REMOVED lines=20> */
.L_x_50:
        /* <DEDUP_REMOVED lines=9> */
.L_x_49:
[----:B------:R-:W-:Y:S05]  /*4110*/  BSYNC.RECONVERGENT B2 ;  /* 0x0000000000027941 */ /* 0x000fea0003800200 */
.L_x_48:
        /* <DEDUP_REMOVED lines=16> */
.L_x_53:
        /* <DEDUP_REMOVED lines=62> */
.L_x_52:
[----:B------:R-:W-:Y:S05]  /*4600*/  BSYNC.RECONVERGENT B2 ;  /* 0x0000000000027941 */ /* 0x000fea0003800200 */
.L_x_51:
        /* <DEDUP_REMOVED lines=37> */
.L_x_55:
[----:B------:R-:W-:Y:S05]  /*4860*/  BSYNC.RECONVERGENT B2 ;  /* 0x0000000000027941 */ /* 0x000fea0003800200 */
.L_x_54:
[----:B------:R-:W-:-:S13]  /*4870*/  ISETP.LT.OR P0, PT, R10, R9, P0 ;  /* 0x000000090a00720c */ /* 0x000fda0000701670 */
[----:B------:R-:W-:Y:S05]  /*4880*/  @!P0 BRA `(.L_x_47) ;  /* 0x0000000000388947 */ /* 0x000fea0003800000 */
[----:B------:R-:W0:Y:S01]  /*4890*/  LDC.64 R4, c[0x0][0x380] ;  /* 0x0000e000ff047b82 */ /* 0x000e220000000a00 */
[----:B------:R-:W2:Y:S04]  /*48a0*/  LDG.E.CONSTANT R7, desc[UR6][R2.64+-0x400] ;  /* 0xfffc000602077981 */ /* 0x000ea8000c1e9900 */
[----:B------:R-:W3:Y:S01]  /*48b0*/  LDG.E.CONSTANT R9, desc[UR6][R2.64] ;  /* 0x0000000602097981 */ /* 0x000ee2000c1e9900 */
[----:B0-----:R-:W-:-:S03]  /*48c0*/  IMAD.WIDE.U32 R4, R11, 0x4, R4 ;  /* 0x000000040b047825 */ /* 0x001fc600078e0004 */
[----:B------:R-:W4:Y:S04]  /*48d0*/  LDG.E.CONSTANT R11, desc[UR6][R2.64+0x400] ;  /* 0x00040006020b7981 */ /* 0x000f28000c1e9900 */
        /* <DEDUP_REMOVED lines=9> */
.L_x_47:
[----:B------:R-:W-:Y:S05]  /*4970*/  BSYNC.RECONVERGENT B1 ;  /* 0x0000000000017941 */ /* 0x000fea0003800200 */
.L_x_45:
[----:B------:R-:W0:Y:S01]  /*4980*/  S2R R6, SR_LANEID ;  /* 0x0000000000067919 */ /* 0x000e220000000000 */
[----:B------:R-:W-:-:S05]  /*4990*/  IMAD.MOV.U32 R3, RZ, RZ, R0 ;  /* 0x000000ffff037224 */ /* 0x000fca00078e0000 */
        /* <DEDUP_REMOVED lines=51> */
[----:B------:R-:W-:-:S09]  /*4cd0*/  FSEL R0, R9, R0, !P1 ;  /* 0x0000000009007208 */ /* 0x000fd20004800000 */
.L_x_17:
[----:B------:R-:W-:Y:S05]  /*4ce0*/  BSYNC.RECONVERGENT B0 ;  /* 0x0000000000007941 */ /* 0x000fea0003800200 */
.L_x_1:
[----:B------:R-:W-:Y:S05]  /*4cf0*/  @P0 EXIT ;  /* 0x000000000000094d */ /* 0x000fea0003800000 */
[----:B------:R-:W0:Y:S01]  /*4d00*/  LDCU UR4, c[0x0][0x398] ;  /* 0x00007300ff0477ac */ /* 0x000e220008000800 */
[----:B------:R-:W1:Y:S01]  /*4d10*/  LDC.64 R2, c[0x0][0x388] ;  /* 0x0000e200ff027b82 */ /* 0x000e620000000a00 */
[----:B0-----:R-:W-:-:S04]  /*4d20*/  FSETP.GT.AND P0, PT, R0, UR4, PT ;  /* 0x0000000400007c0b */ /* 0x001fc8000bf04000 */
[----:B------:R-:W-:-:S05]  /*4d30*/  FSEL R5, R0, UR4, P0 ;  /* 0x0000000400057c08 */ /* 0x000fca0008000000 */
[----:B-1----:R-:W-:Y:S01]  /*4d40*/  STG.E desc[UR6][R2.64], R5 ;  /* 0x0000000502007986 */ /* 0x002fe2000c101906 */
[----:B------:R-:W-:Y:S05]  /*4d50*/  EXIT ;  /* 0x000000000000794d */ /* 0x000fea0003800000 */
.L_x_56:
[----:B------:R-:W-:-:S00]  /*4d60*/  BRA `(.L_x_56) ;  /* 0xfffffffc00fc7947 */ /* 0x000fc0000383ffff */
[----:B------:R-:W-:-:S00]  /*4d70*/  NOP ;  /* 0x0000000000007918 */ /* 0x000fc00000000000 */
        /* <DEDUP_REMOVED lines=8> */
.L_x_155:


//--------------------- .text._ZN3cub18CUB_300001_SM_10006detail6reduce18DeviceReduceKernelINS2_10policy_hubIfjN4cuda3__47maximumIvEEE10Policy1000EPfjS8_fNS5_3std3__410__identityEEEvT0_PT3_T1_NS0_13GridEvenShareISI_EET2_T4_ --------------------------
	.section	.text._ZN3cub18CUB_300001_SM_10006detail6reduce18DeviceReduceKernelINS2_10policy_hubIfjN4cuda3__47maximumIvEEE10Policy1000EPfjS8_fNS5_3std3__410__identityEEEvT0_PT3_T1_NS0_13GridEvenShareISI_EET2_T4_,"ax",@progbits
	.align	128
        .global         _ZN3cub18CUB_300001_SM_10006detail6reduce18DeviceReduceKernelINS2_10policy_hubIfjN4cuda3__47maximumIvEEE10Policy1000EPfjS8_fNS5_3std3__410__identityEEEvT0_PT3_T1_NS0_13GridEvenShareISI_EET2_T4_
        .type           _ZN3cub18CUB_300001_SM_10006detail6reduce18DeviceReduceKernelINS2_10policy_hubIfjN4cuda3__47maximumIvEEE10Policy1000EPfjS8_fNS5_3std3__410__identityEEEvT0_PT3_T1_NS0_13GridEvenShareISI_EET2_T4_,@function
        .size           _ZN3cub18CUB_300001_SM_10006detail6reduce18DeviceReduceKernelINS2_10policy_hubIfjN4cuda3__47maximumIvEEE10Policy1000EPfjS8_fNS5_3std3__410__identityEEEvT0_PT3_T1_NS0_13GridEvenShareISI_EET2_T4_,(.L_x_156 - _ZN3cub18CUB_300001_SM_10006detail6reduce18DeviceReduceKernelINS2_10policy_hubIfjN4cuda3__47maximumIvEEE10Policy1000EPfjS8_fNS5_3std3__410__identityEEEvT0_PT3_T1_NS0_13GridEvenShareISI_EET2_T4_)
        .other          _ZN3cub18CUB_300001_SM_10006detail6reduce18DeviceReduceKernelINS2_10policy_hubIfjN4cuda3__47maximumIvEEE10Policy1000EPfjS8_fNS5_3std3__410__identityEEEvT0_PT3_T1_NS0_13GridEvenShareISI_EET2_T4_,@"STO_CUDA_ENTRY STV_DEFAULT"
_ZN3cub18CUB_300001_SM_10006detail6reduce18DeviceReduceKernelINS2_10policy_hubIfjN4cuda3__47maximumIvEEE10Policy1000EPfjS8_fNS5_3std3__410__identityEEEvT0_PT3_T1_NS0_13GridEvenShareISI_EET2_T4_:
.text._ZN3cub18CUB_300001_SM_10006detail6reduce18DeviceReduceKernelINS2_10policy_hubIfjN4cuda3__47maximumIvEEE10Policy1000EPfjS8_fNS5_3std3__410__identityEEEvT0_PT3_T1_NS0_13GridEvenShareISI_EET2_T4_:
[----:B------:R-:W-:Y:S01]  /*0000*/  LDC R1, c[0x0][0x37c] ;  /* 0x0000df00ff017b82 */ /* 0x000fe20000000800 */
[----:B------:R-:W0:Y:S01]  /*0010*/  S2R R0, SR_CTAID.X ;  /* 0x0000000000007919 */ /* 0x000e220000002500 */
[----:B------:R-:W1:Y:S01]  /*0020*/  LDCU UR4, c[0x0][0x380] ;  /* 0x00007000ff0477ac */ /* 0x000e620008000800 */
[----:B------:R-:W-:Y:S01]  /*0030*/  BSSY.RECONVERGENT B0, `(.L_x_57) ;  /* 0x0000360000007945 */ /* 0x000fe20003800200 */
[----:B------:R-:W2:Y:S01]  /*0040*/  LDCU UR5, c[0x0][0x3ac] ;  /* 0x00007580ff0577ac */ /* 0x000ea20008000800 */
[----:B------:R-:W3:Y:S01]  /*0050*/  LDCU.64 UR8, c[0x0][0x358] ;  /* 0x00006b00ff0877ac */ /* 0x000ee20008000a00 */
[----:B-1----:R-:W-:Y:S02]  /*0060*/  ULOP3.LUT UP0, URZ, UR4, 0xf, URZ, 0xc0, !UPT ;  /* 0x0000000f04ff7892 */ /* 0x002fe4000f80c0ff */
[----:B--2---:R-:W-:Y:S01]  /*0070*/  USHF.L.U32 UR5, UR5, 0xc, URZ ;  /* 0x0000000c05057899 */ /* 0x004fe200080006ff */
[----:B0-----:R-:W-:-:S06]  /*0080*/  IMAD.SHL.U32 R23, R0, 0x1000, RZ ;  /* 0x0000100000177824 */ /* 0x001fcc00078e00ff */
[----:B---3--:R-:W-:Y:S05]  /*0090*/  BRA.U UP0, `(.L_x_58) ;  /* 0x0000001900847547 */ /* 0x008fea000b800000 */
[----:B------:R-:W0:Y:S02]  /*00a0*/  LDC R26, c[0x0][0x3a8] ;  /* 0x0000ea00ff1a7b82 */ /* 0x000e240000000800 */
[----:B0-----:R-:W-:-:S05]  /*00b0*/  IMAD R3, R0, -0x1000, R26 ;  /* 0xfffff00000037824 */ /* 0x001fca00078e021a */
[----:B------:R-:W-:-:S13]  /*00c0*/  ISETP.GT.U32.AND P0, PT, R3, 0xfff, PT ;  /* 0x00000fff0300780c */ /* 0x000fda0003f04070 */
[----:B------:R-:W-:Y:S05]  /*00d0*/  @P0 BRA `(.L_x_59) ;  /* 0x0000000c00100947 */ /* 0x000fea0003800000 */
[----:B------:R-:W0:Y:S01]  /*00e0*/  S2R R2, SR_TID.X ;  /* 0x0000000000027919 */ /* 0x000e220000002100 */
[----:B------:R-:W-:Y:S01]  /*00f0*/  BSSY.RECONVERGENT B1, `(.L_x_60) ;  /* 0x000000a000017945 */ /* 0x000fe20003800200 */
[----:B------:R-:W-:Y:S01]  /*0100*/  IMAD.MOV.U32 R6, RZ, RZ, RZ ;  /* 0x000000ffff067224 */ /* 0x000fe200078e00ff */
[----:B0-----:R-:W-:Y:S01]  /*0110*/  ISETP.GE.U32.AND P0, PT, R2, R3, PT ;  /* 0x000000030200720c */ /* 0x001fe20003f06070 */
[----:B------:R-:W-:-:S12]  /*0120*/  IMAD.MOV.U32 R11, RZ, RZ, R2 ;  /* 0x000000ffff0b7224 */ /* 0x000fd800078e0002 */
[----:B------:R-:W-:Y:S05]  /*0130*/  @P0 BRA `(.L_x_61) ;  /* 0x0000000000140947 */ /* 0x000fea0003800000 */
[----:B------:R-:W0:Y:S01]  /*0140*/  LDC.64 R6, c[0x0][0x380] ;  /* 0x0000e000ff067b82 */ /* 0x000e220000000a00 */
[----:B------:R-:W-:-:S04]  /*0150*/  IMAD R5, R0, 0x1000, R2 ;  /* 0x0000100000057824 */ /* 0x000fc800078e0202 */
[----:B0-----:R-:W-:-:S06]  /*0160*/  IMAD.WIDE.U32 R6, R5, 0x4, R6 ;  /* 0x0000000405067825 */ /* 0x001fcc00078e0006 */
[----:B------:R0:W5:Y:S01]  /*0170*/  LDG.E.CONSTANT R6, desc[UR8][R6.64] ;  /* 0x0000000806067981 */ /* 0x000162000c1e9900 */
[----:B------:R-:W-:-:S07]  /*0180*/  VIADD R11, R2, 0x100 ;  /* 0x00000100020b7836 */ /* 0x000fce0000000000 */
.L_x_61:
[----:B------:R-:W-:Y:S05]  /*0190*/  BSYNC.RECONVERGENT B1 ;  /* 0x0000000000017941 */ /* 0x000fea0003800200 */
.L_x_60:
[----:B------:R-:W-:Y:S01]  /*01a0*/  ISETP.GE.U32.AND P0, PT, R11, R3, PT ;  /* 0x000000030b00720c */ /* 0x000fe20003f06070 */
[----:B------:R-:W-:-:S12]  /*01b0*/  BSSY.RECONVERGENT B1, `(.L_x_62) ;  /* 0x0000035000017945 */ /* 0x000fd80003800200 */
[----:B------:R-:W-:Y:S05]  /*01c0*/  @P0 BRA `(.L_x_63) ;  /* 0x0000000000cc0947 */ /* 0x000fea0003800000 */
[----:B------:R-:W-:Y:S01]  /*01d0*/  LOP3.LUT R5, RZ, R11, RZ, 0x33, !PT ;  /* 0x0000000bff057212 */ /* 0x000fe200078e33ff */
[----:B------:R-:W-:Y:S04]  /*01e0*/  BSSY.RECONVERGENT B2, `(.L_x_64) ;  /* 0x0000015000027945 */ /* 0x000fe80003800200 */
[----:B------:R-:W-:-:S04]  /*01f0*/  IMAD.IADD R5, R5, 0x1, R26 ;  /* 0x0000000105057824 */ /* 0x000fc800078e021a */
[----:B0-----:R-:W-:Y:S01]  /*0200*/  IMAD R7, R0, -0x1000, R5 ;  /* 0xfffff00000077824 */ /* 0x001fe200078e0205 */
[----:B------:R-:W-:-:S04]  /*0210*/  LOP3.LUT R4, R5, 0x300, RZ, 0xc0, !PT ;  /* 0x0000030005047812 */ /* 0x000fc800078ec0ff */
[----:B------:R-:W-:Y:S02]  /*0220*/  ISETP.NE.AND P0, PT, R4, 0x300, PT ;  /* 0x000003000400780c */ /* 0x000fe40003f05270 */
[----:B------:R-:W-:-:S11]  /*0230*/  ISETP.GE.U32.AND P2, PT, R7, 0x300, PT ;  /* 0x000003000700780c */ /* 0x000fd60003f46070 */
[----:B------:R-:W-:Y:S05]  /*0240*/  @!P0 BRA `(.L_x_65) ;  /* 0x0000000000388947 */ /* 0x000fea0003800000 */
[----:B------:R-:W0:Y:S01]  /*0250*/  LDC.64 R8, c[0x0][0x380] ;  /* 0x0000e000ff087b82 */ /* 0x000e220000000a00 */
[----:B------:R-:W-:Y:S01]  /*0260*/  LEA.HI R4, R5, 0x1, RZ, 0x18 ;  /* 0x0000000105047811 */ /* 0x000fe200078fc0ff */
[----:B------:R-:W-:-:S03]  /*0270*/  IMAD R7, R0, 0x1000, R11 ;  /* 0x0000100000077824 */ /* 0x000fc600078e020b */
[----:B------:R-:W-:-:S05]  /*0280*/  LOP3.LUT R4, R4, 0x3, RZ, 0xc0, !PT ;  /* 0x0000000304047812 */ /* 0x000fca00078ec0ff */
[----:B------:R-:W-:-:S07]  /*0290*/  IMAD.MOV R10, RZ, RZ, -R4 ;  /* 0x000000ffff0a7224 */ /* 0x000fce00078e0a04 */
.L_x_66:
[----:B0-----:R-:W-:-:S06]  /*02a0*/  IMAD.WIDE.U32 R4, R7, 0x4, R8 ;  /* 0x0000000407047825 */ /* 0x001fcc00078e0008 */
[----:B------:R-:W2:Y:S01]  /*02b0*/  LDG.E.CONSTANT R5, desc[UR8][R4.64] ;  /* 0x0000000804057981 */ /* 0x000ea2000c1e9900 */
[----:B------:R-:W-:Y:S02]  /*02c0*/  VIADD R10, R10, 0x1 ;  /* 0x000000010a0a7836 */ /* 0x000fe40000000000 */
[----:B------:R-:W-:Y:S02]  /*02d0*/  VIADD R11, R11, 0x100 ;  /* 0x000001000b0b7836 */ /* 0x000fe40000000000 */
[----:B------:R-:W-:Y:S01]  /*02e0*/  VIADD R7, R7, 0x100 ;  /* 0x0000010007077836 */ /* 0x000fe20000000000 */
[----:B------:R-:W-:Y:S02]  /*02f0*/  ISETP.NE.AND P1, PT, R10, RZ, PT ;  /* 0x000000ff0a00720c */ /* 0x000fe40003f25270 */
[----:B--2--5:R-:W-:-:S04]  /*0300*/  FSETP.GEU.AND P0, PT, R6, R5, PT ;  /* 0x000000050600720b */ /* 0x024fc80003f0e000 */
[----:B------:R-:W-:-:S07]  /*0310*/  FSEL R6, R5, R6, !P0 ;  /* 0x0000000605067208 */ /* 0x000fce0004000000 */
[----:B------:R-:W-:Y:S05]  /*0320*/  @P1 BRA `(.L_x_66) ;  /* 0xfffffffc00dc1947 */ /* 0x000fea000383ffff */
.L_x_65:
[----:B------:R-:W-:Y:S05]  /*0330*/  BSYNC.RECONVERGENT B2 ;  /* 0x0000000000027941 */ /* 0x000fea0003800200 */
.L_x_64:
[----:B------:R-:W-:Y:S05]  /*0340*/  @!P2 BRA `(.L_x_63) ;  /* 0x00000000006ca947 */ /* 0x000fea0003800000 */
[----:B------:R-:W0:Y:S01]  /*0350*/  LDC.64 R4, c[0x0][0x380] ;  /* 0x0000e000ff047b82 */ /* 0x000e220000000a00 */
[----:B------:R-:W-:Y:S02]  /*0360*/  VIADD R7, R11, 0x200 ;  /* 0x000002000b077836 */ /* 0x000fe40000000000 */
[----:B------:R-:W-:-:S07]  /*0370*/  IMAD R17, R0, 0x1000, R11 ;  /* 0x0000100000117824 */ /* 0x000fce00078e020b */
.L_x_67:
[----:B0-----:R-:W-:-:S04]  /*0380*/  IMAD.WIDE.U32 R8, R17, 0x4, R4 ;  /* 0x0000000411087825 */ /* 0x001fc800078e0004 */
[C---:B------:R-:W-:Y:S02]  /*0390*/  VIADD R11, R17.reuse, 0x100 ;  /* 0x00000100110b7836 */ /* 0x040fe40000000000 */
[----:B------:R0:W2:Y:S01]  /*03a0*/  LDG.E.CONSTANT R9, desc[UR8][R8.64] ;  /* 0x0000000808097981 */ /* 0x0000a2000c1e9900 */
[----:B------:R-:W-:Y:S02]  /*03b0*/  VIADD R13, R17, 0x200 ;  /* 0x00000200110d7836 */ /* 0x000fe40000000000 */
[----:B------:R-:W-:-:S04]  /*03c0*/  IMAD.WIDE.U32 R10, R11, 0x4, R4 ;  /* 0x000000040b0a7825 */ /* 0x000fc800078e0004 */
[--C-:B------:R-:W-:Y:S02]  /*03d0*/  IMAD.WIDE.U32 R12, R13, 0x4, R4.reuse ;  /* 0x000000040d0c7825 */ /* 0x100fe400078e0004 */
[----:B------:R-:W3:Y:S02]  /*03e0*/  LDG.E.CONSTANT R11, desc[UR8][R10.64] ;  /* 0x000000080a0b7981 */ /* 0x000ee4000c1e9900 */
[----:B------:R-:W-:Y:S02]  /*03f0*/  VIADD R15, R17, 0x300 ;  /* 0x00000300110f7836 */ /* 0x000fe40000000000 */
[----:B------:R-:W4:Y:S02]  /*0400*/  LDG.E.CONSTANT R13, desc[UR8][R12.64] ;  /* 0x000000080c0d7981 */ /* 0x000f24000c1e9900 */
[----:B------:R-:W-:-:S06]  /*0410*/  IMAD.WIDE.U32 R14, R15, 0x4, R4 ;  /* 0x000000040f0e7825 */ /* 0x000fcc00078e0004 */
[----:B------:R-:W4:Y:S01]  /*0420*/  LDG.E.CONSTANT R15, desc[UR8][R14.64] ;  /* 0x000000080e0f7981 */ /* 0x000f22000c1e9900 */
[C---:B0-----:R-:W-:Y:S02]  /*0430*/  VIADD R8, R7.reuse, 0x200 ;  /* 0x0000020007087836 */ /* 0x041fe40000000000 */
[----:B------:R-:W-:Y:S02]  /*0440*/  VIADD R7, R7, 0x400 ;  /* 0x0000040007077836 */ /* 0x000fe40000000000 */
[----:B------:R-:W-:Y:S01]  /*0450*/  VIADD R17, R17, 0x400 ;  /* 0x0000040011117836 */ /* 0x000fe20000000000 */
        /* <DEDUP_REMOVED lines=8> */
[----:B------:R-:W-:Y:S01]  /*04e0*/  FSEL R6, R15, R6, !P0 ;  /* 0x000000060f067208 */ /* 0x000fe20004000000 */
[----:B------:R-:W-:Y:S08]  /*04f0*/  @!P1 BRA `(.L_x_67) ;  /* 0xfffffffc00a09947 */ /* 0x000ff0000383ffff */
.L_x_63:
[----:B------:R-:W-:Y:S05]  /*0500*/  BSYNC.RECONVERGENT B1 ;  /* 0x0000000000017941 */ /* 0x000fea0003800200 */
.L_x_62:
[----:B------:R-:W-:Y:S01]  /*0510*/  ISETP.GE.U32.AND P0, PT, R3, 0x100, PT ;  /* 0x000001000300780c */ /* 0x000fe20003f06070 */
[----:B-----5:R-:W-:-:S12]  /*0520*/  IMAD.MOV.U32 R10, RZ, RZ, R6 ;  /* 0x000000ffff0a7224 */ /* 0x020fd800078e0006 */
[----:B------:R-:W-:Y:S05]  /*0530*/  @!P0 BRA `(.L_x_68) ;  /* 0x0000000000dc8947 */ /* 0x000fea0003800000 */
[----:B------:R-:W1:Y:S01]  /*0540*/  S2R R8, SR_LANEID ;  /* 0x0000000000087919 */ /* 0x000e620000000000 */
[----:B------:R-:W2:Y:S02]  /*0550*/  SHFL.DOWN PT, R3, R10, 0x1, 0x1f ;  /* 0x08201f000a037f89 */ /* 0x000ea400000e0000 */
[----:B--2---:R-:W-:Y:S02]  /*0560*/  FSETP.GEU.AND P1, PT, R10, R3, PT ;  /* 0x000000030a00720b */ /* 0x004fe40003f2e000 */
[C---:B-1----:R-:W-:Y:S02]  /*0570*/  ISETP.GT.AND P0, PT, R8.reuse, 0x1e, PT ;  /* 0x0000001e0800780c */ /* 0x042fe40003f04270 */
[----:B------:R-:W-:Y:S02]  /*0580*/  FSEL R3, R3, R10, !P1 ;  /* 0x0000000a03037208 */ /* 0x000fe40004800000 */
[----:B------:R-:W-:Y:S02]  /*0590*/  ISETP.NE.AND P2, PT, R8, RZ, PT ;  /* 0x000000ff0800720c */ /* 0x000fe40003f45270 */
[----:B------:R-:W-:-:S02]  /*05a0*/  FSEL R3, R10, R3, P0 ;  /* 0x000000030a037208 */ /* 0x000fc40000000000 */
[----:B------:R-:W-:-:S03]  /*05b0*/  ISETP.GT.AND P0, PT, R8, 0x1d, PT ;  /* 0x0000001d0800780c */ /* 0x000fc60003f04270 */
[----:B------:R-:W1:Y:S06]  /*05c0*/  SHFL.DOWN PT, R4, R3, 0x2, 0x1f ;  /* 0x08401f0003047f89 */ /* 0x000e6c00000e0000 */
[----:B0-----:R-:W0:Y:S01]  /*05d0*/  @!P2 S2R R7, SR_CgaCtaId ;  /* 0x000000000007a919 */ /* 0x001e220000008800 */
[----:B------:R-:W-:Y:S02]  /*05e0*/  @!P2 MOV R6, 0x400 ;  /* 0x000004000006a802 */ /* 0x000fe40000000f00 */
[----:B------:R-:W-:-:S04]  /*05f0*/  @!P2 SHF.R.U32.HI R5, RZ, 0x3, R2 ;  /* 0x00000003ff05a819 */ /* 0x000fc80000011602 */
[----:B------:R-:W-:Y:S02]  /*0600*/  @!P2 LOP3.LUT R5, R5, 0x7c, RZ, 0xc0, !PT ;  /* 0x0000007c0505a812 */ /* 0x000fe400078ec0ff */
[----:B-1----:R-:W-:-:S04]  /*0610*/  FSETP.GEU.AND P1, PT, R3, R4, PT ;  /* 0x000000040300720b */ /* 0x002fc80003f2e000 */
[----:B------:R-:W-:Y:S02]  /*0620*/  @!P0 FSEL R3, R4, R3, !P1 ;  /* 0x0000000304038208 */ /* 0x000fe40004800000 */
[----:B------:R-:W-:-:S03]  /*0630*/  ISETP.GT.AND P0, PT, R8, 0x1b, PT ;  /* 0x0000001b0800780c */ /* 0x000fc60003f04270 */
[----:B------:R-:W1:Y:S01]  /*0640*/  SHFL.DOWN PT, R4, R3, 0x4, 0x1f ;  /* 0x08801f0003047f89 */ /* 0x000e6200000e0000 */
[----:B0-----:R-:W-:-:S05]  /*0650*/  @!P2 LEA R6, R7, R6, 0x18 ;  /* 0x000000060706a211 */ /* 0x001fca00078ec0ff */
[----:B------:R-:W-:Y:S01]  /*0660*/  @!P2 IMAD.IADD R5, R5, 0x1, R6 ;  /* 0x000000010505a824 */ /* 0x000fe200078e0206 */
[----:B-1----:R-:W-:-:S04]  /*0670*/  FSETP.GEU.AND P1, PT, R3, R4, PT ;  /* 0x000000040300720b */ /* 0x002fc80003f2e000 */
        /* <DEDUP_REMOVED lines=35> */
.L_x_68:
[----:B------:R-:W-:Y:S01]  /*08b0*/  LOP3.LUT R4, R2, 0x3e0, RZ, 0xc0, !PT ;  /* 0x000003e002047812 */ /* 0x000fe200078ec0ff */
[----:B------:R-:W1:Y:S04]  /*08c0*/  S2R R9, SR_LANEID ;  /* 0x0000000000097919 */ /* 0x000e680000000000 */
[----:B------:R-:W-:Y:S01]  /*08d0*/  VIADD R6, R4, 0x20 ;  /* 0x0000002004067836 */ /* 0x000fe20000000000 */
[----:B------:R-:W-:-:S04]  /*08e0*/  LOP3.LUT R4, RZ, R4, RZ, 0x33, !PT ;  /* 0x00000004ff047212 */ /* 0x000fc800078e33ff */
[----:B------:R-:W-:Y:S01]  /*08f0*/  ISETP.GT.U32.AND P0, PT, R6, R3, PT ;  /* 0x000000030600720c */ /* 0x000fe20003f04070 */
[----:B------:R-:W-:-:S05]  /*0900*/  IMAD.IADD R4, R3, 0x1, R4 ;  /* 0x0000000103047824 */ /* 0x000fca00078e0204 */
[----:B------:R-:W-:-:S05]  /*0910*/  SEL R4, R4, 0x1f, P0 ;  /* 0x0000001f04047807 */ /* 0x000fca0000000000 */
[----:B------:R-:W2:Y:S01]  /*0920*/  SHFL.DOWN PT, R5, R10, 0x1, R4 ;  /* 0x082000000a057989 */ /* 0x000ea200000e0004 */
[C---:B-1----:R-:W-:Y:S01]  /*0930*/  ISETP.GE.AND P0, PT, R9.reuse, R4, PT ;  /* 0x000000040900720c */ /* 0x042fe20003f06270 */
[----:B0-----:R-:W-:Y:S01]  /*0940*/  VIADD R7, R9, 0x2 ;  /* 0x0000000209077836 */ /* 0x001fe20000000000 */
[----:B--2---:R-:W-:-:S11]  /*0950*/  FSETP.GEU.AND P1, PT, R10, R5, PT ;  /* 0x000000050a00720b */ /* 0x004fd60003f2e000 */
        /* <DEDUP_REMOVED lines=34> */
[C---:B------:R-:W-:Y:S02]  /*0b80*/  ISETP.GT.U32.AND P2, PT, R3.reuse, 0x20, PT ;  /* 0x000000200300780c */ /* 0x040fe40003f44070 */
[----:B------:R-:W-:Y:S01]  /*0b90*/  ISETP.GT.U32.AND P1, PT, R3, 0x40, PT ;  /* 0x000000400300780c */ /* 0x000fe20003f24070 */
[----:B0-----:R-:W-:-:S09]  /*0ba0*/  ULEA UR4, UR5, UR4, 0x18 ;  /* 0x0000000405047291 */ /* 0x001fd2000f8ec0ff */
[----:B------:R-:W0:Y:S04]  /*0bb0*/  LDS R5, [UR4+0xc] ;  /* 0x00000c04ff057984 */ /* 0x000e280008000800 */
[----:B------:R-:W1:Y:S04]  /*0bc0*/  LDS.128 R12, [UR4+0x10] ;  /* 0x00001004ff0c7984 */ /* 0x000e680008000c00 */
[----:B------:R-:W2:Y:S01]  /*0bd0*/  LDS.64 R6, [UR4+0x20] ;  /* 0x00002004ff067984 */ /* 0x000ea20008000a00 */
[----:B0-----:R-:W-:-:S04]  /*0be0*/  FSETP.GEU.AND P3, PT, R8, R5, PT ;  /* 0x000000050800720b */ /* 0x001fc80003f6e000 */
[----:B------:R-:W-:Y:S02]  /*0bf0*/  @P2 FSEL R8, R5, R8, !P3 ;  /* 0x0000000805082208 */ /* 0x000fe40005800000 */
[----:B------:R-:W-:Y:S02]  /*0c00*/  ISETP.GT.U32.AND P2, PT, R3, 0x60, PT ;  /* 0x000000600300780c */ /* 0x000fe40003f44070 */
[----:B-1----:R-:W-:-:S04]  /*0c10*/  FSETP.GEU.AND P3, PT, R8, R12, PT ;  /* 0x0000000c0800720b */ /* 0x002fc80003f6e000 */
[----:B------:R-:W-:Y:S02]  /*0c20*/  @P1 FSEL R8, R12, R8, !P3 ;  /* 0x000000080c081208 */ /* 0x000fe40005800000 */
[----:B------:R-:W-:Y:S02]  /*0c30*/  ISETP.GT.U32.AND P1, PT, R3, 0x80, PT ;  /* 0x000000800300780c */ /* 0x000fe40003f24070 */
[----:B------:R-:W-:-:S04]  /*0c40*/  FSETP.GEU.AND P3, PT, R8, R13, PT ;  /* 0x0000000d0800720b */ /* 0x000fc80003f6e000 */
        /* <DEDUP_REMOVED lines=8> */
[----:B--2---:R-:W-:-:S04]  /*0cd0*/  FSETP.GEU.AND P3, PT, R8, R6, PT ;  /* 0x000000060800720b */ /* 0x004fc80003f6e000 */
[----:B------:R-:W-:-:S04]  /*0ce0*/  @P1 FSEL R8, R6, R8, !P3 ;  /* 0x0000000806081208 */ /* 0x000fc80005800000 */
[----:B------:R-:W-:-:S04]  /*0cf0*/  FSETP.GEU.AND P1, PT, R8, R7, PT ;  /* 0x000000070800720b */ /* 0x000fc80003f2e000 */
[----:B------:R-:W-:Y:S01]  /*0d00*/  @P2 FSEL R8, R7, R8, !P1 ;  /* 0x0000000807082208 */ /* 0x000fe20004800000 */
[----:B------:R-:W-:Y:S08]  /*0d10*/  BRA `(.L_x_69) ;  /* 0x0000002800447947 */ /* 0x000ff00003800000 */
.L_x_59:
[----:B------:R-:W0:Y:S01]  /*0d20*/  S2R R2, SR_TID.X ;  /* 0x0000000000027919 */ /* 0x000e220000002100 */
[----:B------:R-:W1:Y:S02]  /*0d30*/  LDCU.64 UR6, c[0x0][0x380] ;  /* 0x00007000ff0677ac */ /* 0x000e640008000a00 */
[----:B-1----:R-:W-:Y:S02]  /*0d40*/  IMAD.U32 R20, RZ, RZ, UR6 ;  /* 0x00000006ff147e24 */ /* 0x002fe4000f8e00ff */
[----:B------:R-:W-:Y:S02]  /*0d50*/  IMAD.U32 R21, RZ, RZ, UR7 ;  /* 0x00000007ff157e24 */ /* 0x000fe4000f8e00ff */
[----:B0-----:R-:W-:-:S04]  /*0d60*/  IMAD R25, R2, 0x4, R23 ;  /* 0x0000000402197824 */ /* 0x001fc800078e0217 */
[----:B------:R-:W-:-:S05]  /*0d70*/  IMAD.WIDE.U32 R24, R25, 0x4, R20 ;  /* 0x0000000419187825 */ /* 0x000fca00078e0014 */
[----:B------:R-:W2:Y:S04]  /*0d80*/  LDG.E.128.CONSTANT R4, desc[UR8][R24.64] ;  /* 0x0000000818047981 */ /* 0x000ea8000c1e9d00 */
[----:B------:R-:W3:Y:S04]  /*0d90*/  LDG.E.128.CONSTANT R8, desc[UR8][R24.64+0x1000] ;  /* 0x0010000818087981 */ /* 0x000ee8000c1e9d00 */
[----:B------:R-:W4:Y:S04]  /*0da0*/  LDG.E.128.CONSTANT R12, desc[UR8][R24.64+0x2000] ;  /* 0x00200008180c7981 */ /* 0x000f28000c1e9d00 */
[----:B------:R-:W5:Y:S01]  /*0db0*/  LDG.E.128.CONSTANT R16, desc[UR8][R24.64+0x3000] ;  /* 0x0030000818107981 */ /* 0x000f62000c1e9d00 */
        /* <DEDUP_REMOVED lines=26> */
[----:B------:R-:W-:Y:S02]  /*0f60*/  ISETP.GE.U32.AND P1, PT, R3, UR5, PT ;  /* 0x0000000503007c0c */ /* 0x000fe4000bf26070 */
[----:B------:R-:W-:-:S04]  /*0f70*/  FSETP.GEU.AND P0, PT, R4, R11, PT ;  /* 0x0000000b0400720b */ /* 0x000fc80003f0e000 */
[----:B------:R-:W-:-:S04]  /*0f80*/  FSEL R4, R11, R4, !P0 ;  /* 0x000000040b047208 */ /* 0x000fc80004000000 */
[----:B------:R-:W-:-:S04]  /*0f90*/  FSETP.GEU.AND P0, PT, R4, R19, PT ;  /* 0x000000130400720b */ /* 0x000fc80003f0e000 */
[----:B------:R-:W-:Y:S01]  /*0fa0*/  FSEL R3, R19, R4, !P0 ;  /* 0x0000000413037208 */ /* 0x000fe20004000000 */
[----:B------:R-:W-:Y:S08]  /*0fb0*/  @!P1 BRA `(.L_x_70) ;  /* 0x0000000400e09947 */ /* 0x000ff00003800000 */
[----:B------:R-:W-:Y:S01]  /*0fc0*/  VIADD R23, R23, UR5 ;  /* 0x0000000517177c36 */ /* 0x000fe20008000000 */
[----:B------:R-:W-:Y:S01]  /*0fd0*/  UMOV UR4, URZ ;  /* 0x000000ff00047c82 */ /* 0x000fe20008000000 */
[----:B------:R-:W-:Y:S02]  /*0fe0*/  VIADD R22, R26, 0xfffff000 ;  /* 0xfffff0001a167836 */ /* 0x000fe40000000000 */
[C---:B------:R-:W-:Y:S02]  /*0ff0*/  VIADD R24, R23.reuse, 0x100 ;  /* 0x0000010017187836 */ /* 0x040fe40000000000 */
[C---:B------:R-:W-:Y:S01]  /*1000*/  IMAD.IADD R25, R23.reuse, 0x1, R2 ;  /* 0x0000000117197824 */ /* 0x040fe200078e0202 */
[----:B------:R-:W-:-:S13]  /*1010*/  ISETP.GT.U32.AND P0, PT, R23, R22, PT ;  /* 0x000000161700720c */ /* 0x000fda0003f04070 */
[----:B------:R-:W-:Y:S05]  /*1020*/  @P0 BRA `(.L_x_71) ;  /* 0x0000000000c40947 */ /* 0x000fea0003800000 */
[----:B------:R-:W0:Y:S08]  /*1030*/  LDC R26, c[0x0][0x3a8] ;  /* 0x0000ea00ff1a7b82 */ /* 0x000e300000000800 */
[----:B------:R-:W1:Y:S02]  /*1040*/  LDC.64 R20, c[0x0][0x380] ;  /* 0x0000e000ff147b82 */ /* 0x000e640000000a00 */
.L_x_72:
[----:B------:R-:W-:-:S04]  /*1050*/  IMAD R29, R2, 0x4, R23 ;  /* 0x00000004021d7824 */ /* 0x000fc800078e0217 */
[----:B-1----:R-:W-:-:S05]  /*1060*/  IMAD.WIDE.U32 R28, R29, 0x4, R20 ;  /* 0x000000041d1c7825 */ /* 0x002fca00078e0014 */
[----:B------:R-:W2:Y:S04]  /*1070*/  LDG.E.128.CONSTANT R4, desc[UR8][R28.64] ;  /* 0x000000081c047981 */ /* 0x000ea8000c1e9d00 */
[----:B------:R-:W3:Y:S04]  /*1080*/  LDG.E.128.CONSTANT R8, desc[UR8][R28.64+0x1000] ;  /* 0x001000081c087981 */ /* 0x000ee8000c1e9d00 */
[----:B------:R-:W4:Y:S04]  /*1090*/  LDG.E.128.CONSTANT R12, desc[UR8][R28.64+0x2000] ;  /* 0x002000081c0c7981 */ /* 0x000f28000c1e9d00 */
[----:B------:R-:W5:Y:S01]  /*10a0*/  LDG.E.128.CONSTANT R16, desc[UR8][R28.64+0x3000] ;  /* 0x003000081c107981 */ /* 0x000f62000c1e9d00 */
[----:B--2---:R-:W-:-:S02]  /*10b0*/  FSETP.GEU.AND P0, PT, R3, R4, PT ;  /* 0x000000040300720b */ /* 0x004fc40003f0e000 */
[----:B------:R-:W-:Y:S02]  /*10c0*/  FSETP.GEU.AND P1, PT, R5, R6, PT ;  /* 0x000000060500720b */ /* 0x000fe40003f2e000 */
[----:B------:R-:W-:Y:S02]  /*10d0*/  FSEL R3, R4, R3, !P0 ;  /* 0x0000000304037208 */ /* 0x000fe40004000000 */
[----:B---3--:R-:W-:Y:S02]  /*10e0*/  FSETP.GEU.AND P0, PT, R7, R8, PT ;  /* 0x000000080700720b */ /* 0x008fe40003f0e000 */
[----:B------:R-:W-:Y:S02]  /*10f0*/  FSEL R4, R6, R5, !P1 ;  /* 0x0000000506047208 */ /* 0x000fe40004800000 */
[----:B------:R-:W-:Y:S02]  /*1100*/  FSEL R6, R8, R7, !P0 ;  /* 0x0000000708067208 */ /* 0x000fe40004000000 */
[----:B------:R-:W-:-:S02]  /*1110*/  FSETP.GEU.AND P0, PT, R9, R10, PT ;  /* 0x0000000a0900720b */ /* 0x000fc40003f0e000 */
[----:B----4-:R-:W-:Y:S02]  /*1120*/  FSETP.GEU.AND P1, PT, R11, R12, PT ;  /* 0x0000000c0b00720b */ /* 0x010fe40003f2e000 */
[----:B------:R-:W-:Y:S02]  /*1130*/  FSEL R9, R10, R9, !P0 ;  /* 0x000000090a097208 */ /* 0x000fe40004000000 */
[----:B------:R-:W-:Y:S02]  /*1140*/  FSEL R10, R12, R11, !P1 ;  /* 0x0000000b0c0a7208 */ /* 0x000fe40004800000 */
[----:B------:R-:W-:Y:S02]  /*1150*/  FSETP.GEU.AND P0, PT, R13, R14, PT ;  /* 0x0000000e0d00720b */ /* 0x000fe40003f0e000 */
[----:B-----5:R-:W-:Y:S02]  /*1160*/  FSETP.GEU.AND P1, PT, R15, R16, PT ;  /* 0x000000100f00720b */ /* 0x020fe40003f2e000 */
[----:B------:R-:W-:-:S02]  /*1170*/  FSETP.GEU.AND P2, PT, R17, R18, PT ;  /* 0x000000121100720b */ /* 0x000fc40003f4e000 */
[----:B------:R-:W-:Y:S02]  /*1180*/  FSEL R13, R14, R13, !P0 ;  /* 0x0000000d0e0d7208 */ /* 0x000fe40004000000 */
[----:B------:R-:W-:Y:S02]  /*1190*/  FSEL R14, R16, R15, !P1 ;  /* 0x0000000f100e7208 */ /* 0x000fe40004800000 */
[----:B------:R-:W-:Y:S02]  /*11a0*/  FSEL R17, R18, R17, !P2 ;  /* 0x0000001112117208 */ /* 0x000fe40005000000 */
[----:B------:R-:W-:Y:S02]  /*11b0*/  FSETP.GEU.AND P0, PT, R3, R4, PT ;  /* 0x000000040300720b */ /* 0x000fe40003f0e000 */
[----:B------:R-:W-:Y:S02]  /*11c0*/  FSETP.GEU.AND P1, PT, R6, R9, PT ;  /* 0x000000090600720b */ /* 0x000fe40003f2e000 */
[----:B------:R-:W-:-:S02]  /*11d0*/  FSETP.GEU.AND P2, PT, R10, R13, PT ;  /* 0x0000000d0a00720b */ /* 0x000fc40003f4e000 */
[----:B------:R-:W-:Y:S02]  /*11e0*/  FSETP.GEU.AND P3, PT, R14, R17, PT ;  /* 0x000000110e00720b */ /* 0x000fe40003f6e000 */
[----:B------:R-:W-:Y:S01]  /*11f0*/  FSEL R3, R4, R3, !P0 ;  /* 0x0000000304037208 */ /* 0x000fe20004000000 */
[----:B0-----:R-:W-:Y:S01]  /*1200*/  IMAD.IADD R4, R26, 0x1, -R23 ;  /* 0x000000011a047824 */ /* 0x001fe200078e0a17 */
[----:B------:R-:W-:Y:S02]  /*1210*/  FSEL R6, R9, R6, !P1 ;  /* 0x0000000609067208 */ /* 0x000fe40004800000 */
[----:B------:R-:W-:Y:S02]  /*1220*/  FSEL R10, R13, R10, !P2 ;  /* 0x0000000a0d0a7208 */ /* 0x000fe40005000000 */
[----:B------:R-:W-:Y:S02]  /*1230*/  FSEL R17, R17, R14, !P3 ;  /* 0x0000000e11117208 */ /* 0x000fe40005800000 */
[----:B------:R-:W-:-:S02]  /*1240*/  FSETP.GEU.AND P0, PT, R3, R6, PT ;  /* 0x000000060300720b */ /* 0x000fc40003f0e000 */
[----:B------:R-:W-:Y:S02]  /*1250*/  FSETP.GEU.AND P1, PT, R10, R17, PT ;  /* 0x000000110a00720b */ /* 0x000fe40003f2e000 */
[----:B------:R-:W-:Y:S02]  /*1260*/  FSEL R3, R6, R3, !P0 ;  /* 0x0000000306037208 */ /* 0x000fe40004000000 */
        /* <DEDUP_REMOVED lines=8> */
[----:B------:R-:W-:Y:S01]  /*12f0*/  UIADD3 UR4, UPT, UPT, UR4, 0x1, URZ ;  /* 0x0000000104047890 */ /* 0x000fe2000fffe0ff */
[----:B------:R-:W-:Y:S02]  /*1300*/  VIADD R24, R24, UR5 ;  /* 0x0000000518187c36 */ /* 0x000fe40008000000 */
[----:B------:R-:W-:Y:S01]  /*1310*/  VIADD R25, R25, UR5 ;  /* 0x0000000519197c36 */ /* 0x000fe20008000000 */
[----:B------:R-:W-:-:S13]  /*1320*/  ISETP.GT.U32.AND P0, PT, R23, R22, PT ;  /* 0x000000161700720c */ /* 0x000fda0003f04070 */
[----:B------:R-:W-:Y:S05]  /*1330*/  @!P0 BRA `(.L_x_72) ;  /* 0xfffffffc00448947 */ /* 0x000fea000383ffff */
.L_x_71:
[----:B------:R-:W-:-:S13]  /*1340*/  ISETP.GE.U32.AND P0, PT, R23, R26, PT ;  /* 0x0000001a1700720c */ /* 0x000fda0003f06070 */
[----:B------:R-:W-:Y:S05]  /*1350*/  @P0 BRA `(.L_x_70) ;  /* 0x0000000000f80947 */ /* 0x000fea0003800000 */
[----:B------:R-:W-:Y:S01]  /*1360*/  IMAD.IADD R23, R26, 0x1, -R23 ;  /* 0x000000011a177824 */ /* 0x000fe200078e0a17 */
[----:B------:R-:W-:Y:S04]  /*1370*/  BSSY.RECONVERGENT B1, `(.L_x_70) ;  /* 0x000003c000017945 */ /* 0x000fe80003800200 */
[----:B------:R-:W-:-:S13]  /*1380*/  ISETP.GE.AND P0, PT, R2, R23, PT ;  /* 0x000000170200720c */ /* 0x000fda0003f06270 */
[----:B------:R-:W-:Y:S05]  /*1390*/  @P0 BRA `(.L_x_73) ;  /* 0x0000000000e40947 */ /* 0x000fea0003800000 */
[----:B------:R-:W0:Y:S01]  /*13a0*/  LDCU UR5, c[0x0][0x3ac] ;  /* 0x00007580ff0577ac */ /* 0x000e220008000800 */
[----:B------:R-:W1:Y:S01]  /*13b0*/  LDC R7, c[0x0][0x3ac] ;  /* 0x0000eb00ff077b82 */ /* 0x000e620000000800 */
[----:B------:R-:W-:Y:S01]  /*13c0*/  LOP3.LUT R5, RZ, R2, RZ, 0x33, !PT ;  /* 0x00000002ff057212 */ /* 0x000fe200078e33ff */
[----:B------:R-:W-:Y:S01]  /*13d0*/  IMAD.SHL.U32 R4, R0, 0x1000, RZ ;  /* 0x0000100000047824 */ /* 0x000fe200078e00ff */
[----:B------:R-:W-:Y:S03]  /*13e0*/  BSSY.RECONVERGENT B2, `(.L_x_74) ;  /* 0x0000019000027945 */ /* 0x000fe60003800200 */
[----:B------:R-:W-:-:S05]  /*13f0*/  IMAD.IADD R5, R5, 0x1, R26 ;  /* 0x0000000105057824 */ /* 0x000fca00078e021a */
[----:B------:R-:W-:-:S04]  /*1400*/  LOP3.LUT R6, R5, 0x300, RZ, 0xc0, !PT ;  /* 0x0000030005067812 */ /* 0x000fc800078ec0ff */
[----:B------:R-:W-:Y:S01]  /*1410*/  ISETP.NE.AND P0, PT, R6, 0x300, PT ;  /* 0x000003000600780c */ /* 0x000fe20003f05270 */
[----:B0-----:R-:W-:-:S06]  /*1420*/  USHF.L.U32 UR5, UR5, 0xc, URZ ;  /* 0x0000000c05057899 */ /* 0x001fcc00080006ff */
[----:B------:R-:W-:Y:S02]  /*1430*/  VIADD R4, R4, UR5 ;  /* 0x0000000504047c36 */ /* 0x000fe40008000000 */
[----:B-1----:R-:W-:Y:S02]  /*1440*/  IMAD R7, R7, UR4, RZ ;  /* 0x0000000407077c24 */ /* 0x002fe4000f8e02ff */
[C---:B------:R-:W-:Y:S01]  /*1450*/  IMAD.IADD R4, R5.reuse, 0x1, -R4 ;  /* 0x0000000105047824 */ /* 0x040fe200078e0a04 */
[----:B------:R-:W-:-:S03]  /*1460*/  LEA.HI R5, R5, 0x1, RZ, 0x18 ;  /* 0x0000000105057811 */ /* 0x000fc600078fc0ff */
[----:B------:R-:W-:Y:S02]  /*1470*/  IMAD R4, R7, -0x1000, R4 ;  /* 0xfffff00007047824 */ /* 0x000fe400078e0204 */
[----:B------:R-:W-:-:S03]  /*1480*/  IMAD.MOV.U32 R7, RZ, RZ, R2 ;  /* 0x000000ffff077224 */ /* 0x000fc600078e0002 */
[----:B------:R-:W-:Y:S01]  /*1490*/  ISETP.GE.U32.AND P2, PT, R4, 0x300, PT ;  /* 0x000003000400780c */ /* 0x000fe20003f46070 */
[----:B------:R-:W-:-:S12]  /*14a0*/  @!P0 BRA `(.L_x_75) ;  /* 0x0000000000308947 */ /* 0x000fd80003800000 */
[----:B------:R-:W-:Y:S01]  /*14b0*/  LOP3.LUT R5, R5, 0x3, RZ, 0xc0, !PT ;  /* 0x0000000305057812 */ /* 0x000fe200078ec0ff */
[----:B------:R-:W-:-:S04]  /*14c0*/  IMAD.MOV.U32 R7, RZ, RZ, R2 ;  /* 0x000000ffff077224 */ /* 0x000fc800078e0002 */
[----:B------:R-:W-:-:S07]  /*14d0*/  IMAD.MOV R6, RZ, RZ, -R5 ;  /* 0x000000ffff067224 */ /* 0x000fce00078e0a05 */
.L_x_76:
[----:B------:R-:W-:-:S06]  /*14e0*/  IMAD.WIDE.U32 R4, R25, 0x4, R20 ;  /* 0x0000000419047825 */ /* 0x000fcc00078e0014 */
        /* <DEDUP_REMOVED lines=8> */
.L_x_75:
[----:B------:R-:W-:Y:S05]  /*1570*/  BSYNC.RECONVERGENT B2 ;  /* 0x0000000000027941 */ /* 0x000fea0003800200 */
.L_x_74:
[----:B------:R-:W-:Y:S05]  /*1580*/  @!P2 BRA `(.L_x_73) ;  /* 0x000000000068a947 */ /* 0x000fea0003800000 */
[C---:B------:R-:W-:Y:S02]  /*1590*/  IMAD.IADD R13, R7.reuse, 0x1, R24 ;  /* 0x00000001070d7824 */ /* 0x040fe400078e0218 */
[----:B------:R-:W-:-:S07]  /*15a0*/  VIADD R12, R7, 0x200 ;  /* 0x00000200070c7836 */ /* 0x000fce0000000000 */
.L_x_77:
[----:B------:R-:W-:-:S04]  /*15b0*/  VIADD R5, R13, 0xffffff00 ;  /* 0xffffff000d057836 */ /* 0x000fc80000000000 */
[----:B------:R-:W-:-:S04]  /*15c0*/  IMAD.WIDE.U32 R4, R5, 0x4, R20 ;  /* 0x0000000405047825 */ /* 0x000fc800078e0014 */
[C-C-:B------:R-:W-:Y:S02]  /*15d0*/  IMAD.WIDE.U32 R6, R13.reuse, 0x4, R20.reuse ;  /* 0x000000040d067825 */ /* 0x140fe400078e0014 */
[----:B------:R-:W2:Y:S02]  /*15e0*/  LDG.E.CONSTANT R4, desc[UR8][R4.64] ;  /* 0x0000000804047981 */ /* 0x000ea4000c1e9900 */
[C---:B------:R-:W-:Y:S02]  /*15f0*/  VIADD R9, R13.reuse, 0x100 ;  /* 0x000001000d097836 */ /* 0x040fe40000000000 */
[----:B------:R-:W3:Y:S01]  /*1600*/  LDG.E.CONSTANT R6, desc[UR8][R6.64] ;  /* 0x0000000806067981 */ /* 0x000ee2000c1e9900 */
[----:B------:R-:W-:Y:S02]  /*1610*/  VIADD R11, R13, 0x200 ;  /* 0x000002000d0b7836 */ /* 0x000fe40000000000 */
[----:B------:R-:W-:-:S04]  /*1620*/  IMAD.WIDE.U32 R8, R9, 0x4, R20 ;  /* 0x0000000409087825 */ /* 0x000fc800078e0014 */
[----:B------:R-:W-:Y:S02]  /*1630*/  IMAD.WIDE.U32 R10, R11, 0x4, R20 ;  /* 0x000000040b0a7825 */ /* 0x000fe400078e0014 */
[----:B------:R-:W4:Y:S04]  /*1640*/  LDG.E.CONSTANT R8, desc[UR8][R8.64] ;  /* 0x0000000808087981 */ /* 0x000f28000c1e9900 */
[----:B------:R-:W5:Y:S01]  /*1650*/  LDG.E.CONSTANT R10, desc[UR8][R10.64] ;  /* 0x000000080a0a7981 */ /* 0x000f62000c1e9900 */
[----:B------:R-:W-:Y:S01]  /*1660*/  VIADD R13, R13, 0x400 ;  /* 0x000004000d0d7836 */ /* 0x000fe20000000000 */
[----:B--2---:R-:W-:-:S04]  /*1670*/  FSETP.GEU.AND P0, PT, R3, R4, PT ;  /* 0x000000040300720b */ /* 0x004fc80003f0e000 */
[----:B------:R-:W-:Y:S01]  /*1680*/  FSEL R3, R4, R3, !P0 ;  /* 0x0000000304037208 */ /* 0x000fe20004000000 */
[C---:B------:R-:W-:Y:S02]  /*1690*/  VIADD R4, R12.reuse, 0x200 ;  /* 0x000002000c047836 */ /* 0x040fe40000000000 */
[----:B------:R-:W-:Y:S01]  /*16a0*/  VIADD R12, R12, 0x400 ;  /* 0x000004000c0c7836 */ /* 0x000fe20000000000 */
[----:B---3--:R-:W-:Y:S02]  /*16b0*/  FSETP.GEU.AND P0, PT, R3, R6, PT ;  /* 0x000000060300720b */ /* 0x008fe40003f0e000 */
[----:B------:R-:W-:Y:S02]  /*16c0*/  ISETP.GE.AND P1, PT, R4, R23, PT ;  /* 0x000000170400720c */ /* 0x000fe40003f26270 */
[----:B------:R-:W-:-:S04]  /*16d0*/  FSEL R3, R6, R3, !P0 ;  /* 0x0000000306037208 */ /* 0x000fc80004000000 */
[----:B----4-:R-:W-:-:S04]  /*16e0*/  FSETP.GEU.AND P0, PT, R3, R8, PT ;  /* 0x000000080300720b */ /* 0x010fc80003f0e000 */
[----:B------:R-:W-:-:S04]  /*16f0*/  FSEL R3, R8, R3, !P0 ;  /* 0x0000000308037208 */ /* 0x000fc80004000000 */
[----:B-----5:R-:W-:-:S04]  /*1700*/  FSETP.GEU.AND P0, PT, R3, R10, PT ;  /* 0x0000000a0300720b */ /* 0x020fc80003f0e000 */
[----:B------:R-:W-:Y:S01]  /*1710*/  FSEL R3, R10, R3, !P0 ;  /* 0x000000030a037208 */ /* 0x000fe20004000000 */
[----:B------:R-:W-:Y:S08]  /*1720*/  @!P1 BRA `(.L_x_77) ;  /* 0xfffffffc00a09947 */ /* 0x000ff0000383ffff */
.L_x_73:
[----:B------:R-:W-:Y:S05]  /*1730*/  BSYNC.RECONVERGENT B1 ;  /* 0x0000000000017941 */ /* 0x000fea0003800200 */
.L_x_70:
        /* <DEDUP_REMOVED lines=55> */
.L_x_58:
[----:B------:R-:W0:Y:S02]  /*1ab0*/  LDCU UR6, c[0x0][0x3a8] ;  /* 0x00007500ff0677ac */ /* 0x000e240008000800 */
[----:B0-----:R-:W-:-:S04]  /*1ac0*/  IADD3 R4, PT, PT, -R23, UR6, RZ ;  /* 0x0000000617047c10 */ /* 0x001fc8000fffe1ff */
        /* <DEDUP_REMOVED lines=9> */
[----:B------:R-:W-:-:S04]  /*1b60*/  IMAD.IADD R3, R23, 0x1, R2 ;  /* 0x0000000117037824 */ /* 0x000fc800078e0202 */
[----:B0-----:R-:W-:-:S05]  /*1b70*/  IMAD.WIDE.U32 R6, R3, 0x4, R6 ;  /* 0x0000000403067825 */ /* 0x001fca00078e0006 */
[----:B------:R0:W5:Y:S01]  /*1b80*/  LDG.E.CONSTANT R3, desc[UR8][R6.64] ;  /* 0x0000000806037981 */ /* 0x000162000c1e9900 */
[----:B------:R-:W-:-:S07]  /*1b90*/  VIADD R10, R2, 0x100 ;  /* 0x00000100020a7836 */ /* 0x000fce0000000000 */
.L_x_80:
[----:B------:R-:W-:Y:S05]  /*1ba0*/  BSYNC.RECONVERGENT B1 ;  /* 0x0000000000017941 */ /* 0x000fea0003800200 */
.L_x_79:
[----:B------:R-:W-:Y:S01]  /*1bb0*/  ISETP.GE.U32.AND P0, PT, R10, R4, PT ;  /* 0x000000040a00720c */ /* 0x000fe20003f06070 */
[----:B------:R-:W-:-:S12]  /*1bc0*/  BSSY.RECONVERGENT B1, `(.L_x_81) ;  /* 0x0000035000017945 */ /* 0x000fd80003800200 */
[----:B------:R-:W-:Y:S05]  /*1bd0*/  @P0 BRA `(.L_x_82) ;  /* 0x0000000000cc0947 */ /* 0x000fea0003800000 */
[----:B------:R-:W-:Y:S01]  /*1be0*/  LOP3.LUT R5, RZ, R10, RZ, 0x33, !PT ;  /* 0x0000000aff057212 */ /* 0x000fe200078e33ff */
[----:B------:R-:W-:Y:S04]  /*1bf0*/  BSSY.RECONVERGENT B2, `(.L_x_83) ;  /* 0x0000015000027945 */ /* 0x000fe80003800200 */
[----:B0-----:R-:W-:-:S04]  /*1c00*/  VIADD R6, R5, UR6 ;  /* 0x0000000605067c36 */ /* 0x001fc80008000000 */
[C---:B------:R-:W-:Y:S01]  /*1c10*/  IMAD.IADD R7, R6.reuse, 0x1, -R23 ;  /* 0x0000000106077824 */ /* 0x040fe200078e0a17 */
[----:B------:R-:W-:-:S04]  /*1c20*/  LOP3.LUT R5, R6, 0x300, RZ, 0xc0, !PT ;  /* 0x0000030006057812 */ /* 0x000fc800078ec0ff */
[----:B------:R-:W-:Y:S02]  /*1c30*/  ISETP.NE.AND P0, PT, R5, 0x300, PT ;  /* 0x000003000500780c */ /* 0x000fe40003f05270 */
[----:B------:R-:W-:-:S11]  /*1c40*/  ISETP.GE.U32.AND P2, PT, R7, 0x300, PT ;  /* 0x000003000700780c */ /* 0x000fd60003f46070 */
[----:B------:R-:W-:Y:S05]  /*1c50*/  @!P0 BRA `(.L_x_84) ;  /* 0x0000000000388947 */ /* 0x000fea0003800000 */
[----:B------:R-:W0:Y:S01]  /*1c60*/  LDC.64 R8, c[0x0][0x380] ;  /* 0x0000e000ff087b82 */ /* 0x000e220000000a00 */
[----:B------:R-:W-:Y:S01]  /*1c70*/  LEA.HI R5, R6, 0x1, RZ, 0x18 ;  /* 0x0000000106057811 */ /* 0x000fe200078fc0ff */
[----:B------:R-:W-:-:S03]  /*1c80*/  IMAD.IADD R11, R23, 0x1, R10 ;  /* 0x00000001170b7824 */ /* 0x000fc600078e020a */
[----:B------:R-:W-:-:S05]  /*1c90*/  LOP3.LUT R5, R5, 0x3, RZ, 0xc0, !PT ;  /* 0x0000000305057812 */ /* 0x000fca00078ec0ff */
[----:B------:R-:W-:-:S07]  /*1ca0*/  IMAD.MOV R5, RZ, RZ, -R5 ;  /* 0x000000ffff057224 */ /* 0x000fce00078e0a05 */
.L_x_85:
        /* <DEDUP_REMOVED lines=9> */
.L_x_84:
[----:B------:R-:W-:Y:S05]  /*1d40*/  BSYNC.RECONVERGENT B2 ;  /* 0x0000000000027941 */ /* 0x000fea0003800200 */
.L_x_83:
[----:B------:R-:W-:Y:S05]  /*1d50*/  @!P2 BRA `(.L_x_82) ;  /* 0x00000000006ca947 */ /* 0x000fea0003800000 */
[----:B------:R-:W0:Y:S01]  /*1d60*/  LDC.64 R6, c[0x0][0x380] ;  /* 0x0000e000ff067b82 */ /* 0x000e220000000a00 */
[----:B------:R-:W-:Y:S02]  /*1d70*/  IMAD.IADD R23, R23, 0x1, R10 ;  /* 0x0000000117177824 */ /* 0x000fe400078e020a */
[----:B------:R-:W-:-:S07]  /*1d80*/  VIADD R5, R10, 0x200 ;  /* 0x000002000a057836 */ /* 0x000fce0000000000 */
.L_x_86:
        /* <DEDUP_REMOVED lines=24> */
.L_x_82:
[----:B------:R-:W-:Y:S05]  /*1f10*/  BSYNC.RECONVERGENT B1 ;  /* 0x0000000000017941 */ /* 0x000fea0003800200 */
.L_x_81:
[----:B------:R-:W-:Y:S01]  /*1f20*/  ISETP.GE.U32.AND P0, PT, R4, 0x100, PT ;  /* 0x000001000400780c */ /* 0x000fe20003f06070 */
[----:B0----5:R-:W-:-:S12]  /*1f30*/  IMAD.MOV.U32 R6, RZ, RZ, R3 ;  /* 0x000000ffff067224 */ /* 0x021fd800078e0003 */
[----:B------:R-:W-:Y:S05]  /*1f40*/  @!P0 BRA `(.L_x_87) ;  /* 0x0000000000dc8947 */ /* 0x000fea0003800000 */
[----:B------:R-:W0:Y:S01]  /*1f50*/  S2R R8, SR_LANEID ;  /* 0x0000000000087919 */ /* 0x000e220000000000 */
[----:B------:R-:W1:Y:S02]  /*1f60*/  SHFL.DOWN PT, R3, R6, 0x1, 0x1f ;  /* 0x08201f0006037f89 */ /* 0x000e6400000e0000 */
[----:B-1----:R-:W-:Y:S02]  /*1f70*/  FSETP.GEU.AND P0, PT, R6, R3, PT ;  /* 0x000000030600720b */ /* 0x002fe40003f0e000 */
[C---:B0-----:R-:W-:Y:S02]  /*1f80*/  ISETP.GT.AND P1, PT, R8.reuse, 0x1e, PT ;  /* 0x0000001e0800780c */ /* 0x041fe40003f24270 */
[----:B------:R-:W-:Y:S02]  /*1f90*/  FSEL R3, R3, R6, !P0 ;  /* 0x0000000603037208 */ /* 0x000fe40004000000 */
[----:B------:R-:W-:Y:S02]  /*1fa0*/  ISETP.NE.AND P2, PT, R8, RZ, PT ;  /* 0x000000ff0800720c */ /* 0x000fe40003f45270 */
[----:B------:R-:W-:-:S02]  /*1fb0*/  FSEL R3, R6, R3, P1 ;  /* 0x0000000306037208 */ /* 0x000fc40000800000 */
[----:B------:R-:W-:-:S03]  /*1fc0*/  ISETP.GT.AND P1, PT, R8, 0x1d, PT ;  /* 0x0000001d0800780c */ /* 0x000fc60003f24270 */
[----:B------:R-:W0:Y:S06]  /*1fd0*/  SHFL.DOWN PT, R4, R3, 0x2, 0x1f ;  /* 0x08401f0003047f89 */ /* 0x000e2c00000e0000 */
        /* <DEDUP_REMOVED lines=46> */
.L_x_87:
[----:B------:R-:W-:Y:S01]  /*22c0*/  LOP3.LUT R3, R2, 0x3e0, RZ, 0xc0, !PT ;  /* 0x000003e002037812 */ /* 0x000fe200078ec0ff */
[----:B------:R-:W0:Y:S04]  /*22d0*/  S2R R8, SR_LANEID ;  /* 0x0000000000087919 */ /* 0x000e280000000000 */
[----:B------:R-:W-:Y:S01]  /*22e0*/  VIADD R5, R3, 0x20 ;  /* 0x0000002003057836 */ /* 0x000fe20000000000 */
[----:B------:R-:W-:-:S04]  /*22f0*/  LOP3.LUT R3, RZ, R3, RZ, 0x33, !PT ;  /* 0x00000003ff037212 */ /* 0x000fc800078e33ff */
[----:B------:R-:W-:Y:S01]  /*2300*/  ISETP.GT.U32.AND P0, PT, R5, R4, PT ;  /* 0x000000040500720c */ /* 0x000fe20003f04070 */
[----:B------:R-:W-:-:S05]  /*2310*/  IMAD.IADD R3, R3, 0x1, R4 ;  /* 0x0000000103037824 */ /* 0x000fca00078e0204 */
        /* <DEDUP_REMOVED lines=16> */
[C---:B------:R-:W-:Y:S01]  /*2420*/  ISETP.NE.AND P0, PT, R8.reuse, RZ, PT ;  /* 0x000000ff0800720c */ /* 0x040fe20003f05270 */
[----:B------:R-:W-:Y:S01]  /*2430*/  VIADD R8, R8, 0x10 ;  /* 0x0000001008087836 */ /* 0x000fe20000000000 */
[----:B------:R-:W-:Y:S01]  /*2440*/  ISETP.GT.AND P1, PT, R10, R3, PT ;  /* 0x000000030a00720c */ /* 0x000fe20003f24270 */
        /* <DEDUP_REMOVED lines=46> */
.L_x_78:
[----:B------:R-:W0:Y:S01]  /*2730*/  S2R R6, SR_TID.X ;  /* 0x0000000000067919 */ /* 0x000e220000002100 */
[----:B------:R-:W1:Y:S02]  /*2740*/  LDCU.64 UR10, c[0x0][0x380] ;  /* 0x00007000ff0a77ac */ /* 0x000e640008000a00 */
[----:B-1----:R-:W-:Y:S02]  /*2750*/  IMAD.U32 R2, RZ, RZ, UR10 ;  /* 0x0000000aff027e24 */ /* 0x002fe4000f8e00ff */
[----:B------:R-:W-:Y:S02]  /*2760*/  IMAD.U32 R3, RZ, RZ, UR11 ;  /* 0x0000000bff037e24 */ /* 0x000fe4000f8e00ff */
[----:B0-----:R-:W-:-:S04]  /*2770*/  IMAD.IADD R9, R23, 0x1, R6 ;  /* 0x0000000117097824 */ /* 0x001fc800078e0206 */
[----:B------:R-:W-:-:S05]  /*2780*/  IMAD.WIDE.U32 R8, R9, 0x4, R2 ;  /* 0x0000000409087825 */ /* 0x000fca00078e0002 */
        /* <DEDUP_REMOVED lines=44> */
[----:B------:R-:W-:Y:S02]  /*2a50*/  ISETP.GE.U32.AND P1, PT, R4, UR5, PT ;  /* 0x0000000504007c0c */ /* 0x000fe4000bf26070 */
[----:B------:R-:W-:-:S04]  /*2a60*/  FSETP.GEU.AND P0, PT, R11, R18, PT ;  /* 0x000000120b00720b */ /* 0x000fc80003f0e000 */
[----:B------:R-:W-:-:S07]  /*2a70*/  FSEL R11, R18, R11, !P0 ;  /* 0x0000000b120b7208 */ /* 0x000fce0004000000 */
[----:B------:R-:W-:Y:S05]  /*2a80*/  @!P1 BRA `(.L_x_88) ;  /* 0x0000000800149947 */ /* 0x000fea0003800000 */
[----:B------:R-:W-:Y:S01]  /*2a90*/  UIADD3 UR7, UPT, UPT, UR6, -0x1000, URZ ;  /* 0xfffff00006077890 */ /* 0x000fe2000fffe0ff */
[----:B------:R-:W-:Y:S01]  /*2aa0*/  VIADD R23, R23, UR5 ;  /* 0x0000000517177c36 */ /* 0x000fe20008000000 */
[----:B------:R-:W-:-:S03]  /*2ab0*/  UMOV UR4, URZ ;  /* 0x000000ff00047c82 */ /* 0x000fc60008000000 */
[C---:B------:R-:W-:Y:S01]  /*2ac0*/  VIADD R7, R23.reuse, 0x100 ;  /* 0x0000010017077836 */ /* 0x040fe20000000000 */
[C---:B------:R-:W-:Y:S01]  /*2ad0*/  ISETP.GT.U32.AND P0, PT, R23.reuse, UR7, PT ;  /* 0x0000000717007c0c */ /* 0x040fe2000bf04070 */
[----:B------:R-:W-:-:S12]  /*2ae0*/  IMAD.IADD R9, R23, 0x1, R6 ;  /* 0x0000000117097824 */ /* 0x000fd800078e0206 */
[----:B------:R-:W-:Y:S05]  /*2af0*/  @P0 BRA `(.L_x_89) ;  /* 0x0000000000f80947 */ /* 0x000fea0003800000 */
[----:B------:R-:W0:Y:S01]  /*2b00*/  LDC.64 R2, c[0x0][0x380] ;  /* 0x0000e000ff027b82 */ /* 0x000e220000000a00 */
[----:B------:R-:W1:Y:S01]  /*2b10*/  LDCU UR6, c[0x0][0x3a8] ;  /* 0x00007500ff0677ac */ /* 0x000e620008000800 */
[----:B------:R-:W-:Y:S01]  /*2b20*/  NOP ;  /* 0x0000000000007918 */ /* 0x000fe20000000000 */
.L_x_90:
[----:B------:R-:W-:-:S04]  /*2b30*/  IMAD.IADD R5, R6, 0x1, R23 ;  /* 0x0000000106057824 */ /* 0x000fc800078e0217 */
[----:B0-----:R-:W-:-:S05]  /*2b40*/  IMAD.WIDE.U32 R4, R5, 0x4, R2 ;  /* 0x0000000405047825 */ /* 0x001fca00078e0002 */
        /* <DEDUP_REMOVED lines=17> */
[----:B------:R1:W2:Y:S01]  /*2c60*/  LDG.E.CONSTANT R8, desc[UR8][R4.64+0x3400] ;  /* 0x0034000804087981 */ /* 0x0002a2000c1e9900 */
        /* <DEDUP_REMOVED lines=8> */
[----:B------:R-:W-:-:S04]  /*2cf0*/  FSETP.GEU.AND P1, PT, R10, R17, PT ;  /* 0x000000110a00720b */ /* 0x000fc80003f2e000 */
[----:B------:R-:W-:Y:S02]  /*2d00*/  FSEL R17, R17, R10, !P1 ;  /* 0x0000000a11117208 */ /* 0x000fe40004800000 */
[----:B------:R-:W-:-:S04]  /*2d10*/  FSETP.GEU.AND P2, PT, R12, R15, PT ;  /* 0x0000000f0c00720b */ /* 0x000fc80003f4e000 */
[----:B------:R-:W-:Y:S02]  /*2d20*/  FSEL R12, R15, R12, !P2 ;  /* 0x0000000c0f0c7208 */ /* 0x000fe40005000000 */
[----:B------:R-:W-:Y:S02]  /*2d30*/  FSETP.GEU.AND P0, PT, R11, R18, PT ;  /* 0x000000120b00720b */ /* 0x000fe40003f0e000 */
[----:B------:R-:W-:Y:S02]  /*2d40*/  FSETP.GEU.AND P1, PT, R20, R27, PT ;  /* 0x0000001b1400720b */ /* 0x000fe40003f2e000 */
[----:B------:R-:W-:Y:S02]  /*2d50*/  FSETP.GEU.AND P2, PT, R14, R17, PT ;  /* 0x000000110e00720b */ /* 0x000fe40003f4e000 */
[----:B------:R-:W-:Y:S02]  /*2d60*/  FSEL R11, R18, R11, !P0 ;  /* 0x0000000b120b7208 */ /* 0x000fe40004000000 */
[----:B------:R-:W-:-:S02]  /*2d70*/  FSEL R20, R27, R20, !P1 ;  /* 0x000000141b147208 */ /* 0x000fc40004800000 */
[----:B------:R-:W-:Y:S02]  /*2d80*/  FSEL R14, R17, R14, !P2 ;  /* 0x0000000e110e7208 */ /* 0x000fe40005000000 */
[----:B------:R-:W-:Y:S02]  /*2d90*/  FSETP.GEU.AND P0, PT, R11, R20, PT ;  /* 0x000000140b00720b */ /* 0x000fe40003f0e000 */
[----:B-1----:R-:W-:Y:S02]  /*2da0*/  IADD3 R4, PT, PT, -R23, UR6, RZ ;  /* 0x0000000617047c10 */ /* 0x002fe4000fffe1ff */
[----:B------:R-:W-:Y:S02]  /*2db0*/  FSEL R11, R20, R11, !P0 ;  /* 0x0000000b140b7208 */ /* 0x000fe40004000000 */
[----:B--2---:R-:W-:-:S04]  /*2dc0*/  FSETP.GEU.AND P3, PT, R8, R13, PT ;  /* 0x0000000d0800720b */ /* 0x004fc80003f6e000 */
[----:B------:R-:W-:-:S04]  /*2dd0*/  FSEL R13, R13, R8, !P3 ;  /* 0x000000080d0d7208 */ /* 0x000fc80005800000 */
[----:B------:R-:W-:-:S04]  /*2de0*/  FSETP.GEU.AND P3, PT, R12, R13, PT ;  /* 0x0000000d0c00720b */ /* 0x000fc80003f6e000 */
[----:B------:R-:W-:-:S04]  /*2df0*/  FSEL R13, R13, R12, !P3 ;  /* 0x0000000c0d0d7208 */ /* 0x000fc80005800000 */
[----:B------:R-:W-:-:S04]  /*2e00*/  FSETP.GEU.AND P1, PT, R14, R13, PT ;  /* 0x0000000d0e00720b */ /* 0x000fc80003f2e000 */
        /* <DEDUP_REMOVED lines=11> */
[----:B------:R-:W-:-:S13]  /*2ec0*/  ISETP.GT.U32.AND P0, PT, R23, UR7, PT ;  /* 0x0000000717007c0c */ /* 0x000fda000bf04070 */
[----:B------:R-:W-:Y:S05]  /*2ed0*/  @!P0 BRA `(.L_x_90) ;  /* 0xfffffffc00148947 */ /* 0x000fea000383ffff */
.L_x_89:
[----:B------:R-:W-:-:S13]  /*2ee0*/  ISETP.GE.U32.AND P0, PT, R23, UR6, PT ;  /* 0x0000000617007c0c */ /* 0x000fda000bf06070 */
[----:B------:R-:W-:Y:S05]  /*2ef0*/  @P0 BRA `(.L_x_88) ;  /* 0x0000000000f80947 */ /* 0x000fea0003800000 */
[----:B------:R-:W-:Y:S01]  /*2f00*/  IADD3 R23, PT, PT, -R23, UR6, RZ ;  /* 0x0000000617177c10 */ /* 0x000fe2000fffe1ff */
[----:B------:R-:W-:Y:S03]  /*2f10*/  BSSY.RECONVERGENT B1, `(.L_x_88) ;  /* 0x000003c000017945 */ /* 0x000fe60003800200 */
[----:B------:R-:W-:-:S13]  /*2f20*/  ISETP.GE.AND P0, PT, R6, R23, PT ;  /* 0x000000170600720c */ /* 0x000fda0003f06270 */
[----:B------:R-:W-:Y:S05]  /*2f30*/  @P0 BRA `(.L_x_91) ;  /* 0x0000000000e40947 */ /* 0x000fea0003800000 */
[----:B------:R-:W0:Y:S01]  /*2f40*/  LDC R8, c[0x0][0x3ac] ;  /* 0x0000eb00ff087b82 */ /* 0x000e220000000800 */
[----:B------:R-:W1:Y:S01]  /*2f50*/  LDCU UR5, c[0x0][0x3ac] ;  /* 0x00007580ff0577ac */ /* 0x000e620008000800 */
[----:B------:R-:W-:Y:S01]  /*2f60*/  LOP3.LUT R4, RZ, R6, RZ, 0x33, !PT ;  /* 0x00000006ff047212 */ /* 0x000fe200078e33ff */
[----:B------:R-:W-:Y:S01]  /*2f70*/  IMAD.SHL.U32 R10, R0, 0x1000, RZ ;  /* 0x00001000000a7824 */ /* 0x000fe200078e00ff */
[----:B------:R-:W-:Y:S03]  /*2f80*/  BSSY.RECONVERGENT B2, `(.L_x_92) ;  /* 0x0000019000027945 */ /* 0x000fe60003800200 */
[----:B------:R-:W-:Y:S01]  /*2f90*/  VIADD R5, R4, UR6 ;  /* 0x0000000604057c36 */ /* 0x000fe20008000000 */
[----:B-1----:R-:W-:Y:S01]  /*2fa0*/  USHF.L.U32 UR5, UR5, 0xc, URZ ;  /* 0x0000000c05057899 */ /* 0x002fe200080006ff */
[----:B0-----:R-:W-:-:S03]  /*2fb0*/  IMAD R4, R8, UR4, RZ ;  /* 0x0000000408047c24 */ /* 0x001fc6000f8e02ff */
[C---:B------:R-:W-:Y:S02]  /*2fc0*/  LOP3.LUT R8, R5.reuse, 0x300, RZ, 0xc0, !PT ;  /* 0x0000030005087812 */ /* 0x040fe400078ec0ff */
[----:B------:R-:W-:Y:S02]  /*2fd0*/  VIADD R10, R10, UR5 ;  /* 0x000000050a0a7c36 */ /* 0x000fe40008000000 */
[----:B------:R-:W-:Y:S02]  /*2fe0*/  ISETP.NE.AND P0, PT, R8, 0x300, PT ;  /* 0x000003000800780c */ /* 0x000fe40003f05270 */
[C---:B------:R-:W-:Y:S01]  /*2ff0*/  IMAD.IADD R13, R5.reuse, 0x1, -R10 ;  /* 0x00000001050d7824 */ /* 0x040fe200078e0a0a */
[----:B------:R-:W-:Y:S01]  /*3000*/  LEA.HI R5, R5, 0x1, RZ, 0x18 ;  /* 0x0000000105057811 */ /* 0x000fe200078fc0ff */
[----:B------:R-:W-:Y:S02]  /*3010*/  IMAD.MOV.U32 R8, RZ, RZ, R6 ;  /* 0x000000ffff087224 */ /* 0x000fe400078e0006 */
[----:B------:R-:W-:-:S05]  /*3020*/  IMAD R4, R4, -0x1000, R13 ;  /* 0xfffff00004047824 */ /* 0x000fca00078e020d */
[----:B------:R-:W-:Y:S02]  /*3030*/  ISETP.GE.U32.AND P2, PT, R4, 0x300, PT ;  /* 0x000003000400780c */ /* 0x000fe40003f46070 */
[----:B------:R-:W-:Y:S11]  /*3040*/  @!P0 BRA `(.L_x_93) ;  /* 0x0000000000308947 */ /* 0x000ff60003800000 */
[----:B------:R-:W-:Y:S01]  /*3050*/  LOP3.LUT R5, R5, 0x3, RZ, 0xc0, !PT ;  /* 0x0000000305057812 */ /* 0x000fe200078ec0ff */
[----:B------:R-:W-:-:S04]  /*3060*/  IMAD.MOV.U32 R8, RZ, RZ, R6 ;  /* 0x000000ffff087224 */ /* 0x000fc800078e0006 */
[----:B------:R-:W-:-:S07]  /*3070*/  IMAD.MOV R10, RZ, RZ, -R5 ;  /* 0x000000ffff0a7224 */ /* 0x000fce00078e0a05 */
.L_x_94:
        /* <DEDUP_REMOVED lines=9> */
.L_x_93:
[----:B------:R-:W-:Y:S05]  /*3110*/  BSYNC.RECONVERGENT B2 ;  /* 0x0000000000027941 */ /* 0x000fea0003800200 */
.L_x_92:
[----:B------:R-:W-:Y:S05]  /*3120*/  @!P2 BRA `(.L_x_91) ;  /* 0x000000000068a947 */ /* 0x000fea0003800000 */
[C---:B------:R-:W-:Y:S02]  /*3130*/  IMAD.IADD R17, R8.reuse, 0x1, R7 ;  /* 0x0000000108117824 */ /* 0x040fe400078e0207 */
[----:B------:R-:W-:-:S07]  /*3140*/  VIADD R7, R8, 0x200 ;  /* 0x0000020008077836 */ /* 0x000fce0000000000 */
.L_x_95:
        /* <DEDUP_REMOVED lines=24> */
.L_x_91:
[----:B------:R-:W-:Y:S05]  /*32d0*/  BSYNC.RECONVERGENT B1 ;  /* 0x0000000000017941 */ /* 0x000fea0003800200 */
.L_x_88:
        /* <DEDUP_REMOVED lines=53> */
.L_x_69:
[----:B------:R-:W-:Y:S05]  /*3630*/  BSYNC.RECONVERGENT B0 ;  /* 0x0000000000007941 */ /* 0x000fea0003800200 */
.L_x_57:
[----:B------:R-:W-:Y:S05]  /*3640*/  @P0 EXIT ;  /* 0x000000000000094d */ /* 0x000fea0003800000 */
[----:B------:R-:W0:Y:S02]  /*3650*/  LDC.64 R2, c[0x0][0x388] ;  /* 0x0000e200ff027b82 */ /* 0x000e240000000a00 */
[----:B0-----:R-:W-:-:S05]  /*3660*/  IMAD.WIDE.U32 R2, R0, 0x4, R2 ;  /* 0x0000000400027825 */ /* 0x001fca00078e0002 */
[----:B------:R-:W-:Y:S01]  /*3670*/  STG.E desc[UR8][R2.64], R8 ;  /* 0x0000000802007986 */ /* 0x000fe2000c101908 */
[----:B------:R-:W-:Y:S05]  /*3680*/  EXIT ;  /* 0x000000000000794d */ /* 0x000fea0003800000 */
.L_x_96:
        /* <DEDUP_REMOVED lines=15> */
.L_x_156:


//--------------------- .text._ZN3cub18CUB_300001_SM_10006detail6reduce28DeviceReduceSingleTileKernelINS2_10policy_hubIfjN4cuda3__47maximumIvEEE10Policy1000EPfSB_jS8_ffNS5_3std3__410__identityEEEvT0_T1_T2_T3_T4_T6_ --------------------------
	.section	.text._ZN3cub18CUB_300001_SM_10006detail6reduce28DeviceReduceSingleTileKernelINS2_10policy_hubIfjN4cuda3__47maximumIvEEE10Policy1000EPfSB_jS8_ffNS5_3std3__410__identityEEEvT0_T1_T2_T3_T4_T6_,"ax",@progbits
	.align	128
        .global         _ZN3cub18CUB_300001_SM_10006detail6reduce28DeviceReduceSingleTileKernelINS2_10policy_hubIfjN4cuda3__47maximumIvEEE10Policy1000EPfSB_jS8_ffNS5_3std3__410__identityEEEvT0_T1_T2_T3_T4_T6_
        .type           _ZN3cub18CUB_300001_SM_10006detail6reduce28DeviceReduceSingleTileKernelINS2_10policy_hubIfjN4cuda3__47maximumIvEEE10Policy1000EPfSB_jS8_ffNS5_3std3__410__identityEEEvT0_T1_T2_T3_T4_T6_,@function
        .size           _ZN3cub18CUB_300001_SM_10006detail6reduce28DeviceReduceSingleTileKernelINS2_10policy_hubIfjN4cuda3__47maximumIvEEE10Policy1000EPfSB_jS8_ffNS5_3std3__410__identityEEEvT0_T1_T2_T3_T4_T6_,(.L_x_157 - _ZN3cub18CUB_300001_SM_10006detail6reduce28DeviceReduceSingleTileKernelINS2_10policy_hubIfjN4cuda3__47maximumIvEEE10Policy1000EPfSB_jS8_ffNS5_3std3__410__identityEEEvT0_T1_T2_T3_T4_T6_)
        .other          _ZN3cub18CUB_300001_SM_10006detail6reduce28DeviceReduceSingleTileKernelINS2_10policy_hubIfjN4cuda3__47maximumIvEEE10Policy1000EPfSB_jS8_ffNS5_3std3__410__identityEEEvT0_T1_T2_T3_T4_T6_,@"STO_CUDA_ENTRY STV_DEFAULT"
_ZN3cub18CUB_300001_SM_10006detail6reduce28DeviceReduceSingleTileKernelINS2_10policy_hubIfjN4cuda3__47maximumIvEEE10Policy1000EPfSB_jS8_ffNS5_3std3__410__identityEEEvT0_T1_T2_T3_T4_T6_:
.text._ZN3cub18CUB_300001_SM_10006detail6reduce28DeviceReduceSingleTileKernelINS2_10policy_hubIfjN4cuda3__47maximumIvEEE10Policy1000EPfSB_jS8_ffNS5_3std3__410__identityEEEvT0_T1_T2_T3_T4_T6_:
        /* <DEDUP_REMOVED lines=13> */
.L_x_97:
[----:B------:R-:W0:Y:S01]  /*00d0*/  LDCU UR4, c[0x0][0x380] ;  /* 0x00007000ff0477ac */ /* 0x000e220008000800 */
[----:B------:R-:W-:Y:S01]  /*00e0*/  BSSY.RECONVERGENT B0, `(.L_x_98) ;  /* 0x00003e2000007945 */ /* 0x000fe20003800200 */
[----:B0-----:R-:W-:-:S09]  /*00f0*/  ULOP3.LUT UP0, URZ, UR4, 0xf, URZ, 0xc0, !UPT ;  /* 0x0000000f04ff7892 */ /* 0x001fd2000f80c0ff */
[----:B------:R-:W-:Y:S05]  /*0100*/  BRA.U UP0, `(.L_x_99) ;  /* 0x0000001d008c7547 */ /* 0x000fea000b800000 */
        /* <DEDUP_REMOVED lines=8> */
[----:B------:R-:W0:Y:S02]  /*0190*/  LDC.64 R4, c[0x0][0x380] ;  /* 0x0000e000ff047b82 */ /* 0x000e240000000a00 */
[----:B0-----:R-:W-:-:S05]  /*01a0*/  IMAD.WIDE.U32 R4, R0, 0x4, R4 ;  /* 0x0000000400047825 */ /* 0x001fca00078e0004 */
[----:B------:R0:W5:Y:S01]  /*01b0*/  LDG.E.CONSTANT R2, desc[UR6][R4.64] ;  /* 0x0000000604027981 */ /* 0x000162000c1e9900 */
[----:B------:R-:W-:-:S07]  /*01c0*/  VIADD R6, R0, 0x100 ;  /* 0x0000010000067836 */ /* 0x000fce0000000000 */
.L_x_102:
[----:B------:R-:W-:Y:S05]  /*01d0*/  BSYNC.RECONVERGENT B1 ;  /* 0x0000000000017941 */ /* 0x000fea0003800200 */
.L_x_101:
[----:B------:R-:W-:Y:S01]  /*01e0*/  ISETP.GE.U32.AND P0, PT, R6, R3, PT ;  /* 0x000000030600720c */ /* 0x000fe20003f06070 */
        /* <DEDUP_REMOVED lines=15> */
.L_x_107:
        /* <DEDUP_REMOVED lines=10> */
.L_x_106:
[----:B------:R-:W-:Y:S05]  /*0380*/  BSYNC.RECONVERGENT B2 ;  /* 0x0000000000027941 */ /* 0x000fea0003800200 */
.L_x_105:
[----:B------:R-:W-:Y:S05]  /*0390*/  @!P0 BRA `(.L_x_104) ;  /* 0x0000000400b88947 */ /* 0x000fea0003800000 */
[----:B------:R-:W0:Y:S01]  /*03a0*/  LDC.64 R4, c[0x0][0x380] ;  /* 0x0000e000ff047b82 */ /* 0x000e220000000a00 */
[----:B------:R-:W-:Y:S01]  /*03b0*/  IMAD.IADD R7, R3, 0x1, -R6 ;  /* 0x0000000103077824 */ /* 0x000fe200078e0a06 */
[----:B------:R-:W-:Y:S01]  /*03c0*/  BSSY.RECONVERGENT B2, `(.L_x_108) ;  /* 0x000003c000027945 */ /* 0x000fe20003800200 */
[----:B------:R-:W-:-:S03]  /*03d0*/  PLOP3.LUT P0, PT, PT, PT, PT, 0x80, 0x8 ;  /* 0x000000000008781c */ /* 0x000fc60003f0f070 */
[----:B------:R-:W-:Y:S01]  /*03e0*/  ISETP.GT.AND P1, PT, R7, 0xc00, PT ;  /* 0x00000c000700780c */ /* 0x000fe20003f24270 */
[----:B0-----:R-:W-:-:S12]  /*03f0*/  IMAD.WIDE.U32 R4, R6, 0x4, R4 ;  /* 0x0000000406047825 */ /* 0x001fd800078e0004 */
[----:B------:R-:W-:Y:S05]  /*0400*/  @!P1 BRA `(.L_x_109) ;  /* 0x0000000000dc9947 */ /* 0x000fea0003800000 */
[----:B------:R-:W-:Y:S01]  /*0410*/  PLOP3.LUT P0, PT, PT, PT, PT, 0x8, 0x80 ;  /* 0x000000000080781c */ /* 0x000fe20003f0e170 */
[----:B------:R-:W-:-:S12]  /*0420*/  VIADD R9, R3, 0xfffff400 ;  /* 0xfffff40003097836 */ /* 0x000fd80000000000 */
.L_x_110:
[----:B------:R-:W2:Y:S04]  /*0430*/  LDG.E.CONSTANT R17, desc[UR6][R4.64] ;  /* 0x0000000604117981 */ /* 0x000ea8000c1e9900 */
[----:B------:R-:W3:Y:S04]  /*0440*/  LDG.E.CONSTANT R19, desc[UR6][R4.64+0x400] ;  /* 0x0004000604137981 */ /* 0x000ee8000c1e9900 */
[----:B------:R-:W4:Y:S04]  /*0450*/  LDG.E.CONSTANT R21, desc[UR6][R4.64+0x800] ;  /* 0x0008000604157981 */ /* 0x000f28000c1e9900 */
        /* <DEDUP_REMOVED lines=12> */
[----:B------:R0:W4:Y:S01]  /*0520*/  LDG.E.CONSTANT R7, desc[UR6][R4.64+0x3c00] ;  /* 0x003c000604077981 */ /* 0x000122000c1e9900 */
[----:B------:R-:W-:-:S05]  /*0530*/  VIADD R6, R6, 0x1000 ;  /* 0x0000100006067836 */ /* 0x000fca0000000000 */
[----:B------:R-:W-:Y:S02]  /*0540*/  ISETP.GE.AND P2, PT, R6, R9, PT ;  /* 0x000000090600720c */ /* 0x000fe40003f46270 */
[----:B0-----:R-:W-:-:S05]  /*0550*/  IADD3 R4, P3, PT, R4, 0x4000, RZ ;  /* 0x0000400004047810 */ /* 0x001fca0007f7e0ff */
[----:B------:R-:W-:Y:S01]  /*0560*/  IMAD.X R5, RZ, RZ, R5, P3 ;  /* 0x000000ffff057224 */ /* 0x000fe200018e0605 */
        /* <DEDUP_REMOVED lines=33> */
.L_x_109:
[----:B------:R-:W-:Y:S05]  /*0780*/  BSYNC.RECONVERGENT B2 ;  /* 0x0000000000027941 */ /* 0x000fea0003800200 */
.L_x_108:
[----:B------:R-:W-:Y:S01]  /*0790*/  IMAD.IADD R7, R3, 0x1, -R6 ;  /* 0x0000000103077824 */ /* 0x000fe200078e0a06 */
[----:B------:R-:W-:Y:S04]  /*07a0*/  BSSY.RECONVERGENT B2, `(.L_x_111) ;  /* 0x000001f000027945 */ /* 0x000fe80003800200 */
[----:B------:R-:W-:-:S13]  /*07b0*/  ISETP.GT.AND P1, PT, R7, 0x400, PT ;  /* 0x000004000700780c */ /* 0x000fda0003f24270 */
[----:B------:R-:W-:Y:S05]  /*07c0*/  @!P1 BRA `(.L_x_112) ;  /* 0x0000000000709947 */ /* 0x000fea0003800000 */
[----:B------:R-:W2:Y:S04]  /*07d0*/  LDG.E.CONSTANT R7, desc[UR6][R4.64] ;  /* 0x0000000604077981 */ /* 0x000ea8000c1e9900 */
[----:B------:R-:W3:Y:S04]  /*07e0*/  LDG.E.CONSTANT R9, desc[UR6][R4.64+0x400] ;  /* 0x0004000604097981 */ /* 0x000ee8000c1e9900 */
[----:B------:R-:W4:Y:S04]  /*07f0*/  LDG.E.CONSTANT R11, desc[UR6][R4.64+0x800] ;  /* 0x00080006040b7981 */ /* 0x000f28000c1e9900 */
[----:B------:R-:W4:Y:S04]  /*0800*/  LDG.E.CONSTANT R13, desc[UR6][R4.64+0xc00] ;  /* 0x000c0006040d7981 */ /* 0x000f28000c1e9900 */
[----:B------:R-:W4:Y:S04]  /*0810*/  LDG.E.CONSTANT R15, desc[UR6][R4.64+0x1000] ;  /* 0x00100006040f7981 */ /* 0x000f28000c1e9900 */
[----:B------:R-:W4:Y:S04]  /*0820*/  LDG.E.CONSTANT R17, desc[UR6][R4.64+0x1400] ;  /* 0x0014000604117981 */ /* 0x000f28000c1e9900 */
[----:B------:R-:W4:Y:S04]  /*0830*/  LDG.E.CONSTANT R19, desc[UR6][R4.64+0x1800] ;  /* 0x0018000604137981 */ /* 0x000f28000c1e9900 */
[----:B------:R0:W4:Y:S01]  /*0840*/  LDG.E.CONSTANT R21, desc[UR6][R4.64+0x1c00] ;  /* 0x001c000604157981 */ /* 0x000122000c1e9900 */
[----:B------:R-:W-:Y:S01]  /*0850*/  VIADD R6, R6, 0x800 ;  /* 0x0000080006067836 */ /* 0x000fe20000000000 */
        /* <DEDUP_REMOVED lines=19> */
.L_x_112:
[----:B------:R-:W-:Y:S05]  /*0990*/  BSYNC.RECONVERGENT B2 ;  /* 0x0000000000027941 */ /* 0x000fea0003800200 */
.L_x_111:
[----:B------:R-:W-:-:S13]  /*09a0*/  ISETP.LT.OR P0, PT, R6, R3, P0 ;  /* 0x000000030600720c */ /* 0x000fda0000701670 */
[----:B------:R-:W-:Y:S05]  /*09b0*/  @!P0 BRA `(.L_x_104) ;  /* 0x0000000000308947 */ /* 0x000fea0003800000 */
        /* <DEDUP_REMOVED lines=12> */
.L_x_104:
[----:B------:R-:W-:Y:S05]  /*0a80*/  BSYNC.RECONVERGENT B1 ;  /* 0x0000000000017941 */ /* 0x000fea0003800200 */
.L_x_103:
[----:B------:R-:W-:Y:S01]  /*0a90*/  ISETP.GE.U32.AND P0, PT, R3, 0x100, PT ;  /* 0x000001000300780c */ /* 0x000fe20003f06070 */
        /* <DEDUP_REMOVED lines=10> */
[----:B------:R-:W1:Y:S06]  /*0b40*/  SHFL.DOWN PT, R3, R2, 0x2, 0x1f ;  /* 0x08401f0002037f89 */ /* 0x000e6c00000e0000 */
[----:B------:R-:W2:Y:S01]  /*0b50*/  @!P2 S2R R6, SR_CgaCtaId ;  /* 0x000000000006a919 */ /* 0x000ea20000008800 */
[----:B0-----:R-:W-:Y:S02]  /*0b60*/  @!P2 MOV R5, 0x400 ;  /* 0x000004000005a802 */ /* 0x001fe40000000f00 */
[----:B------:R-:W-:-:S04]  /*0b70*/  @!P2 SHF.R.U32.HI R4, RZ, 0x3, R0 ;  /* 0x00000003ff04a819 */ /* 0x000fc80000011600 */
[----:B------:R-:W-:Y:S02]  /*0b80*/  @!P2 LOP3.LUT R4, R4, 0x7c, RZ, 0xc0, !PT ;  /* 0x0000007c0404a812 */ /* 0x000fe400078ec0ff */
[----:B-1----:R-:W-:-:S04]  /*0b90*/  FSETP.GEU.AND P1, PT, R2, R3, PT ;  /* 0x000000030200720b */ /* 0x002fc80003f2e000 */
[----:B------:R-:W-:Y:S02]  /*0ba0*/  @!P0 FSEL R2, R3, R2, !P1 ;  /* 0x0000000203028208 */ /* 0x000fe40004800000 */
[----:B------:R-:W-:-:S03]  /*0bb0*/  ISETP.GT.AND P0, PT, R8, 0x1b, PT ;  /* 0x0000001b0800780c */ /* 0x000fc60003f04270 */
[----:B------:R-:W0:Y:S01]  /*0bc0*/  SHFL.DOWN PT, R3, R2, 0x4, 0x1f ;  /* 0x08801f0002037f89 */ /* 0x000e2200000e0000 */
[----:B--2---:R-:W-:-:S05]  /*0bd0*/  @!P2 LEA R5, R6, R5, 0x18 ;  /* 0x000000050605a211 */ /* 0x004fca00078ec0ff */
        /* <DEDUP_REMOVED lines=37> */
.L_x_113:
[----:B------:R-:W-:Y:S01]  /*0e30*/  LOP3.LUT R2, R0, 0x3e0, RZ, 0xc0, !PT ;  /* 0x000003e000027812 */ /* 0x000fe200078ec0ff */
[----:B------:R-:W1:Y:S04]  /*0e40*/  S2R R9, SR_LANEID ;  /* 0x0000000000097919 */ /* 0x000e680000000000 */
[----:B0-----:R-:W-:Y:S01]  /*0e50*/  VIADD R4, R2, 0x20 ;  /* 0x0000002002047836 */ /* 0x001fe20000000000 */
[----:B------:R-:W-:-:S04]  /*0e60*/  LOP3.LUT R2, RZ, R2, RZ, 0x33, !PT ;  /* 0x00000002ff027212 */ /* 0x000fc800078e33ff */
[----:B------:R-:W-:Y:S01]  /*0e70*/  ISETP.GT.U32.AND P0, PT, R4, R3, PT ;  /* 0x000000030400720c */ /* 0x000fe20003f04070 */
[----:B------:R-:W-:-:S05]  /*0e80*/  IMAD.IADD R2, R2, 0x1, R3 ;  /* 0x0000000102027824 */ /* 0x000fca00078e0203 */
        /* <DEDUP_REMOVED lines=65> */
.L_x_100:
[----:B------:R-:W0:Y:S01]  /*12a0*/  S2R R0, SR_TID.X ;  /* 0x0000000000007919 */ /* 0x000e220000002100 */
[----:B------:R-:W1:Y:S02]  /*12b0*/  LDCU.64 UR4, c[0x0][0x380] ;  /* 0x00007000ff0477ac */ /* 0x000e640008000a00 */
[----:B-1----:R-:W-:Y:S02]  /*12c0*/  IMAD.U32 R20, RZ, RZ, UR4 ;  /* 0x00000004ff147e24 */ /* 0x002fe4000f8e00ff */
[----:B------:R-:W-:Y:S02]  /*12d0*/  IMAD.U32 R21, RZ, RZ, UR5 ;  /* 0x00000005ff157e24 */ /* 0x000fe4000f8e00ff */
[----:B0-----:R-:W-:-:S04]  /*12e0*/  IMAD.SHL.U32 R2, R0, 0x4, RZ ;  /* 0x0000000400027824 */ /* 0x001fc800078e00ff */
[----:B------:R-:W-:-:S05]  /*12f0*/  IMAD.WIDE.U32 R22, R2, 0x4, R20 ;  /* 0x0000000402167825 */ /* 0x000fca00078e0014 */
[----:B------:R-:W2:Y:S04]  /*1300*/  LDG.E.128.CONSTANT R4, desc[UR6][R22.64] ;  /* 0x0000000616047981 */ /* 0x000ea8000c1e9d00 */
[----:B------:R-:W3:Y:S04]  /*1310*/  LDG.E.128.CONSTANT R8, desc[UR6][R22.64+0x1000] ;  /* 0x0010000616087981 */ /* 0x000ee8000c1e9d00 */
[----:B------:R-:W4:Y:S04]  /*1320*/  LDG.E.128.CONSTANT R12, desc[UR6][R22.64+0x2000] ;  /* 0x00200006160c7981 */ /* 0x000f28000c1e9d00 */
[----:B------:R0:W5:Y:S01]  /*1330*/  LDG.E.128.CONSTANT R16, desc[UR6][R22.64+0x3000] ;  /* 0x0030000616107981 */ /* 0x000162000c1e9d00 */
[----:B------:R-:W-:Y:S01]  /*1340*/  UMOV UR4, 0x1000 ;  /* 0x0000100000047882 */ /* 0x000fe20000000000 */
[----:B0-----:R-:W-:Y:S01]  /*1350*/  VIADD R22, R3, 0xfffff000 ;  /* 0xfffff00003167836 */ /* 0x001fe20000000000 */
        /* <DEDUP_REMOVED lines=33> */
[----:B------:R-:W-:-:S07]  /*1570*/  UMOV UR4, 0x1000 ;  /* 0x0000100000047882 */ /* 0x000fce0000000000 */
[----:B------:R-:W1:Y:S02]  /*1580*/  LDC.64 R20, c[0x0][0x380] ;  /* 0x0000e000ff147b82 */ /* 0x000e640000000a00 */
.L_x_117:
[----:B------:R-:W-:-:S04]  /*1590*/  VIADD R25, R2, UR4 ;  /* 0x0000000402197c36 */ /* 0x000fc80008000000 */
[----:B-1----:R-:W-:-:S05]  /*15a0*/  IMAD.WIDE.U32 R24, R25, 0x4, R20 ;  /* 0x0000000419187825 */ /* 0x002fca00078e0014 */
        /* <DEDUP_REMOVED lines=9> */
[----:B------:R-:W-:Y:S01]  /*1640*/  FSEL R4, R6, R5, !P1 ;  /* 0x0000000506047208 */ /* 0x000fe20004800000 */
[----:B0-----:R-:W-:Y:S01]  /*1650*/  VIADD R5, R3, -UR4 ;  /* 0x8000000403057c36 */ /* 0x001fe20008000000 */
        /* <DEDUP_REMOVED lines=22> */
[----:B------:R-:W-:Y:S02]  /*17c0*/  ISETP.GE.U32.AND P1, PT, R5, 0x1000, PT ;  /* 0x000010000500780c */ /* 0x000fe40003f26070 */
[----:B------:R-:W-:-:S04]  /*17d0*/  FSETP.GEU.AND P0, PT, R4, R17, PT ;  /* 0x000000110400720b */ /* 0x000fc80003f0e000 */
[----:B------:R-:W-:-:S04]  /*17e0*/  FSEL R17, R17, R4, !P0 ;  /* 0x0000000411117208 */ /* 0x000fc80004000000 */
[----:B------:R-:W-:-:S04]  /*17f0*/  FSETP.GEU.AND P0, PT, R17, R19, PT ;  /* 0x000000131100720b */ /* 0x000fc80003f0e000 */
[----:B------:R-:W-:Y:S01]  /*1800*/  FSEL R23, R19, R17, !P0 ;  /* 0x0000001113177208 */ /* 0x000fe20004000000 */
[----:B------:R-:W-:Y:S08]  /*1810*/  @!P1 BRA `(.L_x_116) ;  /* 0x0000000000f09947 */ /* 0x000ff00003800000 */
[----:B------:R-:W-:-:S06]  /*1820*/  UIADD3 UR4, UPT, UPT, UR4, 0x1000, URZ ;  /* 0x0000100004047890 */ /* 0x000fcc000fffe0ff */
[----:B------:R-:W-:-:S13]  /*1830*/  ISETP.LT.U32.AND P0, PT, R22, UR4, PT ;  /* 0x0000000416007c0c */ /* 0x000fda000bf01070 */
[----:B------:R-:W-:Y:S05]  /*1840*/  @!P0 BRA `(.L_x_117) ;  /* 0xfffffffc00508947 */ /* 0x000fea000383ffff */
.L_x_115:
[----:B------:R-:W-:-:S13]  /*1850*/  ISETP.LE.U32.AND P0, PT, R3, UR4, PT ;  /* 0x0000000403007c0c */ /* 0x000fda000bf03070 */
[----:B------:R-:W-:Y:S05]  /*1860*/  @P0 BRA `(.L_x_116) ;  /* 0x0000000000dc0947 */ /* 0x000fea0003800000 */
[----:B------:R-:W-:Y:S01]  /*1870*/  VIADD R5, R3, -UR4 ;  /* 0x8000000403057c36 */ /* 0x000fe20008000000 */
[----:B------:R-:W-:Y:S04]  /*1880*/  BSSY.RECONVERGENT B1, `(.L_x_116) ;  /* 0x0000035000017945 */ /* 0x000fe80003800200 */
[----:B------:R-:W-:-:S13]  /*1890*/  ISETP.GE.AND P0, PT, R0, R5, PT ;  /* 0x000000050000720c */ /* 0x000fda0003f06270 */
[----:B------:R-:W-:Y:S05]  /*18a0*/  @P0 BRA `(.L_x_118) ;  /* 0x0000000000c80947 */ /* 0x000fea0003800000 */
[----:B------:R-:W-:Y:S01]  /*18b0*/  LOP3.LUT R2, RZ, R0, RZ, 0x33, !PT ;  /* 0x00000000ff027212 */ /* 0x000fe200078e33ff */
[----:B------:R-:W-:Y:S01]  /*18c0*/  BSSY.RECONVERGENT B2, `(.L_x_119) ;  /* 0x0000015000027945 */ /* 0x000fe20003800200 */
[----:B------:R-:W-:Y:S02]  /*18d0*/  IMAD.MOV.U32 R4, RZ, RZ, R0 ;  /* 0x000000ffff047224 */ /* 0x000fe400078e0000 */
[----:B------:R-:W-:-:S04]  /*18e0*/  IADD3 R2, PT, PT, R3, -UR4, R2 ;  /* 0x8000000403027c10 */ /* 0x000fc8000fffe002 */
[C---:B------:R-:W-:Y:S02]  /*18f0*/  LOP3.LUT R3, R2.reuse, 0x300, RZ, 0xc0, !PT ;  /* 0x0000030002037812 */ /* 0x040fe400078ec0ff */
[----:B------:R-:W-:Y:S02]  /*1900*/  ISETP.GE.U32.AND P2, PT, R2, 0x300, PT ;  /* 0x000003000200780c */ /* 0x000fe40003f46070 */
[----:B------:R-:W-:-:S13]  /*1910*/  ISETP.NE.AND P0, PT, R3, 0x300, PT ;  /* 0x000003000300780c */ /* 0x000fda0003f05270 */
[----:B------:R-:W-:Y:S05]  /*1920*/  @!P0 BRA `(.L_x_120) ;  /* 0x0000000000388947 */ /* 0x000fea0003800000 */
[----:B------:R-:W-:Y:S01]  /*1930*/  LEA.HI R2, R2, 0x1, RZ, 0x18 ;  /* 0x0000000102027811 */ /* 0x000fe200078fc0ff */
[----:B------:R-:W-:Y:S02]  /*1940*/  VIADD R7, R0, UR4 ;  /* 0x0000000400077c36 */ /* 0x000fe40008000000 */
[----:B------:R-:W-:Y:S01]  /*1950*/  IMAD.MOV.U32 R4, RZ, RZ, R0 ;  /* 0x000000ffff047224 */ /* 0x000fe200078e0000 */
[----:B------:R-:W-:-:S05]  /*1960*/  LOP3.LUT R2, R2, 0x3, RZ, 0xc0, !PT ;  /* 0x0000000302027812 */ /* 0x000fca00078ec0ff */
[----:B------:R-:W-:-:S07]  /*1970*/  IMAD.MOV R6, RZ, RZ, -R2 ;  /* 0x000000ffff067224 */ /* 0x000fce00078e0a02 */
.L_x_121:
        /* <DEDUP_REMOVED lines=9> */
.L_x_120:
[----:B------:R-:W-:Y:S05]  /*1a10*/  BSYNC.RECONVERGENT B2 ;  /* 0x0000000000027941 */ /* 0x000fea0003800200 */
.L_x_119:
[----:B------:R-:W-:Y:S05]  /*1a20*/  @!P2 BRA `(.L_x_118) ;  /* 0x000000000068a947 */ /* 0x000fea0003800000 */
[C---:B------:R-:W-:Y:S02]  /*1a30*/  VIADD R12, R4.reuse, 0x200 ;  /* 0x00000200040c7836 */ /* 0x040fe40000000000 */
[----:B------:R-:W-:-:S07]  /*1a40*/  VIADD R13, R4, UR4 ;  /* 0x00000004040d7c36 */ /* 0x000fce0008000000 */
.L_x_122:
[----:B------:R-:W-:-:S04]  /*1a50*/  IMAD.WIDE.U32 R2, R13, 0x4, R20 ;  /* 0x000000040d027825 */ /* 0x000fc800078e0014 */
[C---:B------:R-:W-:Y:S02]  /*1a60*/  VIADD R7, R13.reuse, 0x100 ;  /* 0x000001000d077836 */ /* 0x040fe40000000000 */
[----:B------:R-:W2:Y:S01]  /*1a70*/  LDG.E.CONSTANT R2, desc[UR6][R2.64] ;  /* 0x0000000602027981 */ /* 0x000ea2000c1e9900 */
[----:B------:R-:W-:Y:S02]  /*1a80*/  VIADD R9, R13, 0x200 ;  /* 0x000002000d097836 */ /* 0x000fe40000000000 */
[----:B------:R-:W-:-:S04]  /*1a90*/  IMAD.WIDE.U32 R6, R7, 0x4, R20 ;  /* 0x0000000407067825 */ /* 0x000fc800078e0014 */
[--C-:B------:R-:W-:Y:S02]  /*1aa0*/  IMAD.WIDE.U32 R8, R9, 0x4, R20.reuse ;  /* 0x0000000409087825 */ /* 0x100fe400078e0014 */
[----:B------:R-:W3:Y:S02]  /*1ab0*/  LDG.E.CONSTANT R6, desc[UR6][R6.64] ;  /* 0x0000000606067981 */ /* 0x000ee4000c1e9900 */
[----:B------:R-:W-:Y:S02]  /*1ac0*/  VIADD R11, R13, 0x300 ;  /* 0x000003000d0b7836 */ /* 0x000fe40000000000 */
[----:B------:R-:W4:Y:S02]  /*1ad0*/  LDG.E.CONSTANT R8, desc[UR6][R8.64] ;  /* 0x0000000608087981 */ /* 0x000f24000c1e9900 */
[----:B------:R-:W-:-:S06]  /*1ae0*/  IMAD.WIDE.U32 R10, R11, 0x4, R20 ;  /* 0x000000040b0a7825 */ /* 0x000fcc00078e0014 */
        /* <DEDUP_REMOVED lines=14> */
.L_x_118:
[----:B------:R-:W-:Y:S05]  /*1bd0*/  BSYNC.RECONVERGENT B1 ;  /* 0x0000000000017941 */ /* 0x000fea0003800200 */
.L_x_116:
        /* <DEDUP_REMOVED lines=54> */
.L_x_99:
        /* <DEDUP_REMOVED lines=12> */
.L_x_125:
[----:B------:R-:W-:Y:S05]  /*2000*/  BSYNC.RECONVERGENT B1 ;  /* 0x0000000000017941 */ /* 0x000fea0003800200 */
.L_x_124:
        /* <DEDUP_REMOVED lines=16> */
.L_x_130:
        /* <DEDUP_REMOVED lines=10> */
.L_x_129:
[----:B------:R-:W-:Y:S05]  /*21b0*/  BSYNC.RECONVERGENT B2 ;  /* 0x0000000000027941 */ /* 0x000fea0003800200 */
.L_x_128:
        /* <DEDUP_REMOVED lines=10> */
.L_x_133:
        /* <DEDUP_REMOVED lines=53> */
.L_x_132:
[----:B------:R-:W-:Y:S05]  /*25b0*/  BSYNC.RECONVERGENT B2 ;  /* 0x0000000000027941 */ /* 0x000fea0003800200 */
.L_x_131:
        /* <DEDUP_REMOVED lines=32> */
.L_x_135:
[----:B------:R-:W-:Y:S05]  /*27c0*/  BSYNC.RECONVERGENT B2 ;  /* 0x0000000000027941 */ /* 0x000fea0003800200 */
.L_x_134:
        /* <DEDUP_REMOVED lines=14> */
.L_x_127:
[----:B------:R-:W-:Y:S05]  /*28b0*/  BSYNC.RECONVERGENT B1 ;  /* 0x0000000000017941 */ /* 0x000fea0003800200 */
.L_x_126:
        /* <DEDUP_REMOVED lines=58> */
.L_x_136:
        /* <DEDUP_REMOVED lines=71> */
.L_x_123:
[----:B------:R-:W0:Y:S01]  /*30d0*/  S2R R11, SR_TID.X ;  /* 0x00000000000b7919 */ /* 0x000e220000002100 */
[----:B------:R-:W1:Y:S02]  /*30e0*/  LDCU.64 UR4, c[0x0][0x380] ;  /* 0x00007000ff0477ac */ /* 0x000e640008000a00 */
[----:B-1----:R-:W-:Y:S02]  /*30f0*/  IMAD.U32 R6, RZ, RZ, UR4 ;  /* 0x00000004ff067e24 */ /* 0x002fe4000f8e00ff */
[----:B------:R-:W-:Y:S02]  /*3100*/  IMAD.U32 R7, RZ, RZ, UR5 ;  /* 0x00000005ff077e24 */ /* 0x000fe4000f8e00ff */
        /* <DEDUP_REMOVED lines=24> */
[----:B------:R-:W-:Y:S01]  /*3290*/  FSEL R15, R15, R10, !P3 ;  /* 0x0000000a0f0f7208 */ /* 0x000fe20005800000 */
[----:B------:R-:W-:Y:S01]  /*32a0*/  IMAD.MOV.U32 R10, RZ, RZ, 0x1000 ;  /* 0x00001000ff0a7424 */ /* 0x000fe200078e00ff */
[----:B------:R-:W-:-:S04]  /*32b0*/  FSETP.GEU.AND P0, PT, R12, R17, PT ;  /* 0x000000110c00720b */ /* 0x000fc80003f0e000 */
[----:B------:R-:W-:Y:S02]  /*32c0*/  FSEL R12, R17, R12, !P0 ;  /* 0x0000000c110c7208 */ /* 0x000fe40004000000 */
[----:B------:R-:W-:Y:S02]  /*32d0*/  FSETP.GEU.AND P0, PT, R0, R9, PT ;  /* 0x000000090000720b */ /* 0x000fe40003f0e000 */
[----:B------:R-:W-:Y:S02]  /*32e0*/  FSETP.GEU.AND P1, PT, R14, R19, PT ;  /* 0x000000130e00720b */ /* 0x000fe40003f2e000 */
[----:B------:R-:W-:Y:S01]  /*32f0*/  FSEL R9, R9, R0, !P0 ;  /* 0x0000000009097208 */ /* 0x000fe20004000000 */
[----:B------:R-:W-:Y:S01]  /*3300*/  VIADD R0, R3, 0xfffff000 ;  /* 0xfffff00003007836 */ /* 0x000fe20000000000 */
        /* <DEDUP_REMOVED lines=15> */
[----:B------:R-:W-:Y:S02]  /*3400*/  ISETP.GE.U32.AND P1, PT, R0, 0x1000, PT ;  /* 0x000010000000780c */ /* 0x000fe40003f26070 */
[----:B------:R-:W-:-:S04]  /*3410*/  FSETP.GEU.AND P0, PT, R8, R23, PT ;  /* 0x000000170800720b */ /* 0x000fc80003f0e000 */
[----:B------:R-:W-:-:S07]  /*3420*/  FSEL R12, R23, R8, !P0 ;  /* 0x00000008170c7208 */ /* 0x000fce0004000000 */
[----:B------:R-:W-:Y:S05]  /*3430*/  @!P1 BRA `(.L_x_137) ;  /* 0x0000000000f49947 */ /* 0x000fea0003800000 */
[----:B------:R-:W0:Y:S01]  /*3440*/  LDC R14, c[0x0][0x390] ;  /* 0x0000e400ff0e7b82 */ /* 0x000e220000000800 */
[----:B------:R-:W-:-:S07]  /*3450*/  IMAD.MOV.U32 R10, RZ, RZ, 0x1000 ;  /* 0x00001000ff0a7424 */ /* 0x000fce00078e00ff */
[----:B------:R-:W1:Y:S02]  /*3460*/  LDC.64 R6, c[0x0][0x380] ;  /* 0x0000e000ff067b82 */ /* 0x000e640000000a00 */
.L_x_139:
[----:B------:R-:W-:-:S04]  /*3470*/  IMAD.WIDE.U32 R2, R10, 0x4, R4 ;  /* 0x000000040a027825 */ /* 0x000fc800078e0004 */
[----:B------:R-:W-:Y:S01]  /*3480*/  IMAD.IADD R9, R11, 0x1, R10 ;  /* 0x000000010b097824 */ /* 0x000fe200078e020a */
[----:B------:R-:W2:Y:S03]  /*3490*/  LDG.E.CONSTANT R15, desc[UR6][R2.64+0x400] ;  /* 0x00040006020f7981 */ /* 0x000ea6000c1e9900 */
[----:B-1----:R-:W-:Y:S01]  /*34a0*/  IMAD.WIDE.U32 R8, R9, 0x4, R6 ;  /* 0x0000000409087825 */ /* 0x002fe200078e0006 */
        /* <DEDUP_REMOVED lines=14> */
[----:B------:R0:W5:Y:S02]  /*3590*/  LDG.E.CONSTANT R27, desc[UR6][R2.64+0x3c00] ;  /* 0x003c0006021b7981 */ /* 0x000164000c1e9900 */
[----:B0-----:R-:W-:-:S04]  /*35a0*/  IMAD.MOV.U32 R3, RZ, RZ, R14 ;  /* 0x000000ffff037224 */ /* 0x001fc800078e000e */
[----:B------:R-:W-:Y:S01]  /*35b0*/  IMAD.IADD R2, R3, 0x1, -R10 ;  /* 0x0000000103027824 */ /* 0x000fe200078e0a0a */
        /* <DEDUP_REMOVED lines=34> */
[----:B------:R-:W-:-:S05]  /*37e0*/  VIADD R10, R10, 0x1000 ;  /* 0x000010000a0a7836 */ /* 0x000fca0000000000 */
[----:B------:R-:W-:-:S13]  /*37f0*/  ISETP.GT.U32.AND P0, PT, R10, R0, PT ;  /* 0x000000000a00720c */ /* 0x000fda0003f04070 */
[----:B------:R-:W-:Y:S05]  /*3800*/  @!P0 BRA `(.L_x_139) ;  /* 0xfffffffc00188947 */ /* 0x000fea000383ffff */
.L_x_137:
[----:B------:R-:W-:-:S13]  /*3810*/  ISETP.GE.U32.AND P0, PT, R10, R3, PT ;  /* 0x000000030a00720c */ /* 0x000fda0003f06070 */
        /* <DEDUP_REMOVED lines=13> */
[----:B------:R-:W-:Y:S01]  /*38f0*/  LEA.HI R2, R2, 0x1, RZ, 0x18 ;  /* 0x0000000102027811 */ /* 0x000fe200078fc0ff */
[----:B------:R-:W-:Y:S02]  /*3900*/  IMAD.IADD R9, R11, 0x1, R10 ;  /* 0x000000010b097824 */ /* 0x000fe400078e020a */
[----:B------:R-:W-:Y:S01]  /*3910*/  IMAD.MOV.U32 R5, RZ, RZ, R11 ;  /* 0x000000ffff057224 */ /* 0x000fe200078e000b */
[----:B------:R-:W-:-:S05]  /*3920*/  LOP3.LUT R2, R2, 0x3, RZ, 0xc0, !PT ;  /* 0x0000000302027812 */ /* 0x000fca00078ec0ff */
[----:B------:R-:W-:-:S07]  /*3930*/  IMAD.MOV R4, RZ, RZ, -R2 ;  /* 0x000000ffff047224 */ /* 0x000fce00078e0a02 */
.L_x_143:
        /* <DEDUP_REMOVED lines=9> */
.L_x_142:
[----:B------:R-:W-:Y:S05]  /*39d0*/  BSYNC.RECONVERGENT B2 ;  /* 0x0000000000027941 */ /* 0x000fea0003800200 */
.L_x_141:
[----:B------:R-:W-:Y:S05]  /*39e0*/  @!P2 BRA `(.L_x_140) ;  /* 0x000000000068a947 */ /* 0x000fea0003800000 */
[C---:B------:R-:W-:Y:S02]  /*39f0*/  IMAD.IADD R13, R5.reuse, 0x1, R10 ;  /* 0x00000001050d7824 */ /* 0x040fe400078e020a */
[----:B------:R-:W-:-:S07]  /*3a00*/  VIADD R10, R5, 0x200 ;  /* 0x00000200050a7836 */ /* 0x000fce0000000000 */
.L_x_144:
        /* <DEDUP_REMOVED lines=24> */
.L_x_140:
[----:B------:R-:W-:Y:S05]  /*3b90*/  BSYNC.RECONVERGENT B1 ;  /* 0x0000000000017941 */ /* 0x000fea0003800200 */
.L_x_138:
        /* <DEDUP_REMOVED lines=54> */
.L_x_114:
[----:B------:R-:W-:Y:S05]  /*3f00*/  BSYNC.RECONVERGENT B0 ;  /* 0x0000000000007941 */ /* 0x000fea0003800200 */
.L_x_98:
[----:B------:R-:W-:Y:S05]  /*3f10*/  @P0 EXIT ;  /* 0x000000000000094d */ /* 0x000fea0003800000 */
[----:B------:R-:W0:Y:S01]  /*3f20*/  LDCU UR4, c[0x0][0x398] ;  /* 0x00007300ff0477ac */ /* 0x000e220008000800 */
[----:B------:R-:W1:Y:S01]  /*3f30*/  LDC.64 R4, c[0x0][0x388] ;  /* 0x0000e200ff047b82 */ /* 0x000e620000000a00 */
[----:B0-----:R-:W-:-:S04]  /*3f40*/  FSETP.GT.AND P0, PT, R2, UR4, PT ;  /* 0x0000000402007c0b */ /* 0x001fc8000bf04000 */
[----:B------:R-:W-:-:S05]  /*3f50*/  FSEL R3, R2, UR4, P0 ;  /* 0x0000000402037c08 */ /* 0x000fca0008000000 */
[----:B-1----:R-:W-:Y:S01]  /*3f60*/  STG.E desc[UR6][R4.64], R3 ;  /* 0x0000000304007986 */ /* 0x002fe2000c101906 */
[----:B------:R-:W-:Y:S05]  /*3f70*/  EXIT ;  /* 0x000000000000794d */ /* 0x000fea0003800000 */
.L_x_145:
        /* <DEDUP_REMOVED lines=16> */
.L_x_157:


//--------------------- .text._ZN3cub18CUB_300001_SM_10006detail11EmptyKernelIvEEvv --------------------------
	.section	.text._ZN3cub18CUB_300001_SM_10006detail11EmptyKernelIvEEvv,"ax",@progbits
	.align	128
        .global         _ZN3cub18CUB_300001_SM_10006detail11EmptyKernelIvEEvv
        .type           _ZN3cub18CUB_300001_SM_10006detail11EmptyKernelIvEEvv,@function
        .size           _ZN3cub18CUB_300001_SM_10006detail11EmptyKernelIvEEvv,(.L_x_158 - _ZN3cub18CUB_300001_SM_10006detail11EmptyKernelIvEEvv)
        .other          _ZN3cub18CUB_300001_SM_10006detail11EmptyKernelIvEEvv,@"STO_CUDA_ENTRY STV_DEFAULT"
_ZN3cub18CUB_300001_SM_10006detail11EmptyKernelIvEEvv:
.text._ZN3cub18CUB_300001_SM_10006detail11EmptyKernelIvEEvv:
[----:B------:R-:W-:Y:S01]  /*0000*/  LDC R1, c[0x0][0x37c] ;  /* 0x0000df00ff017b82 */ /* 0x000fe20000000800 */
[----:B------:R-:W-:Y:S05]  /*0010*/  EXIT ;  /* 0x000000000000794d */ /* 0x000fea0003800000 */
.L_x_146:
        /* <DEDUP_REMOVED lines=14> */
.L_x_158:


//--------------------- .text._Z16compute_abs_diffPKfS0_Pfi --------------------------
	.section	.text._Z16compute_abs_diffPKfS0_Pfi,"ax",@progbits
	.align	128
        .global         _Z16compute_abs_diffPKfS0_Pfi
        .type           _Z16compute_abs_diffPKfS0_Pfi,@function
        .size           _Z16compute_abs_diffPKfS0_Pfi,(.L_x_159 - _Z16compute_abs_diffPKfS0_Pfi)
        .other          _Z16compute_abs_diffPKfS0_Pfi,@"STO_CUDA_ENTRY STV_DEFAULT"
_Z16compute_abs_diffPKfS0_Pfi:
.text._Z16compute_abs_diffPKfS0_Pfi:
[----:B------:R-:W-:Y:S01]  /*0000*/  LDC R1, c[0x0][0x37c] ;  /* 0x0000df00ff017b82 */ /* 0x000fe20000000800 */
[----:B------:R-:W0:Y:S07]  /*0010*/  S2R R0, SR_TID.X ;  /* 0x0000000000007919 */ /* 0x000e2e0000002100 */
[----:B------:R-:W0:Y:S01]  /*0020*/  S2UR UR4, SR_CTAID.X ;  /* 0x00000000000479c3 */ /* 0x000e220000002500 */
[----:B------:R-:W1:Y:S07]  /*0030*/  LDCU UR5, c[0x0][0x398] ;  /* 0x00007300ff0577ac */ /* 0x000e6e0008000800 */
[----:B------:R-:W0:Y:S02]  /*0040*/  LDC R9, c[0x0][0x360] ;  /* 0x0000d800ff097b82 */ /* 0x000e240000000800 */
[----:B0-----:R-:W-:-:S05]  /*0050*/  IMAD R9, R9, UR4, R0 ;  /* 0x0000000409097c24 */ /* 0x001fca000f8e0200 */
[----:B-1----:R-:W-:-:S13]  /*0060*/  ISETP.GE.AND P0, PT, R9, UR5, PT ;  /* 0x0000000509007c0c */ /* 0x002fda000bf06270 */
[----:B------:R-:W-:Y:S05]  /*0070*/  @P0 EXIT ;  /* 0x000000000000094d */ /* 0x000fea0003800000 */
[----:B------:R-:W0:Y:S01]  /*0080*/  LDC.64 R2, c[0x0][0x380] ;  /* 0x0000e000ff027b82 */ /* 0x000e220000000a00 */
[----:B------:R-:W1:Y:S07]  /*0090*/  LDCU.64 UR4, c[0x0][0x358] ;  /* 0x00006b00ff0477ac */ /* 0x000e6e0008000a00 */
[----:B------:R-:W2:Y:S08]  /*00a0*/  LDC.64 R4, c[0x0][0x388] ;  /* 0x0000e200ff047b82 */ /* 0x000eb00000000a00 */
[----:B------:R-:W3:Y:S01]  /*00b0*/  LDC.64 R6, c[0x0][0x390] ;  /* 0x0000e400ff067b82 */ /* 0x000ee20000000a00 */
[----:B0-----:R-:W-:-:S06]  /*00c0*/  IMAD.WIDE R2, R9, 0x4, R2 ;  /* 0x0000000409027825 */ /* 0x001fcc00078e0202 */
[----:B-1----:R-:W4:Y:S01]  /*00d0*/  LDG.E R2, desc[UR4][R2.64] ;  /* 0x0000000402027981 */ /* 0x002f22000c1e1900 */
[----:B--2---:R-:W-:-:S06]  /*00e0*/  IMAD.WIDE R4, R9, 0x4, R4 ;  /* 0x0000000409047825 */ /* 0x004fcc00078e0204 */
[----:B------:R-:W4:Y:S01]  /*00f0*/  LDG.E R5, desc[UR4][R4.64] ;  /* 0x0000000404057981 */ /* 0x000f22000c1e1900 */
[----:B---3--:R-:W-:-:S04]  /*0100*/  IMAD.WIDE R6, R9, 0x4, R6 ;  /* 0x0000000409067825 */ /* 0x008fc800078e0206 */
[----:B----4-:R-:W-:-:S04]  /*0110*/  FADD R0, R2, -R5 ;  /* 0x8000000502007221 */ /* 0x010fc80000000000 */
[----:B------:R-:W-:-:S05]  /*0120*/  FADD R9, |R0|, -RZ ;  /* 0x800000ff00097221 */ /* 0x000fca0000000200 */
[----:B------:R-:W-:Y:S01]  /*0130*/  STG.E desc[UR4][R6.64], R9 ;  /* 0x0000000906007986 */ /* 0x000fe2000c101904 */
[----:B------:R-:W-:Y:S05]  /*0140*/  EXIT ;  /* 0x000000000000794d */ /* 0x000fea0003800000 */
.L_x_147:
        /* <DEDUP_REMOVED lines=11> */
.L_x_159:


//--------------------- .text._Z22matrix_multiply_kernelPKfS0_Pfiii --------------------------
	.section	.text._Z22matrix_multiply_kernelPKfS0_Pfiii,"ax",@progbits
	.align	128
        .global         _Z22matrix_multiply_kernelPKfS0_Pfiii
        .type           _Z22matrix_multiply_kernelPKfS0_Pfiii,@function
        .size           _Z22matrix_multiply_kernelPKfS0_Pfiii,(.L_x_160 - _Z22matrix_multiply_kernelPKfS0_Pfiii)
        .other          _Z22matrix_multiply_kernelPKfS0_Pfiii,@"STO_CUDA_ENTRY STV_DEFAULT"
_Z22matrix_multiply_kernelPKfS0_Pfiii:
.text._Z22matrix_multiply_kernelPKfS0_Pfiii:
[----:B------:R-:W-:Y:S01]  /*0000*/  LDC R1, c[0x0][0x37c] ;  /* 0x0000df00ff017b82 */ /* 0x000fe20000000800 */
[----:B------:R-:W0:Y:S07]  /*0010*/  S2R R7, SR_TID.Y ;  /* 0x0000000000077919 */ /* 0x000e2e0000002200 */
[----:B------:R-:W1:Y:S01]  /*0020*/  LDC R2, c[0x0][0x360] ;  /* 0x0000d800ff027b82 */ /* 0x000e620000000800 */
[----:B------:R-:W1:Y:S07]  /*0030*/  S2R R3, SR_TID.X ;  /* 0x0000000000037919 */ /* 0x000e6e0000002100 */
[----:B------:R-:W0:Y:S08]  /*0040*/  S2UR UR5, SR_CTAID.Y ;  /* 0x00000000000579c3 */ /* 0x000e300000002600 */
[----:B------:R-:W0:Y:S08]  /*0050*/  LDC R0, c[0x0][0x364] ;  /* 0x0000d900ff007b82 */ /* 0x000e300000000800 */
[----:B------:R-:W1:Y:S08]  /*0060*/  S2UR UR4, SR_CTAID.X ;  /* 0x00000000000479c3 */ /* 0x000e700000002500 */
[----:B------:R-:W2:Y:S01]  /*0070*/  LDC.64 R4, c[0x0][0x398] ;  /* 0x0000e600ff047b82 */ /* 0x000ea20000000a00 */
[----:B0-----:R-:W-:-:S02]  /*0080*/  IMAD R0, R0, UR5, R7 ;  /* 0x0000000500007c24 */ /* 0x001fc4000f8e0207 */
[----:B-1----:R-:W-:-:S03]  /*0090*/  IMAD R2, R2, UR4, R3 ;  /* 0x0000000402027c24 */ /* 0x002fc6000f8e0203 */
[----:B--2---:R-:W-:-:S04]  /*00a0*/  ISETP.GE.AND P0, PT, R0, R5, PT ;  /* 0x000000050000720c */ /* 0x004fc80003f06270 */
[----:B------:R-:W-:-:S13]  /*00b0*/  ISETP.GE.OR P0, PT, R2, R4, P0 ;  /* 0x000000040200720c */ /* 0x000fda0000706670 */
[----:B------:R-:W-:Y:S05]  /*00c0*/  @P0 EXIT ;  /* 0x000000000000094d */ /* 0x000fea0003800000 */
[----:B------:R-:W0:Y:S01]  /*00d0*/  LDCU UR5, c[0x0][0x3a0] ;  /* 0x00007400ff0577ac */ /* 0x000e220008000800 */
[----:B------:R-:W-:Y:S01]  /*00e0*/  HFMA2 R18, -RZ, RZ, 0, 0 ;  /* 0x00000000ff127431 */ /* 0x000fe200000001ff */
[----:B------:R-:W1:Y:S01]  /*00f0*/  LDCU.64 UR8, c[0x0][0x358] ;  /* 0x00006b00ff0877ac */ /* 0x000e620008000a00 */
[----:B0-----:R-:W-:-:S09]  /*0100*/  UISETP.GE.AND UP0, UPT, UR5, 0x1, UPT ;  /* 0x000000010500788c */ /* 0x001fd2000bf06270 */
[----:B-1----:R-:W-:Y:S05]  /*0110*/  BRA.U !UP0, `(.L_x_148) ;  /* 0x0000000908f07547 */ /* 0x002fea000b800000 */
[----:B------:R-:W-:Y:S02]  /*0120*/  UISETP.GE.U32.AND UP1, UPT, UR5, 0x10, UPT ;  /* 0x000000100500788c */ /* 0x000fe4000bf26070 */
[----:B------:R-:W-:Y:S01]  /*0130*/  IMAD R3, R0, UR5, RZ ;  /* 0x0000000500037c24 */ /* 0x000fe2000f8e02ff */
[----:B------:R-:W-:Y:S01]  /*0140*/  ULOP3.LUT UR6, UR5, 0xf, URZ, 0xc0, !UPT ;  /* 0x0000000f05067892 */ /* 0x000fe2000f8ec0ff */
[----:B------:R-:W-:Y:S01]  /*0150*/  MOV R18, RZ ;  /* 0x000000ff00127202 */ /* 0x000fe20000000f00 */
[----:B------:R-:W-:Y:S02]  /*0160*/  UMOV UR4, URZ ;  /* 0x000000ff00047c82 */ /* 0x000fe40008000000 */
[----:B------:R-:W-:Y:S02]  /*0170*/  UISETP.NE.AND UP0, UPT, UR6, URZ, UPT ;  /* 0x000000ff0600728c */ /* 0x000fe4000bf05270 */
[----:B------:R-:W-:Y:S09]  /*0180*/  BRA.U !UP1, `(.L_x_149) ;  /* 0x0000000509407547 */ /* 0x000ff2000b800000 */
[----:B------:R-:W0:Y:S01]  /*0190*/  LDC.64 R6, c[0x0][0x380] ;  /* 0x0000e000ff067b82 */ /* 0x000e220000000a00 */
[----:B------:R-:W-:Y:S01]  /*01a0*/  ULOP3.LUT UR4, UR5, 0x7ffffff0, URZ, 0xc0, !UPT ;  /* 0x7ffffff005047892 */ /* 0x000fe2000f8ec0ff */
[----:B------:R-:W-:Y:S02]  /*01b0*/  MOV R18, RZ ;  /* 0x000000ff00127202 */ /* 0x000fe40000000f00 */
[----:B------:R-:W-:Y:S01]  /*01c0*/  MOV R4, R2 ;  /* 0x0000000200047202 */ /* 0x000fe20000000f00 */
[----:B------:R-:W-:Y:S01]  /*01d0*/  UIADD3 UR7, UPT, UPT, -UR4, URZ, URZ ;  /* 0x000000ff04077290 */ /* 0x000fe2000fffe1ff */
[----:B0-----:R-:W-:-:S03]  /*01e0*/  IMAD.WIDE.U32 R6, R3, 0x4, R6 ;  /* 0x0000000403067825 */ /* 0x001fc600078e0006 */
[----:B------:R-:W-:-:S04]  /*01f0*/  IADD3 R6, P0, PT, R6, 0x20, RZ ;  /* 0x0000002006067810 */ /* 0x000fc80007f1e0ff */
[----:B------:R-:W-:-:S09]  /*0200*/  IADD3.X R13, PT, PT, RZ, R7, RZ, P0, !PT ;  /* 0x00000007ff0d7210 */ /* 0x000fd200007fe4ff */
.L_x_150:
[----:B------:R-:W0:Y:S01]  /*0210*/  LDC.64 R22, c[0x0][0x388] ;  /* 0x0000e200ff167b82 */ /* 0x000e220000000a00 */
[----:B------:R-:W-:-:S05]  /*0220*/  MOV R12, R6 ;  /* 0x00000006000c7202 */ /* 0x000fca0000000f00 */
[----:B------:R-:W2:Y:S04]  /*0230*/  LDG.E R29, desc[UR8][R12.64+-0x20] ;  /* 0xffffe0080c1d7981 */ /* 0x000ea8000c1e1900 */
[----:B------:R-:W3:Y:S04]  /*0240*/  LDG.E R6, desc[UR8][R12.64+-0x1c] ;  /* 0xffffe4080c067981 */ /* 0x000ee8000c1e1900 */
[----:B------:R-:W4:Y:S04]  /*0250*/  LDG.E R9, desc[UR8][R12.64+-0x18] ;  /* 0xffffe8080c097981 */ /* 0x000f28000c1e1900 */
[----:B------:R-:W5:Y:S04]  /*0260*/  LDG.E R10, desc[UR8][R12.64+-0x14] ;  /* 0xffffec080c0a7981 */ /* 0x000f68000c1e1900 */
[----:B------:R-:W5:Y:S01]  /*0270*/  LDG.E R21, desc[UR8][R12.64+-0x10] ;  /* 0xfffff0080c157981 */ /* 0x000f62000c1e1900 */
[----:B0-----:R-:W-:-:S05]  /*0280*/  IMAD.WIDE R22, R4, 0x4, R22 ;  /* 0x0000000404167825 */ /* 0x001fca00078e0216 */
[----:B------:R0:W2:Y:S01]  /*0290*/  LDG.E R19, desc[UR8][R22.64] ;  /* 0x0000000816137981 */ /* 0x0000a2000c1e1900 */
[----:B------:R-:W-:-:S05]  /*02a0*/  IMAD.WIDE R24, R5, 0x4, R22 ;  /* 0x0000000405187825 */ /* 0x000fca00078e0216 */
[----:B------:R-:W3:Y:S01]  /*02b0*/  LDG.E R7, desc[UR8][R24.64] ;  /* 0x0000000818077981 */ /* 0x000ee2000c1e1900 */
[----:B------:R-:W-:-:S05]  /*02c0*/  IMAD.WIDE R26, R5, 0x4, R24 ;  /* 0x00000004051a7825 */ /* 0x000fca00078e0218 */
[----:B------:R-:W4:Y:S01]  /*02d0*/  LDG.E R8, desc[UR8][R26.64] ;  /* 0x000000081a087981 */ /* 0x000f22000c1e1900 */
[----:B------:R-:W-:-:S03]  /*02e0*/  IMAD.WIDE R16, R5, 0x4, R26 ;  /* 0x0000000405107825 */ /* 0x000fc600078e021a */
[----:B------:R-:W5:Y:S01]  /*02f0*/  LDG.E R24, desc[UR8][R12.64+-0xc] ;  /* 0xfffff4080c187981 */ /* 0x000f62000c1e1900 */
[----:B------:R-:W-:-:S03]  /*0300*/  IMAD.WIDE R14, R5, 0x4, R16 ;  /* 0x00000004050e7825 */ /* 0x000fc600078e0210 */
[----:B------:R-:W5:Y:S04]  /*0310*/  LDG.E R11, desc[UR8][R16.64] ;  /* 0x00000008100b7981 */ /* 0x000f68000c1e1900 */
[----:B------:R-:W5:Y:S01]  /*0320*/  LDG.E R20, desc[UR8][R14.64] ;  /* 0x000000080e147981 */ /* 0x000f62000c1e1900 */
[----:B0-----:R-:W-:-:S03]  /*0330*/  IMAD.WIDE R22, R5, 0x4, R14 ;  /* 0x0000000405167825 */ /* 0x001fc600078e020e */
[----:B------:R-:W5:Y:S04]  /*0340*/  LDG.E R26, desc[UR8][R12.64+-0x8] ;  /* 0xfffff8080c1a7981 */ /* 0x000f68000c1e1900 */
[----:B------:R0:W5:Y:S02]  /*0350*/  LDG.E R25, desc[UR8][R22.64] ;  /* 0x0000000816197981 */ /* 0x000164000c1e1900 */
[----:B0-----:R-:W-:-:S05]  /*0360*/  IMAD.WIDE R22, R5, 0x4, R22 ;  /* 0x0000000405167825 */ /* 0x001fca00078e0216 */
[----:B------:R-:W5:Y:S01]  /*0370*/  LDG.E R27, desc[UR8][R22.64] ;  /* 0x00000008161b7981 */ /* 0x000f62000c1e1900 */
[----:B------:R-:W-:-:S04]  /*0380*/  IMAD.WIDE R14, R5, 0x4, R22 ;  /* 0x00000004050e7825 */ /* 0x000fc800078e0216 */
[----:B------:R-:W-:Y:S02]  /*0390*/  IMAD.WIDE R16, R5, 0x4, R14 ;  /* 0x0000000405107825 */ /* 0x000fe400078e020e */
[----:B------:R-:W5:Y:S04]  /*03a0*/  LDG.E R14, desc[UR8][R14.64] ;  /* 0x000000080e0e7981 */ /* 0x000f68000c1e1900 */
[----:B------:R-:W5:Y:S04]  /*03b0*/  LDG.E R23, desc[UR8][R12.64+-0x4] ;  /* 0xfffffc080c177981 */ /* 0x000f68000c1e1900 */
[----:B------:R-:W5:Y:S01]  /*03c0*/  LDG.E R22, desc[UR8][R12.64+0x4] ;  /* 0x000004080c167981 */ /* 0x000f62000c1e1900 */
[----:B--2---:R-:W-:Y:S01]  /*03d0*/  FFMA R29, R29, R19, R18 ;  /* 0x000000131d1d7223 */ /* 0x004fe20000000012 */
[----:B------:R-:W-:-:S02]  /*03e0*/  IMAD.WIDE R18, R5, 0x4, R16 ;  /* 0x0000000405127825 */ /* 0x000fc400078e0210 */
[----:B------:R-:W2:Y:S02]  /*03f0*/  LDG.E R16, desc[UR8][R16.64] ;  /* 0x0000000810107981 */ /* 0x000ea4000c1e1900 */
[----:B---3--:R-:W-:Y:S01]  /*0400*/  FFMA R28, R6, R7, R29 ;  /* 0x00000007061c7223 */ /* 0x008fe2000000001d */
[----:B------:R-:W-:Y:S02]  /*0410*/  IMAD.WIDE R6, R5, 0x4, R18 ;  /* 0x0000000405067825 */ /* 0x000fe400078e0212 */
[----:B------:R0:W3:Y:S02]  /*0420*/  LDG.E R18, desc[UR8][R18.64] ;  /* 0x0000000812127981 */ /* 0x0000e4000c1e1900 */
[----:B----4-:R-:W-:Y:S01]  /*0430*/  FFMA R29, R9, R8, R28 ;  /* 0x00000008091d7223 */ /* 0x010fe2000000001c */
[----:B------:R-:W-:Y:S01]  /*0440*/  IMAD.WIDE R8, R5, 0x4, R6 ;  /* 0x0000000405087825 */ /* 0x000fe200078e0206 */
[----:B------:R-:W4:Y:S04]  /*0450*/  LDG.E R17, desc[UR8][R12.64+0x8] ;  /* 0x000008080c117981 */ /* 0x000f28000c1e1900 */
[----:B------:R-:W4:Y:S01]  /*0460*/  LDG.E R6, desc[UR8][R6.64] ;  /* 0x0000000806067981 */ /* 0x000f22000c1e1900 */
[----:B-----5:R-:W-:-:S03]  /*0470*/  FFMA R28, R10, R11, R29 ;  /* 0x0000000b0a1c7223 */ /* 0x020fc6000000001d */
[----:B------:R-:W2:Y:S01]  /*0480*/  LDG.E R29, desc[UR8][R12.64] ;  /* 0x000000080c1d7981 */ /* 0x000ea2000c1e1900 */
[----:B------:R-:W-:-:S04]  /*0490*/  IMAD.WIDE R10, R5, 0x4, R8 ;  /* 0x00000004050a7825 */ /* 0x000fc800078e0208 */
[----:B------:R-:W-:Y:S01]  /*04a0*/  FFMA R28, R21, R20, R28 ;  /* 0x00000014151c7223 */ /* 0x000fe2000000001c */
[----:B------:R1:W5:Y:S01]  /*04b0*/  LDG.E R15, desc[UR8][R8.64] ;  /* 0x00000008080f7981 */ /* 0x000362000c1e1900 */
[----:B------:R-:W-:-:S03]  /*04c0*/  IMAD.WIDE R20, R5, 0x4, R10 ;  /* 0x0000000405147825 */ /* 0x000fc600078e020a */
[----:B------:R-:W5:Y:S01]  /*04d0*/  LDG.E R10, desc[UR8][R10.64] ;  /* 0x000000080a0a7981 */ /* 0x000f62000c1e1900 */
[----:B0-----:R-:W-:-:S03]  /*04e0*/  FFMA R19, R24, R25, R28 ;  /* 0x0000001918137223 */ /* 0x001fc6000000001c */
[----:B------:R-:W5:Y:S01]  /*04f0*/  LDG.E R28, desc[UR8][R12.64+0xc] ;  /* 0x00000c080c1c7981 */ /* 0x000f62000c1e1900 */
[----:B------:R-:W-:-:S03]  /*0500*/  IMAD.WIDE R24, R5, 0x4, R20 ;  /* 0x0000000405187825 */ /* 0x000fc600078e0214 */
[----:B------:R-:W5:Y:S04]  /*0510*/  LDG.E R20, desc[UR8][R20.64] ;  /* 0x0000000814147981 */ /* 0x000f68000c1e1900 */
[----:B------:R-:W5:Y:S01]  /*0520*/  LDG.E R11, desc[UR8][R12.64+0x1c] ;  /* 0x00001c080c0b7981 */ /* 0x000f62000c1e1900 */
[----:B------:R-:W-:Y:S01]  /*0530*/  FFMA R26, R26, R27, R19 ;  /* 0x0000001b1a1a7223 */ /* 0x000fe20000000013 */
[----:B-1----:R-:W-:Y:S02]  /*0540*/  IMAD.WIDE R8, R5, 0x4, R24 ;  /* 0x0000000405087825 */ /* 0x002fe400078e0218 */
[----:B------:R-:W5:Y:S04]  /*0550*/  LDG.E R19, desc[UR8][R12.64+0x10] ;  /* 0x000010080c137981 */ /* 0x000f68000c1e1900 */
[----:B------:R-:W5:Y:S04]  /*0560*/  LDG.E R27, desc[UR8][R12.64+0x14] ;  /* 0x000014080c1b7981 */ /* 0x000f68000c1e1900 */
[----:B------:R-:W5:Y:S04]  /*0570*/  LDG.E R7, desc[UR8][R24.64] ;  /* 0x0000000818077981 */ /* 0x000f68000c1e1900 */
[----:B------:R-:W5:Y:S04]  /*0580*/  LDG.E R8, desc[UR8][R8.64] ;  /* 0x0000000808087981 */ /* 0x000f68000c1e1900 */
[----:B------:R0:W5:Y:S01]  /*0590*/  LDG.E R24, desc[UR8][R12.64+0x18] ;  /* 0x000018080c187981 */ /* 0x000162000c1e1900 */
[----:B------:R-:W-:Y:S01]  /*05a0*/  FFMA R14, R23, R14, R26 ;  /* 0x0000000e170e7223 */ /* 0x000fe2000000001a */
[----:B------:R-:W-:-:S04]  /*05b0*/  UIADD3 UR7, UPT, UPT, UR7, 0x10, URZ ;  /* 0x0000001007077890 */ /* 0x000fc8000fffe0ff */
[----:B------:R-:W-:Y:S01]  /*05c0*/  UISETP.NE.AND UP1, UPT, UR7, URZ, UPT ;  /* 0x000000ff0700728c */ /* 0x000fe2000bf25270 */
[----:B------:R-:W-:Y:S01]  /*05d0*/  LEA R4, R5, R4, 0x4 ;  /* 0x0000000405047211 */ /* 0x000fe200078e20ff */
[----:B--2---:R-:W-:-:S04]  /*05e0*/  FFMA R29, R29, R16, R14 ;  /* 0x000000101d1d7223 */ /* 0x004fc8000000000e */
[----:B---3--:R-:W-:-:S04]  /*05f0*/  FFMA R18, R22, R18, R29 ;  /* 0x0000001216127223 */ /* 0x008fc8000000001d */
[----:B----4-:R-:W-:-:S04]  /*0600*/  FFMA R17, R17, R6, R18 ;  /* 0x0000000611117223 */ /* 0x010fc80000000012 */
[----:B-----5:R-:W-:Y:S01]  /*0610*/  FFMA R28, R28, R15, R17 ;  /* 0x0000000f1c1c7223 */ /* 0x020fe20000000011 */
[----:B------:R-:W-:-:S03]  /*0620*/  IADD3 R6, P0, PT, R12, 0x40, RZ ;  /* 0x000000400c067810 */ /* 0x000fc60007f1e0ff */
[----:B------:R-:W-:-:S04]  /*0630*/  FFMA R10, R19, R10, R28 ;  /* 0x0000000a130a7223 */ /* 0x000fc8000000001c */
[----:B------:R-:W-:Y:S01]  /*0640*/  FFMA R27, R27, R20, R10 ;  /* 0x000000141b1b7223 */ /* 0x000fe2000000000a */
[----:B0-----:R-:W-:-:S03]  /*0650*/  IADD3.X R13, PT, PT, RZ, R13, RZ, P0, !PT ;  /* 0x0000000dff0d7210 */ /* 0x001fc600007fe4ff */
[----:B------:R-:W-:-:S04]  /*0660*/  FFMA R24, R24, R7, R27 ;  /* 0x0000000718187223 */ /* 0x000fc8000000001b */
[----:B------:R-:W-:Y:S01]  /*0670*/  FFMA R18, R11, R8, R24 ;  /* 0x000000080b127223 */ /* 0x000fe20000000018 */
[----:B------:R-:W-:Y:S06]  /*0680*/  BRA.U UP1, `(.L_x_150) ;  /* 0xfffffff901e07547 */ /* 0x000fec000b83ffff */
.L_x_149:
[----:B------:R-:W-:Y:S05]  /*0690*/  BRA.U !UP0, `(.L_x_148) ;  /* 0x0000000508907547 */ /* 0x000fea000b800000 */
[----:B------:R-:W-:Y:S02]  /*06a0*/  UISETP.GE.U32.AND UP0, UPT, UR6, 0x8, UPT ;  /* 0x000000080600788c */ /* 0x000fe4000bf06070 */
[----:B------:R-:W-:-:S04]  /*06b0*/  ULOP3.LUT UR7, UR5, 0x7, URZ, 0xc0, !UPT ;  /* 0x0000000705077892 */ /* 0x000fc8000f8ec0ff */
[----:B------:R-:W-:-:S03]  /*06c0*/  UISETP.NE.AND UP1, UPT, UR7, URZ, UPT ;  /* 0x000000ff0700728c */ /* 0x000fc6000bf25270 */
[----:B------:R-:W-:Y:S08]  /*06d0*/  BRA.U !UP0, `(.L_x_151) ;  /* 0x0000000108ac7547 */ /* 0x000ff0000b800000 */
[----:B------:R-:W0:Y:S01]  /*06e0*/  LDC.64 R12, c[0x0][0x388] ;  /* 0x0000e200ff0c7b82 */ /* 0x000e220000000a00 */
[----:B------:R-:W-:Y:S01]  /*06f0*/  IMAD R7, R5, UR4, R2 ;  /* 0x0000000405077c24 */ /* 0x000fe2000f8e0202 */
[----:B------:R-:W1:Y:S01]  /*0700*/  LDCU.64 UR10, c[0x0][0x380] ;  /* 0x00007000ff0a77ac */ /* 0x000e620008000a00 */
[----:B------:R-:W-:-:S05]  /*0710*/  IADD3 R4, P0, PT, R3, UR4, RZ ;  /* 0x0000000403047c10 */ /* 0x000fca000ff1e0ff */
[----:B------:R-:W2:Y:S01]  /*0720*/  LDC.64 R28, c[0x0][0x380] ;  /* 0x0000e000ff1c7b82 */ /* 0x000ea20000000a00 */
[----:B0-----:R-:W-:Y:S01]  /*0730*/  IMAD.WIDE R12, R7, 0x4, R12 ;  /* 0x00000004070c7825 */ /* 0x001fe200078e020c */
[----:B------:R-:W-:-:S04]  /*0740*/  IADD3 R7, PT, PT, R3, UR4, RZ ;  /* 0x0000000403077c10 */ /* 0x000fc8000fffe0ff */
[----:B------:R0:W3:Y:S01]  /*0750*/  LDG.E R19, desc[UR8][R12.64] ;  /* 0x000000080c137981 */ /* 0x0000e2000c1e1900 */
[----:B------:R-:W-:-:S04]  /*0760*/  IMAD.WIDE R26, R5, 0x4, R12 ;  /* 0x00000004051a7825 */ /* 0x000fc800078e020c */
[----:B--2---:R-:W-:Y:S01]  /*0770*/  IMAD.WIDE.U32 R28, R7, 0x4, R28 ;  /* 0x00000004071c7825 */ /* 0x004fe200078e001c */
[----:B------:R-:W-:Y:S01]  /*0780*/  IADD3.X R7, PT, PT, RZ, RZ, RZ, P0, !PT ;  /* 0x000000ffff077210 */ /* 0x000fe200007fe4ff */
[----:B------:R-:W2:Y:S01]  /*0790*/  LDG.E R23, desc[UR8][R26.64] ;  /* 0x000000081a177981 */ /* 0x000ea2000c1e1900 */
[C---:B-1----:R-:W-:Y:S01]  /*07a0*/  LEA R6, P0, R4.reuse, UR10, 0x2 ;  /* 0x0000000a04067c11 */ /* 0x042fe2000f8010ff */
[C---:B------:R-:W-:Y:S02]  /*07b0*/  IMAD.WIDE R14, R5.reuse, 0x4, R26 ;  /* 0x00000004050e7825 */ /* 0x040fe400078e021a */
[----:B------:R-:W3:Y:S01]  /*07c0*/  LDG.E R21, desc[UR8][R28.64] ;  /* 0x000000081c157981 */ /* 0x000ee2000c1e1900 */
[----:B------:R-:W-:Y:S01]  /*07d0*/  LEA.HI.X R7, R4, UR11, R7, 0x2, P0 ;  /* 0x0000000b04077c11 */ /* 0x000fe200080f1407 */
[C---:B------:R-:W-:Y:S02]  /*07e0*/  IMAD.WIDE R16, R5.reuse, 0x4, R14 ;  /* 0x0000000405107825 */ /* 0x040fe400078e020e */
[----:B------:R1:W4:Y:S04]  /*07f0*/  LDG.E R25, desc[UR8][R14.64] ;  /* 0x000000080e197981 */ /* 0x000328000c1e1900 */
[----:B------:R-:W2:Y:S01]  /*0800*/  LDG.E R4, desc[UR8][R6.64+0x4] ;  /* 0x0000040806047981 */ /* 0x000ea2000c1e1900 */
[----:B------:R-:W-:-:S03]  /*0810*/  IMAD.WIDE R8, R5, 0x4, R16 ;  /* 0x0000000405087825 */ /* 0x000fc600078e0210 */
[----:B------:R-:W4:Y:S01]  /*0820*/  LDG.E R20, desc[UR8][R6.64+0x8] ;  /* 0x0000080806147981 */ /* 0x000f22000c1e1900 */
[----:B------:R-:W-:-:S03]  /*0830*/  IMAD.WIDE R10, R5, 0x4, R8 ;  /* 0x00000004050a7825 */ /* 0x000fc600078e0208 */
[----:B------:R-:W5:Y:S04]  /*0840*/  LDG.E R17, desc[UR8][R16.64] ;  /* 0x0000000810117981 */ /* 0x000f68000c1e1900 */
[----:B------:R-:W5:Y:S01]  /*0850*/  LDG.E R22, desc[UR8][R6.64+0xc] ;  /* 0x00000c0806167981 */ /* 0x000f62000c1e1900 */
[----:B0-----:R-:W-:-:S03]  /*0860*/  IMAD.WIDE R12, R5, 0x4, R10 ;  /* 0x00000004050c7825 */ /* 0x001fc600078e020a */
[----:B------:R-:W5:Y:S04]  /*0870*/  LDG.E R9, desc[UR8][R8.64] ;  /* 0x0000000808097981 */ /* 0x000f68000c1e1900 */
[----:B------:R-:W5:Y:S01]  /*0880*/  LDG.E R24, desc[UR8][R6.64+0x10] ;  /* 0x0000100806187981 */ /* 0x000f62000c1e1900 */
[----:B-1----:R-:W-:-:S03]  /*0890*/  IMAD.WIDE R14, R5, 0x4, R12 ;  /* 0x00000004050e7825 */ /* 0x002fc600078e020c */
[----:B------:R-:W5:Y:S04]  /*08a0*/  LDG.E R10, desc[UR8][R10.64] ;  /* 0x000000080a0a7981 */ /* 0x000f68000c1e1900 */
[----:B------:R-:W5:Y:S04]  /*08b0*/  LDG.E R27, desc[UR8][R6.64+0x14] ;  /* 0x00001408061b7981 */ /* 0x000f68000c1e1900 */
[----:B------:R-:W5:Y:S04]  /*08c0*/  LDG.E R26, desc[UR8][R12.64] ;  /* 0x000000080c1a7981 */ /* 0x000f68000c1e1900 */
[----:B------:R-:W5:Y:S04]  /*08d0*/  LDG.E R29, desc[UR8][R6.64+0x18] ;  /* 0x00001808061d7981 */ /* 0x000f68000c1e1900 */
[----:B------:R-:W5:Y:S04]  /*08e0*/  LDG.E R16, desc[UR8][R6.64+0x1c] ;  /* 0x00001c0806107981 */ /* 0x000f68000c1e1900 */
[----:B------:R-:W5:Y:S01]  /*08f0*/  LDG.E R14, desc[UR8][R14.64] ;  /* 0x000000080e0e7981 */ /* 0x000f62000c1e1900 */
[----:B------:R-:W-:Y:S01]  /*0900*/  UIADD3 UR4, UPT, UPT, UR4, 0x8, URZ ;  /* 0x0000000804047890 */ /* 0x000fe2000fffe0ff */
[----:B---3--:R-:W-:-:S04]  /*0910*/  FFMA R19, R21, R19, R18 ;  /* 0x0000001315137223 */ /* 0x008fc80000000012 */
[----:B--2---:R-:W-:-:S04]  /*0920*/  FFMA R19, R4, R23, R19 ;  /* 0x0000001704137223 */ /* 0x004fc80000000013 */
[----:B----4-:R-:W-:-:S04]  /*0930*/  FFMA R19, R20, R25, R19 ;  /* 0x0000001914137223 */ /* 0x010fc80000000013 */
[----:B-----5:R-:W-:-:S04]  /*0940*/  FFMA R17, R22, R17, R19 ;  /* 0x0000001116117223 */ /* 0x020fc80000000013 */
[----:B------:R-:W-:-:S04]  /*0950*/  FFMA R24, R24, R9, R17 ;  /* 0x0000000918187223 */ /* 0x000fc80000000011 */
[----:B------:R-:W-:-:S04]  /*0960*/  FFMA R10, R27, R10, R24 ;  /* 0x0000000a1b0a7223 */ /* 0x000fc80000000018 */
[----:B------:R-:W-:-:S04]  /*0970*/  FFMA R29, R29, R26, R10 ;  /* 0x0000001a1d1d7223 */ /* 0x000fc8000000000a */
[----:B------:R-:W-:-:S07]  /*0980*/  FFMA R18, R16, R14, R29 ;  /* 0x0000000e10127223 */ /* 0x000fce000000001d */
.L_x_151:
[----:B------:R-:W-:Y:S05]  /*0990*/  BRA.U !UP1, `(.L_x_148) ;  /* 0x0000000109d07547 */ /* 0x000fea000b800000 */
[----:B------:R-:W-:Y:S02]  /*09a0*/  UISETP.GE.U32.AND UP0, UPT, UR7, 0x4, UPT ;  /* 0x000000040700788c */ /* 0x000fe4000bf06070 */
[----:B------:R-:W-:-:S04]  /*09b0*/  ULOP3.LUT UR5, UR5, 0x3, URZ, 0xc0, !UPT ;  /* 0x0000000305057892 */ /* 0x000fc8000f8ec0ff */
[----:B------:R-:W-:-:S03]  /*09c0*/  UISETP.NE.AND UP1, UPT, UR5, URZ, UPT ;  /* 0x000000ff0500728c */ /* 0x000fc6000bf25270 */
[----:B------:R-:W-:Y:S08]  /*09d0*/  BRA.U !UP0, `(.L_x_152) ;  /* 0x00000001086c7547 */ /* 0x000ff0000b800000 */
[----:B------:R-:W0:Y:S01]  /*09e0*/  LDC.64 R8, c[0x0][0x388] ;  /* 0x0000e200ff087b82 */ /* 0x000e220000000a00 */
[----:B------:R-:W1:Y:S01]  /*09f0*/  LDCU.64 UR6, c[0x0][0x380] ;  /* 0x00007000ff0677ac */ /* 0x000e620008000a00 */
[----:B------:R-:W-:Y:S01]  /*0a00*/  IMAD R11, R5, UR4, R2 ;  /* 0x00000004050b7c24 */ /* 0x000fe2000f8e0202 */
[C---:B------:R-:W-:Y:S02]  /*0a10*/  IADD3 R13, PT, PT, R3.reuse, UR4, RZ ;  /* 0x00000004030d7c10 */ /* 0x040fe4000fffe0ff */
[----:B------:R-:W-:-:S03]  /*0a20*/  IADD3 R4, P0, PT, R3, UR4, RZ ;  /* 0x0000000403047c10 */ /* 0x000fc6000ff1e0ff */
[----:B------:R-:W2:Y:S01]  /*0a30*/  LDC.64 R6, c[0x0][0x380] ;  /* 0x0000e000ff067b82 */ /* 0x000ea20000000a00 */
[----:B0-----:R-:W-:-:S04]  /*0a40*/  IMAD.WIDE R10, R11, 0x4, R8 ;  /* 0x000000040b0a7825 */ /* 0x001fc800078e0208 */
[----:B--2---:R-:W-:Y:S01]  /*0a50*/  IMAD.WIDE.U32 R8, R13, 0x4, R6 ;  /* 0x000000040d087825 */ /* 0x004fe200078e0006 */
[----:B------:R-:W-:Y:S02]  /*0a60*/  IADD3.X R7, PT, PT, RZ, RZ, RZ, P0, !PT ;  /* 0x000000ffff077210 */ /* 0x000fe400007fe4ff */
[C---:B-1----:R-:W-:Y:S01]  /*0a70*/  LEA R6, P0, R4.reuse, UR6, 0x2 ;  /* 0x0000000604067c11 */ /* 0x042fe2000f8010ff */
[----:B------:R-:W-:Y:S02]  /*0a80*/  IMAD.WIDE R12, R5, 0x4, R10 ;  /* 0x00000004050c7825 */ /* 0x000fe400078e020a */
[----:B------:R-:W2:Y:S01]  /*0a90*/  LDG.E R9, desc[UR8][R8.64] ;  /* 0x0000000808097981 */ /* 0x000ea2000c1e1900 */
[----:B------:R-:W-:-:S03]  /*0aa0*/  LEA.HI.X R7, R4, UR7, R7, 0x2, P0 ;  /* 0x0000000704077c11 */ /* 0x000fc600080f1407 */
[----:B------:R-:W2:Y:S01]  /*0ab0*/  LDG.E R10, desc[UR8][R10.64] ;  /* 0x000000080a0a7981 */ /* 0x000ea2000c1e1900 */
[----:B------:R-:W-:-:S03]  /*0ac0*/  IMAD.WIDE R14, R5, 0x4, R12 ;  /* 0x00000004050e7825 */ /* 0x000fc600078e020c */
[----:B------:R-:W3:Y:S04]  /*0ad0*/  LDG.E R12, desc[UR8][R12.64] ;  /* 0x000000080c0c7981 */ /* 0x000ee8000c1e1900 */
[----:B------:R-:W3:Y:S01]  /*0ae0*/  LDG.E R19, desc[UR8][R6.64+0x4] ;  /* 0x0000040806137981 */ /* 0x000ee2000c1e1900 */
[----:B------:R-:W-:-:S03]  /*0af0*/  IMAD.WIDE R16, R5, 0x4, R14 ;  /* 0x0000000405107825 */ /* 0x000fc600078e020e */
[----:B------:R-:W4:Y:S04]  /*0b00*/  LDG.E R4, desc[UR8][R14.64] ;  /* 0x000000080e047981 */ /* 0x000f28000c1e1900 */
[----:B------:R-:W4:Y:S04]  /*0b10*/  LDG.E R21, desc[UR8][R6.64+0x8] ;  /* 0x0000080806157981 */ /* 0x000f28000c1e1900 */
[----:B------:R-:W5:Y:S04]  /*0b20*/  LDG.E R23, desc[UR8][R6.64+0xc] ;  /* 0x00000c0806177981 */ /* 0x000f68000c1e1900 */
[----:B------:R-:W5:Y:S01]  /*0b30*/  LDG.E R16, desc[UR8][R16.64] ;  /* 0x0000000810107981 */ /* 0x000f62000c1e1900 */
[----:B------:R-:W-:Y:S01]  /*0b40*/  UIADD3 UR4, UPT, UPT, UR4, 0x4, URZ ;  /* 0x0000000404047890 */ /* 0x000fe2000fffe0ff */
[----:B--2---:R-:W-:-:S04]  /*0b50*/  FFMA R18, R9, R10, R18 ;  /* 0x0000000a09127223 */ /* 0x004fc80000000012 */
[----:B---3--:R-:W-:-:S04]  /*0b60*/  FFMA R18, R19, R12, R18 ;  /* 0x0000000c13127223 */ /* 0x008fc80000000012 */
[----:B----4-:R-:W-:-:S04]  /*0b70*/  FFMA R18, R21, R4, R18 ;  /* 0x0000000415127223 */ /* 0x010fc80000000012 */
[----:B-----5:R-:W-:-:S07]  /*0b80*/  FFMA R18, R23, R16, R18 ;  /* 0x0000001017127223 */ /* 0x020fce0000000012 */
.L_x_152:
[----:B------:R-:W-:Y:S05]  /*0b90*/  BRA.U !UP1, `(.L_x_148) ;  /* 0x0000000109507547 */ /* 0x000fea000b800000 */
[----:B------:R-:W0:Y:S01]  /*0ba0*/  LDC.64 R8, c[0x0][0x380] ;  /* 0x0000e000ff087b82 */ /* 0x000e220000000a00 */
[----:B------:R-:W-:Y:S01]  /*0bb0*/  IADD3 R3, PT, PT, R3, UR4, RZ ;  /* 0x0000000403037c10 */ /* 0x000fe2000fffe0ff */
[----:B------:R-:W-:-:S06]  /*0bc0*/  UIADD3 UR5, UPT, UPT, -UR5, URZ, URZ ;  /* 0x000000ff05057290 */ /* 0x000fcc000fffe1ff */
[----:B------:R-:W1:Y:S01]  /*0bd0*/  LDC.64 R6, c[0x0][0x388] ;  /* 0x0000e200ff067b82 */ /* 0x000e620000000a00 */
[----:B0-----:R-:W-:-:S04]  /*0be0*/  IMAD.WIDE.U32 R8, R3, 0x4, R8 ;  /* 0x0000000403087825 */ /* 0x001fc800078e0008 */
[----:B------:R-:W-:Y:S01]  /*0bf0*/  IMAD R3, R5, UR4, R2 ;  /* 0x0000000405037c24 */ /* 0x000fe2000f8e0202 */
[----:B------:R-:W-:Y:S02]  /*0c00*/  MOV R4, R8 ;  /* 0x0000000800047202 */ /* 0x000fe40000000f00 */
[----:B------:R-:W-:-:S07]  /*0c10*/  MOV R13, R9 ;  /* 0x00000009000d7202 */ /* 0x000fce0000000f00 */
.L_x_153:
[----:B-1----:R-:W-:Y:S01]  /*0c20*/  IMAD.WIDE R8, R3, 0x4, R6 ;  /* 0x0000000403087825 */ /* 0x002fe200078e0206 */
[----:B------:R-:W-:Y:S02]  /*0c30*/  MOV R11, R13 ;  /* 0x0000000d000b7202 */ /* 0x000fe40000000f00 */
[----:B------:R-:W-:-:S03]  /*0c40*/  MOV R10, R4 ;  /* 0x00000004000a7202 */ /* 0x000fc60000000f00 */
[----:B------:R-:W2:Y:S04]  /*0c50*/  LDG.E R8, desc[UR8][R8.64] ;  /* 0x0000000808087981 */ /* 0x000ea8000c1e1900 */
[----:B------:R-:W2:Y:S01]  /*0c60*/  LDG.E R11, desc[UR8][R10.64] ;  /* 0x000000080a0b7981 */ /* 0x000ea2000c1e1900 */
[----:B------:R-:W-:-:S04]  /*0c70*/  UIADD3 UR5, UPT, UPT, UR5, 0x1, URZ ;  /* 0x0000000105057890 */ /* 0x000fc8000fffe0ff */
[----:B------:R-:W-:Y:S01]  /*0c80*/  UISETP.NE.AND UP0, UPT, UR5, URZ, UPT ;  /* 0x000000ff0500728c */ /* 0x000fe2000bf05270 */
[----:B------:R-:W-:Y:S02]  /*0c90*/  IADD3 R4, P0, PT, R4, 0x4, RZ ;  /* 0x0000000404047810 */ /* 0x000fe40007f1e0ff */
[----:B------:R-:W-:Y:S02]  /*0ca0*/  IADD3 R3, PT, PT, R3, R5, RZ ;  /* 0x0000000503037210 */ /* 0x000fe40007ffe0ff */
[----:B------:R-:W-:Y:S01]  /*0cb0*/  IADD3.X R13, PT, PT, RZ, R13, RZ, P0, !PT ;  /* 0x0000000dff0d7210 */ /* 0x000fe200007fe4ff */
[----:B--2---:R-:W-:-:S03]  /*0cc0*/  FFMA R18, R11, R8, R18 ;  /* 0x000000080b127223 */ /* 0x004fc60000000012 */
[----:B------:R-:W-:Y:S05]  /*0cd0*/  BRA.U UP0, `(.L_x_153) ;  /* 0xfffffffd00d07547 */ /* 0x000fea000b83ffff */
.L_x_148:
[----:B------:R-:W0:Y:S01]  /*0ce0*/  LDC.64 R6, c[0x0][0x390] ;  /* 0x0000e400ff067b82 */ /* 0x000e220000000a00 */
[----:B------:R-:W-:-:S04]  /*0cf0*/  IMAD R3, R2, R5, R0 ;  /* 0x0000000502037224 */ /* 0x000fc800078e0200 */
[----:B0-----:R-:W-:-:S05]  /*0d00*/  IMAD.WIDE R2, R3, 0x4, R6 ;  /* 0x0000000403027825 */ /* 0x001fca00078e0206 */
[----:B------:R-:W-:Y:S01]  /*0d10*/  STG.E desc[UR8][R2.64], R18 ;  /* 0x0000001202007986 */ /* 0x000fe2000c101908 */
[----:B------:R-:W-:Y:S05]  /*0d20*/  EXIT ;  /* 0x000000000000794d */ /* 0x000fea0003800000 */
.L_x_154:
        /* <DEDUP_REMOVED lines=13> */
.L_x_160:


//--------------------- .nv.shared._ZN3cub18CUB_300001_SM_10006detail6reduce28DeviceReduceSingleTileKernelINS2_10policy_hubIfjN4cuda3__47maximumIvEEE10Policy1000EPfSB_iS8_ffNS5_3std3__410__identityEEEvT0_T1_T2_T3_T4_T6_ --------------------------
	.section	.nv.shared._ZN3cub18CUB_300001_SM_10006detail6reduce28DeviceReduceSingleTileKernelINS2_10policy_hubIfjN4cuda3__47maximumIvEEE10Policy1000EPfSB_iS8_ffNS5_3std3__410__identityEEEvT0_T1_T2_T3_T4_T6_,"aw",@nobits
	.sectionflags	@""
	.align	4
.nv.shared._ZN3cub18CUB_300001_SM_10006detail6reduce28DeviceReduceSingleTileKernelINS2_10policy_hubIfjN4cuda3__47maximumIvEEE10Policy1000EPfSB_iS8_ffNS5_3std3__410__identityEEEvT0_T1_T2_T3_T4_T6_:
	.zero		1068


//--------------------- .nv.shared.reserved.0     --------------------------
	.section	.nv.shared.reserved.0,"aw",@nobits
	.weak		__nv_reservedSMEM_offset_0_alias
	.size		__nv_reservedSMEM_offset_0_alias, 0, 64
	.other		__nv_reservedSMEM_offset_0_alias,@"STO_CUDA_RESERVED_SHARED STV_DEFAULT"
__nv_reservedSMEM_offset_0_alias:
	.zero		0
	.zero		64


//--------------------- .nv.global                --------------------------
	.section	.nv.global,"aw",@nobits
.nv.global:
	.type		_ZN34_INTERNAL_f1afa4b3_4_k_cu_1517d0636thrust24THRUST_300001_SM_1000_NS12placeholders2_5E,@object
	.size		_ZN34_INTERNAL_f1afa4b3_4_k_cu_1517d0636thrust24THRUST_300001_SM_1000_NS12placeholders2_5E,(_ZN34_INTERNAL_f1afa4b3_4_k_cu_1517d0634cuda3std3__45__cpo6cbeginE - _ZN34_INTERNAL_f1afa4b3_4_k_cu_1517d0636thrust24THRUST_300001_SM_1000_NS12placeholders2_5E)
_ZN34_INTERNAL_f1afa4b3_4_k_cu_1517d0636thrust24THRUST_300001_SM_1000_NS12placeholders2_5E:
	.zero		1
	.type		_ZN34_INTERNAL_f1afa4b3_4_k_cu_1517d0634cuda3std3__45__cpo6cbeginE,@object
	.size		_ZN34_INTERNAL_f1afa4b3_4_k_cu_1517d0634cuda3std3__45__cpo6cbeginE,(_ZN34_INTERNAL_f1afa4b3_4_k_cu_1517d0634cuda3std6ranges3__45__cpo6cbeginE - _ZN34_INTERNAL_f1afa4b3_4_k_cu_1517d0634cuda3std3__45__cpo6cbeginE)
_ZN34_INTERNAL_f1afa4b3_4_k_cu_1517d0634cuda3std3__45__cpo6cbeginE:
	.zero		1
	.type		_ZN34_INTERNAL_f1afa4b3_4_k_cu_1517d0634cuda3std6ranges3__45__cpo6cbeginE,@object
	.size		_ZN34_INTERNAL_f1afa4b3_4_k_cu_1517d0634cuda3std6ranges3__45__cpo6cbeginE,(_ZN34_INTERNAL_f1afa4b3_4_k_cu_1517d0634cuda3std3__48in_placeE - _ZN34_INTERNAL_f1afa4b3_4_k_cu_1517d0634cuda3std6ranges3__45__cpo6cbeginE)
_ZN34_INTERNAL_f1afa4b3_4_k_cu_1517d0634cuda3std6ranges3__45__cpo6cbeginE:
	.zero		1
	.type		_ZN34_INTERNAL_f1afa4b3_4_k_cu_1517d0634cuda3std3__48in_placeE,@object
	.size		_ZN34_INTERNAL_f1afa4b3_4_k_cu_1517d0634cuda3std3__48in_placeE,(_ZN34_INTERNAL_f1afa4b3_4_k_cu_1517d0634cuda3std6ranges3__45__cpo4sizeE - _ZN34_INTERNAL_f1afa4b3_4_k_cu_1517d0634cuda3std3__48in_placeE)
_ZN34_INTERNAL_f1afa4b3_4_k_cu_1517d0634cuda3std3__48in_placeE:
	.zero		1
	.type		_ZN34_INTERNAL_f1afa4b3_4_k_cu_1517d0634cuda3std6ranges3__45__cpo4sizeE,@object
	.size		_ZN34_INTERNAL_f1afa4b3_4_k_cu_1517d0634cuda3std6ranges3__45__cpo4sizeE,(_ZN34_INTERNAL_f1afa4b3_4_k_cu_1517d0636thrust24THRUST_300001_SM_1000_NS12placeholders2_9E - _ZN34_INTERNAL_f1afa4b3_4_k_cu_1517d0634cuda3std6ranges3__45__cpo4sizeE)
_ZN34_INTERNAL_f1afa4b3_4_k_cu_1517d0634cuda3std6ranges3__45__cpo4sizeE:
	.zero		1
	.type		_ZN34_INTERNAL_f1afa4b3_4_k_cu_1517d0636thrust24THRUST_300001_SM_1000_NS12placeholders2_9E,@object
	.size		_ZN34_INTERNAL_f1afa4b3_4_k_cu_1517d0636thrust24THRUST_300001_SM_1000_NS12placeholders2_9E,(_ZN34_INTERNAL_f1afa4b3_4_k_cu_1517d0634cuda3std3__45__cpo7crbeginE - _ZN34_INTERNAL_f1afa4b3_4_k_cu_1517d0636thrust24THRUST_300001_SM_1000_NS12placeholders2_9E)
_ZN34_INTERNAL_f1afa4b3_4_k_cu_1517d0636thrust24THRUST_300001_SM_1000_NS12placeholders2_9E:
	.zero		1
	.type		_ZN34_INTERNAL_f1afa4b3_4_k_cu_1517d0634cuda3std3__45__cpo7crbeginE,@object
	.size		_ZN34_INTERNAL_f1afa4b3_4_k_cu_1517d0634cuda3std3__45__cpo7crbeginE,(_ZN34_INTERNAL_f1afa4b3_4_k_cu_1517d0634cuda3std6ranges3__45__cpo4nextE - _ZN34_INTERNAL_f1afa4b3_4_k_cu_1517d0634cuda3std3__45__cpo7crbeginE)
_ZN34_INTERNAL_f1afa4b3_4_k_cu_1517d0634cuda3std3__45__cpo7crbeginE:
	.zero		1
	.type		_ZN34_INTERNAL_f1afa4b3_4_k_cu_1517d0634cuda3std6ranges3__45__cpo4nextE,@object
	.size		_ZN34_INTERNAL_f1afa4b3_4_k_cu_1517d0634cuda3std6ranges3__45__cpo4nextE,(_ZN34_INTERNAL_f1afa4b3_4_k_cu_1517d0634cuda3std6ranges3__45__cpo4swapE - _ZN34_INTERNAL_f1afa4b3_4_k_cu_1517d0634cuda3std6ranges3__45__cpo4nextE)
_ZN34_INTERNAL_f1afa4b3_4_k_cu_1517d0634cuda3std6ranges3__45__cpo4nextE:
	.zero		1
	.type		_ZN34_INTERNAL_f1afa4b3_4_k_cu_1517d0634cuda3std6ranges3__45__cpo4swapE,@object
	.size		_ZN34_INTERNAL_f1afa4b3_4_k_cu_1517d0634cuda3std6ranges3__45__cpo4swapE,(_ZN34_INTERNAL_f1afa4b3_4_k_cu_1517d0636thrust24THRUST_300001_SM_1000_NS12placeholders2_1E - _ZN34_INTERNAL_f1afa4b3_4_k_cu_1517d0634cuda3std6ranges3__45__cpo4swapE)
_ZN34_INTERNAL_f1afa4b3_4_k_cu_1517d0634cuda3std6ranges3__45__cpo4swapE:
	.zero		1
	.type		_ZN34_INTERNAL_f1afa4b3_4_k_cu_1517d0636thrust24THRUST_300001_SM_1000_NS12placeholders2_1E,@object
	.size		_ZN34_INTERNAL_f1afa4b3_4_k_cu_1517d0636thrust24THRUST_300001_SM_1000_NS12placeholders2_1E,(_ZN34_INTERNAL_f1afa4b3_4_k_cu_1517d0636thrust24THRUST_300001_SM_1000_NS12placeholders2_3E - _ZN34_INTERNAL_f1afa4b3_4_k_cu_1517d0636thrust24THRUST_300001_SM_1000_NS12placeholders2_1E)
_ZN34_INTERNAL_f1afa4b3_4_k_cu_1517d0636thrust24THRUST_300001_SM_1000_NS12placeholders2_1E:
	.zero		1
	.type		_ZN34_INTERNAL_f1afa4b3_4_k_cu_1517d0636thrust24THRUST_300001_SM_1000_NS12placeholders2_3E,@object
	.size		_ZN34_INTERNAL_f1afa4b3_4_k_cu_1517d0636thrust24THRUST_300001_SM_1000_NS12placeholders2_3E,(_ZN34_INTERNAL_f1afa4b3_4_k_cu_1517d0634cuda3std3__45__cpo5beginE - _ZN34_INTERNAL_f1afa4b3_4_k_cu_1517d0636thrust24THRUST_300001_SM_1000_NS12placeholders2_3E)
_ZN34_INTERNAL_f1afa4b3_4_k_cu_1517d0636thrust24THRUST_300001_SM_1000_NS12placeholders2_3E:
	.zero		1
	.type		_ZN34_INTERNAL_f1afa4b3_4_k_cu_1517d0634cuda3std3__45__cpo5beginE,@object
	.size		_ZN34_INTERNAL_f1afa4b3_4_k_cu_1517d0634cuda3std3__45__cpo5beginE,(_ZN34_INTERNAL_f1afa4b3_4_k_cu_1517d0634cuda3std6ranges3__45__cpo5beginE - _ZN34_INTERNAL_f1afa4b3_4_k_cu_1517d0634cuda3std3__45__cpo5beginE)
_ZN34_INTERNAL_f1afa4b3_4_k_cu_1517d0634cuda3std3__45__cpo5beginE:
	.zero		1
	.type		_ZN34_INTERNAL_f1afa4b3_4_k_cu_1517d0634cuda3std6ranges3__45__cpo5beginE,@object
	.size		_ZN34_INTERNAL_f1afa4b3_4_k_cu_1517d0634cuda3std6ranges3__45__cpo5beginE,(_ZN34_INTERNAL_f1afa4b3_4_k_cu_1517d0634cuda3std3__436_GLOBAL__N__f1afa4b3_4_k_cu_1517d0636ignoreE - _ZN34_INTERNAL_f1afa4b3_4_k_cu_1517d0634cuda3std6ranges3__45__cpo5beginE)
_ZN34_INTERNAL_f1afa4b3_4_k_cu_1517d0634cuda3std6ranges3__45__cpo5beginE:
	.zero		1
	.type		_ZN34_INTERNAL_f1afa4b3_4_k_cu_1517d0634cuda3std3__436_GLOBAL__N__f1afa4b3_4_k_cu_1517d0636ignoreE,@object
	.size		_ZN34_INTERNAL_f1afa4b3_4_k_cu_1517d0634cuda3std3__436_GLOBAL__N__f1afa4b3_4_k_cu_1517d0636ignoreE,(_ZN34_INTERNAL_f1afa4b3_4_k_cu_1517d0634cuda3std6ranges3__45__cpo4dataE - _ZN34_INTERNAL_f1afa4b3_4_k_cu_1517d0634cuda3std3__436_GLOBAL__N__f1afa4b3_4_k_cu_1517d0636ignoreE)
_ZN34_INTERNAL_f1afa4b3_4_k_cu_1517d0634cuda3std3__436_GLOBAL__N__f1afa4b3_4_k_cu_1517d0636ignoreE:
	.zero		1
	.type		_ZN34_INTERNAL_f1afa4b3_4_k_cu_1517d0634cuda3std6ranges3__45__cpo4dataE,@object
	.size		_ZN34_INTERNAL_f1afa4b3_4_k_cu_1517d0634cuda3std6ranges3__45__cpo4dataE,(_ZN34_INTERNAL_f1afa4b3_4_k_cu_1517d0636thrust24THRUST_300001_SM_1000_NS12placeholders2_7E - _ZN34_INTERNAL_f1afa4b3_4_k_cu_1517d0634cuda3std6ranges3__45__cpo4dataE)
_ZN34_INTERNAL_f1afa4b3_4_k_cu_1517d0634cuda3std6ranges3__45__cpo4dataE:
	.zero		1
	.type		_ZN34_INTERNAL_f1afa4b3_4_k_cu_1517d0636thrust24THRUST_300001_SM_1000_NS12placeholders2_7E,@object
	.size		_ZN34_INTERNAL_f1afa4b3_4_k_cu_1517d0636thrust24THRUST_300001_SM_1000_NS12placeholders2_7E,(_ZN34_INTERNAL_f1afa4b3_4_k_cu_1517d0634cuda3std3__45__cpo6rbeginE - _ZN34_INTERNAL_f1afa4b3_4_k_cu_1517d0636thrust24THRUST_300001_SM_1000_NS12placeholders2_7E)
_ZN34_INTERNAL_f1afa4b3_4_k_cu_1517d0636thrust24THRUST_300001_SM_1000_NS12placeholders2_7E:
	.zero		1
	.type		_ZN34_INTERNAL_f1afa4b3_4_k_cu_1517d0634cuda3std3__45__cpo6rbeginE,@object
	.size		_ZN34_INTERNAL_f1afa4b3_4_k_cu_1517d0634cuda3std3__45__cpo6rbeginE,(_ZN34_INTERNAL_f1afa4b3_4_k_cu_1517d0634cuda3std6ranges3__45__cpo7advanceE - _ZN34_INTERNAL_f1afa4b3_4_k_cu_1517d0634cuda3std3__45__cpo6rbeginE)
_ZN34_INTERNAL_f1afa4b3_4_k_cu_1517d0634cuda3std3__45__cpo6rbeginE:
	.zero		1
	.type		_ZN34_INTERNAL_f1afa4b3_4_k_cu_1517d0634cuda3std6ranges3__45__cpo7advanceE,@object
	.size		_ZN34_INTERNAL_f1afa4b3_4_k_cu_1517d0634cuda3std6ranges3__45__cpo7advanceE,(_ZN34_INTERNAL_f1afa4b3_4_k_cu_1517d0634cuda3std3__47nulloptE - _ZN34_INTERNAL_f1afa4b3_4_k_cu_1517d0634cuda3std6ranges3__45__cpo7advanceE)
_ZN34_INTERNAL_f1afa4b3_4_k_cu_1517d0634cuda3std6ranges3__45__cpo7advanceE:
	.zero		1
	.type		_ZN34_INTERNAL_f1afa4b3_4_k_cu_1517d0634cuda3std3__47nulloptE,@object
	.size		_ZN34_INTERNAL_f1afa4b3_4_k_cu_1517d0634cuda3std3__47nulloptE,(_ZN34_INTERNAL_f1afa4b3_4_k_cu_1517d0634cuda3std6ranges3__45__cpo8distanceE - _ZN34_INTERNAL_f1afa4b3_4_k_cu_1517d0634cuda3std3__47nulloptE)
_ZN34_INTERNAL_f1afa4b3_4_k_cu_1517d0634cuda3std3__47nulloptE:
	.zero		1
	.type		_ZN34_INTERNAL_f1afa4b3_4_k_cu_1517d0634cuda3std6ranges3__45__cpo8distanceE,@object
	.size		_ZN34_INTERNAL_f1afa4b3_4_k_cu_1517d0634cuda3std6ranges3__45__cpo8distanceE,(_ZN34_INTERNAL_f1afa4b3_4_k_cu_1517d0636thrust24THRUST_300001_SM_1000_NS12placeholders2_6E - _ZN34_INTERNAL_f1afa4b3_4_k_cu_1517d0634cuda3std6ranges3__45__cpo8distanceE)
_ZN34_INTERNAL_f1afa4b3_4_k_cu_1517d0634cuda3std6ranges3__45__cpo8distanceE:
	.zero		1
	.type		_ZN34_INTERNAL_f1afa4b3_4_k_cu_1517d0636thrust24THRUST_300001_SM_1000_NS12placeholders2_6E,@object
	.size		_ZN34_INTERNAL_f1afa4b3_4_k_cu_1517d0636thrust24THRUST_300001_SM_1000_NS12placeholders2_6E,(_ZN34_INTERNAL_f1afa4b3_4_k_cu_1517d0634cuda3std3__45__cpo4cendE - _ZN34_INTERNAL_f1afa4b3_4_k_cu_1517d0636thrust24THRUST_300001_SM_1000_NS12placeholders2_6E)
_ZN34_INTERNAL_f1afa4b3_4_k_cu_1517d0636thrust24THRUST_300001_SM_1000_NS12placeholders2_6E:
	.zero		1
	.type		_ZN34_INTERNAL_f1afa4b3_4_k_cu_1517d0634cuda3std3__45__cpo4cendE,@object
	.size		_ZN34_INTERNAL_f1afa4b3_4_k_cu_1517d0634cuda3std3__45__cpo4cendE,(_ZN34_INTERNAL_f1afa4b3_4_k_cu_1517d0634cuda3std6ranges3__45__cpo4cendE - _ZN34_INTERNAL_f1afa4b3_4_k_cu_1517d0634cuda3std3__45__cpo4cendE)
_ZN34_INTERNAL_f1afa4b3_4_k_cu_1517d0634cuda3std3__45__cpo4cendE:
	.zero		1
	.type		_ZN34_INTERNAL_f1afa4b3_4_k_cu_1517d0634cuda3std6ranges3__45__cpo4cendE,@object
	.size		_ZN34_INTERNAL_f1afa4b3_4_k_cu_1517d0634cuda3std6ranges3__45__cpo4cendE,(_ZN34_INTERNAL_f1afa4b3_4_k_cu_1517d0634cuda3std3__420unreachable_sentinelE - _ZN34_INTERNAL_f1afa4b3_4_k_cu_1517d0634cuda3std6ranges3__45__cpo4cendE)
_ZN34_INTERNAL_f1afa4b3_4_k_cu_1517d0634cuda3std6ranges3__45__cpo4cendE:
	.zero		1
	.type		_ZN34_INTERNAL_f1afa4b3_4_k_cu_1517d0634cuda3std3__420unreachable_sentinelE,@object
	.size		_ZN34_INTERNAL_f1afa4b3_4_k_cu_1517d0634cuda3std3__420unreachable_sentinelE,(_ZN34_INTERNAL_f1afa4b3_4_k_cu_1517d0634cuda3std6ranges3__45__cpo5ssizeE - _ZN34_INTERNAL_f1afa4b3_4_k_cu_1517d0634cuda3std3__420unreachable_sentinelE)
_ZN34_INTERNAL_f1afa4b3_4_k_cu_1517d0634cuda3std3__420unreachable_sentinelE:
	.zero		1
	.type		_ZN34_INTERNAL_f1afa4b3_4_k_cu_1517d0634cuda3std6ranges3__45__cpo5ssizeE,@object
	.size		_ZN34_INTERNAL_f1afa4b3_4_k_cu_1517d0634cuda3std6ranges3__45__cpo5ssizeE,(_ZN34_INTERNAL_f1afa4b3_4_k_cu_1517d0636thrust24THRUST_300001_SM_1000_NS12placeholders3_10E - _ZN34_INTERNAL_f1afa4b3_4_k_cu_1517d0634cuda3std6ranges3__45__cpo5ssizeE)
_ZN34_INTERNAL_f1afa4b3_4_k_cu_1517d0634cuda3std6ranges3__45__cpo5ssizeE:
	.zero		1
	.type		_ZN34_INTERNAL_f1afa4b3_4_k_cu_1517d0636thrust24THRUST_300001_SM_1000_NS12placeholders3_10E,@object
	.size		_ZN34_INTERNAL_f1afa4b3_4_k_cu_1517d0636thrust24THRUST_300001_SM_1000_NS12placeholders3_10E,(_ZN34_INTERNAL_f1afa4b3_4_k_cu_1517d0634cuda3std3__45__cpo5crendE - _ZN34_INTERNAL_f1afa4b3_4_k_cu_1517d0636thrust24THRUST_300001_SM_1000_NS12placeholders3_10E)
_ZN34_INTERNAL_f1afa4b3_4_k_cu_1517d0636thrust24THRUST_300001_SM_1000_NS12placeholders3_10E:
	.zero		1
	.type		_ZN34_INTERNAL_f1afa4b3_4_k_cu_1517d0634cuda3std3__45__cpo5crendE,@object
	.size		_ZN34_INTERNAL_f1afa4b3_4_k_cu_1517d0634cuda3std3__45__cpo5crendE,(_ZN34_INTERNAL_f1afa4b3_4_k_cu_1517d0634cuda3std6ranges3__45__cpo4prevE - _ZN34_INTERNAL_f1afa4b3_4_k_cu_1517d0634cuda3std3__45__cpo5crendE)
_ZN34_INTERNAL_f1afa4b3_4_k_cu_1517d0634cuda3std3__45__cpo5crendE:
	.zero		1
	.type		_ZN34_INTERNAL_f1afa4b3_4_k_cu_1517d0634cuda3std6ranges3__45__cpo4prevE,@object
	.size		_ZN34_INTERNAL_f1afa4b3_4_k_cu_1517d0634cuda3std6ranges3__45__cpo4prevE,(_ZN34_INTERNAL_f1afa4b3_4_k_cu_1517d0634cuda3std6ranges3__45__cpo9iter_moveE - _ZN34_INTERNAL_f1afa4b3_4_k_cu_1517d0634cuda3std6ranges3__45__cpo4prevE)
_ZN34_INTERNAL_f1afa4b3_4_k_cu_1517d0634cuda3std6ranges3__45__cpo4prevE:
	.zero		1
	.type		_ZN34_INTERNAL_f1afa4b3_4_k_cu_1517d0634cuda3std6ranges3__45__cpo9iter_moveE,@object
	.size		_ZN34_INTERNAL_f1afa4b3_4_k_cu_1517d0634cuda3std6ranges3__45__cpo9iter_moveE,(_ZN34_INTERNAL_f1afa4b3_4_k_cu_1517d0636thrust24THRUST_300001_SM_1000_NS12placeholders2_2E - _ZN34_INTERNAL_f1afa4b3_4_k_cu_1517d0634cuda3std6ranges3__45__cpo9iter_moveE)
_ZN34_INTERNAL_f1afa4b3_4_k_cu_1517d0634cuda3std6ranges3__45__cpo9iter_moveE:
	.zero		1
	.type		_ZN34_INTERNAL_f1afa4b3_4_k_cu_1517d0636thrust24THRUST_300001_SM_1000_NS12placeholders2_2E,@object
	.size		_ZN34_INTERNAL_f1afa4b3_4_k_cu_1517d0636thrust24THRUST_300001_SM_1000_NS12placeholders2_2E,(_ZN34_INTERNAL_f1afa4b3_4_k_cu_1517d0636thrust24THRUST_300001_SM_1000_NS12placeholders2_4E - _ZN34_INTERNAL_f1afa4b3_4_k_cu_1517d0636thrust24THRUST_300001_SM_1000_NS12placeholders2_2E)
_ZN34_INTERNAL_f1afa4b3_4_k_cu_1517d0636thrust24THRUST_300001_SM_1000_NS12placeholders2_2E:
	.zero		1
	.type		_ZN34_INTERNAL_f1afa4b3_4_k_cu_1517d0636thrust24THRUST_300001_SM_1000_NS12placeholders2_4E,@object
	.size		_ZN34_INTERNAL_f1afa4b3_4_k_cu_1517d0636thrust24THRUST_300001_SM_1000_NS12placeholders2_4E,(_ZN34_INTERNAL_f1afa4b3_4_k_cu_1517d0634cuda3std3__45__cpo3endE - _ZN34_INTERNAL_f1afa4b3_4_k_cu_1517d0636thrust24THRUST_300001_SM_1000_NS12placeholders2_4E)
_ZN34_INTERNAL_f1afa4b3_4_k_cu_1517d0636thrust24THRUST_300001_SM_1000_NS12placeholders2_4E:
	.zero		1
	.type		_ZN34_INTERNAL_f1afa4b3_4_k_cu_1517d0634cuda3std3__45__cpo3endE,@object
	.size		_ZN34_INTERNAL_f1afa4b3_4_k_cu_1517d0634cuda3std3__45__cpo3endE,(_ZN34_INTERNAL_f1afa4b3_4_k_cu_1517d0634cuda3std6ranges3__45__cpo3endE - _ZN34_INTERNAL_f1afa4b3_4_k_cu_1517d0634cuda3std3__45__cpo3endE)
_ZN34_INTERNAL_f1afa4b3_4_k_cu_1517d0634cuda3std3__45__cpo3endE:
	.zero		1
	.type		_ZN34_INTERNAL_f1afa4b3_4_k_cu_1517d0634cuda3std6ranges3__45__cpo3endE,@object
	.size		_ZN34_INTERNAL_f1afa4b3_4_k_cu_1517d0634cuda3std6ranges3__45__cpo3endE,(_ZN34_INTERNAL_f1afa4b3_4_k_cu_1517d0634cuda3std3__419piecewise_constructE - _ZN34_INTERNAL_f1afa4b3_4_k_cu_1517d0634cuda3std6ranges3__45__cpo3endE)
_ZN34_INTERNAL_f1afa4b3_4_k_cu_1517d0634cuda3std6ranges3__45__cpo3endE:
	.zero		1
	.type		_ZN34_INTERNAL_f1afa4b3_4_k_cu_1517d0634cuda3std3__419piecewise_constructE,@object
	.size		_ZN34_INTERNAL_f1afa4b3_4_k_cu_1517d0634cuda3std3__419piecewise_constructE,(_ZN34_INTERNAL_f1afa4b3_4_k_cu_1517d0634cuda3std6ranges3__45__cpo5cdataE - _ZN34_INTERNAL_f1afa4b3_4_k_cu_1517d0634cuda3std3__419piecewise_constructE)
_ZN34_INTERNAL_f1afa4b3_4_k_cu_1517d0634cuda3std3__419piecewise_constructE:
	.zero		1
	.type		_ZN34_INTERNAL_f1afa4b3_4_k_cu_1517d0634cuda3std6ranges3__45__cpo5cdataE,@object
	.size		_ZN34_INTERNAL_f1afa4b3_4_k_cu_1517d0634cuda3std6ranges3__45__cpo5cdataE,(_ZN34_INTERNAL_f1afa4b3_4_k_cu_1517d0636thrust24THRUST_300001_SM_1000_NS12placeholders2_8E - _ZN34_INTERNAL_f1afa4b3_4_k_cu_1517d0634cuda3std6ranges3__45__cpo5cdataE)
_ZN34_INTERNAL_f1afa4b3_4_k_cu_1517d0634cuda3std6ranges3__45__cpo5cdataE:
	.zero		1
	.type		_ZN34_INTERNAL_f1afa4b3_4_k_cu_1517d0636thrust24THRUST_300001_SM_1000_NS12placeholders2_8E,@object
	.size		_ZN34_INTERNAL_f1afa4b3_4_k_cu_1517d0636thrust24THRUST_300001_SM_1000_NS12placeholders2_8E,(_ZN34_INTERNAL_f1afa4b3_4_k_cu_1517d0634cuda3std3__45__cpo4rendE - _ZN34_INTERNAL_f1afa4b3_4_k_cu_1517d0636thrust24THRUST_300001_SM_1000_NS12placeholders2_8E)
_ZN34_INTERNAL_f1afa4b3_4_k_cu_1517d0636thrust24THRUST_300001_SM_1000_NS12placeholders2_8E:
	.zero		1
	.type		_ZN34_INTERNAL_f1afa4b3_4_k_cu_1517d0634cuda3std3__45__cpo4rendE,@object
	.size		_ZN34_INTERNAL_f1afa4b3_4_k_cu_1517d0634cuda3std3__45__cpo4rendE,(_ZN34_INTERNAL_f1afa4b3_4_k_cu_1517d0634cuda3std6ranges3__45__cpo9iter_swapE - _ZN34_INTERNAL_f1afa4b3_4_k_cu_1517d0634cuda3std3__45__cpo4rendE)
_ZN34_INTERNAL_f1afa4b3_4_k_cu_1517d0634cuda3std3__45__cpo4rendE:
	.zero		1
	.type		_ZN34_INTERNAL_f1afa4b3_4_k_cu_1517d0634cuda3std6ranges3__45__cpo9iter_swapE,@object
	.size		_ZN34_INTERNAL_f1afa4b3_4_k_cu_1517d0634cuda3std6ranges3__45__cpo9iter_swapE,(_ZN34_INTERNAL_f1afa4b3_4_k_cu_1517d0634cuda3std3__48unexpectE - _ZN34_INTERNAL_f1afa4b3_4_k_cu_1517d0634cuda3std6ranges3__45__cpo9iter_swapE)
_ZN34_INTERNAL_f1afa4b3_4_k_cu_1517d0634cuda3std6ranges3__45__cpo9iter_swapE:
	.zero		1
	.type		_ZN34_INTERNAL_f1afa4b3_4_k_cu_1517d0634cuda3std3__48unexpectE,@object
	.size		_ZN34_INTERNAL_f1afa4b3_4_k_cu_1517d0634cuda3std3__48unexpectE,(_ZN34_INTERNAL_f1afa4b3_4_k_cu_1517d0636thrust24THRUST_300001_SM_1000_NS6system6detail10sequential3seqE - _ZN34_INTERNAL_f1afa4b3_4_k_cu_1517d0634cuda3std3__48unexpectE)
_ZN34_INTERNAL_f1afa4b3_4_k_cu_1517d0634cuda3std3__48unexpectE:
	.zero		1
	.type		_ZN34_INTERNAL_f1afa4b3_4_k_cu_1517d0636thrust24THRUST_300001_SM_1000_NS6system6detail10sequential3seqE,@object
	.size		_ZN34_INTERNAL_f1afa4b3_4_k_cu_1517d0636thrust24THRUST_300001_SM_1000_NS6system6detail10sequential3seqE,(.L_29 - _ZN34_INTERNAL_f1afa4b3_4_k_cu_1517d0636thrust24THRUST_300001_SM_1000_NS6system6detail10sequential3seqE)
_ZN34_INTERNAL_f1afa4b3_4_k_cu_1517d0636thrust24THRUST_300001_SM_1000_NS6system6detail10sequential3seqE:
	.zero		1
.L_29:


//--------------------- .nv.shared._ZN3cub18CUB_300001_SM_10006detail6reduce18DeviceReduceKernelINS2_10policy_hubIfjN4cuda3__47maximumIvEEE10Policy1000EPfjS8_fNS5_3std3__410__identityEEEvT0_PT3_T1_NS0_13GridEvenShareISI_EET2_T4_ --------------------------
	.section	.nv.shared._ZN3cub18CUB_300001_SM_10006detail6reduce18DeviceReduceKernelINS2_10policy_hubIfjN4cuda3__47maximumIvEEE10Policy1000EPfjS8_fNS5_3std3__410__identityEEEvT0_PT3_T1_NS0_13GridEvenShareISI_EET2_T4_,"aw",@nobits
	.sectionflags	@""
	.align	4
.nv.shared._ZN3cub18CUB_300001_SM_10006detail6reduce18DeviceReduceKernelINS2_10policy_hubIfjN4cuda3__47maximumIvEEE10Policy1000EPfjS8_fNS5_3std3__410__identityEEEvT0_PT3_T1_NS0_13GridEvenShareISI_EET2_T4_:
	.zero		1068


//--------------------- .nv.shared._ZN3cub18CUB_300001_SM_10006detail6reduce28DeviceReduceSingleTileKernelINS2_10policy_hubIfjN4cuda3__47maximumIvEEE10Policy1000EPfSB_jS8_ffNS5_3std3__410__identityEEEvT0_T1_T2_T3_T4_T6_ --------------------------
	.section	.nv.shared._ZN3cub18CUB_300001_SM_10006detail6reduce28DeviceReduceSingleTileKernelINS2_10policy_hubIfjN4cuda3__47maximumIvEEE10Policy1000EPfSB_jS8_ffNS5_3std3__410__identityEEEvT0_T1_T2_T3_T4_T6_,"aw",@nobits
	.sectionflags	@""
	.align	4
.nv.shared._ZN3cub18CUB_300001_SM_10006detail6reduce28DeviceReduceSingleTileKernelINS2_10policy_hubIfjN4cuda3__47maximumIvEEE10Policy1000EPfSB_jS8_ffNS5_3std3__410__identityEEEvT0_T1_T2_T3_T4_T6_:
	.zero		1068


//--------------------- .nv.constant0._ZN3cub18CUB_300001_SM_10006detail6reduce28DeviceReduceSingleTileKernelINS2_10policy_hubIfjN4cuda3__47maximumIvEEE10Policy1000EPfSB_iS8_ffNS5_3std3__410__identityEEEvT0_T1_T2_T3_T4_T6_ --------------------------
	.section	.nv.constant0._ZN3cub18CUB_300001_SM_10006detail6reduce28DeviceReduceSingleTileKernelINS2_10policy_hubIfjN4cuda3__47maximumIvEEE10Policy1000EPfSB_iS8_ffNS5_3std3__410__identityEEEvT0_T1_T2_T3_T4_T6_,"a",@progbits
	.sectionflags	@""
	.align	4
.nv.constant0._ZN3cub18CUB_300001_SM_10006detail6reduce28DeviceReduceSingleTileKernelINS2_10policy_hubIfjN4cuda3__47maximumIvEEE10Policy1000EPfSB_iS8_ffNS5_3std3__410__identityEEEvT0_T1_T2_T3_T4_T6_:
	.zero		925


//--------------------- .nv.constant0._ZN3cub18CUB_300001_SM_10006detail6reduce18DeviceReduceKernelINS2_10policy_hubIfjN4cuda3__47maximumIvEEE10Policy1000EPfjS8_fNS5_3std3__410__identityEEEvT0_PT3_T1_NS0_13GridEvenShareISI_EET2_T4_ --------------------------
	.section	.nv.constant0._ZN3cub18CUB_300001_SM_10006detail6reduce18DeviceReduceKernelINS2_10policy_hubIfjN4cuda3__47maximumIvEEE10Policy1000EPfjS8_fNS5_3std3__410__identityEEEvT0_PT3_T1_NS0_13GridEvenShareISI_EET2_T4_,"a",@progbits
	.sectionflags	@""
	.align	4
.nv.constant0._ZN3cub18CUB_300001_SM_10006detail6reduce18DeviceReduceKernelINS2_10policy_hubIfjN4cuda3__47maximumIvEEE10Policy1000EPfjS8_fNS5_3std3__410__identityEEEvT0_PT3_T1_NS0_13GridEvenShareISI_EET2_T4_:
	.zero		958


//--------------------- .nv.constant0._ZN3cub18CUB_300001_SM_10006detail6reduce28DeviceReduceSingleTileKernelINS2_10policy_hubIfjN4cuda3__47maximumIvEEE10Policy1000EPfSB_jS8_ffNS5_3std3__410__identityEEEvT0_T1_T2_T3_T4_T6_ --------------------------
	.section	.nv.constant0._ZN3cub18CUB_300001_SM_10006detail6reduce28DeviceReduceSingleTileKernelINS2_10policy_hubIfjN4cuda3__47maximumIvEEE10Policy1000EPfSB_jS8_ffNS5_3std3__410__identityEEEvT0_T1_T2_T3_T4_T6_,"a",@progbits
	.sectionflags	@""
	.align	4
.nv.constant0._ZN3cub18CUB_300001_SM_10006detail6reduce28DeviceReduceSingleTileKernelINS2_10policy_hubIfjN4cuda3__47maximumIvEEE10Policy1000EPfSB_jS8_ffNS5_3std3__410__identityEEEvT0_T1_T2_T3_T4_T6_:
	.zero		925


//--------------------- .nv.constant0._ZN3cub18CUB_300001_SM_10006detail11EmptyKernelIvEEvv --------------------------
	.section	.nv.constant0._ZN3cub18CUB_300001_SM_10006detail11EmptyKernelIvEEvv,"a",@progbits
	.sectionflags	@""
	.align	4
.nv.constant0._ZN3cub18CUB_300001_SM_10006detail11EmptyKernelIvEEvv:
	.zero		896


//--------------------- .nv.constant0._Z16compute_abs_diffPKfS0_Pfi --------------------------
	.section	.nv.constant0._Z16compute_abs_diffPKfS0_Pfi,"a",@progbits
	.sectionflags	@""
	.align	4
.nv.constant0._Z16compute_abs_diffPKfS0_Pfi:
	.zero		924


//--------------------- .nv.constant0._Z22matrix_multiply_kernelPKfS0_Pfiii --------------------------
	.section	.nv.constant0._Z22matrix_multiply_kernelPKfS0_Pfiii,"a",@progbits
	.sectionflags	@""
	.align	4
.nv.constant0._Z22matrix_multiply_kernelPKfS0_Pfiii:
	.zero		932


//--------------------- SYMBOLS --------------------------

	.type		.nv.reservedSmem.offset0,@object
	.size		.nv.reservedSmem.offset0,0x4
	.type		.nv.reservedSmem.cap,@object
	.size		.nv.reservedSmem.cap,0x4
